def matmul_kernel(
    a_ptr,
    b_ptr,
    c_ptr,
    M,
    N,
    K,
    stride_am,
    stride_ak,
    stride_bk,
    stride_bn,
    stride_cm,
    stride_cn,
    BLOCK_M: tl.constexpr,
    BLOCK_N: tl.constexpr,
    BLOCK_K: tl.constexpr,
    GROUP_M: tl.constexpr,
):
    pid = tl.program_id(axis=0)
    num_pid_m = tl.cdiv(M, BLOCK_M)
    num_pid_n = tl.cdiv(N, BLOCK_N)
    num_pid_in_group = GROUP_M * num_pid_n
    group_id = pid // num_pid_in_group
    first_pid_m = group_id * GROUP_M
    group_size_m = min(num_pid_m - first_pid_m, GROUP_M)
    pid_m = first_pid_m + ((pid % num_pid_in_group) % group_size_m)
    pid_n = (pid % num_pid_in_group) // group_size_m

    offs_am = (pid_m * BLOCK_M + tl.arange(0, BLOCK_M)) % M
    offs_bn = (pid_n * BLOCK_N + tl.arange(0, BLOCK_N)) % N
    offs_k = tl.arange(0, BLOCK_K)
    a_ptrs = a_ptr + offs_am[:, None] * stride_am + offs_k[None, :] * stride_ak
    b_ptrs = b_ptr + offs_k[:, None] * stride_bk + offs_bn[None, :] * stride_bn

    acc = tl.zeros((BLOCK_M, BLOCK_N), dtype=tl.float32)
    for kk in range(0, tl.cdiv(K, BLOCK_K)):
        a = tl.load(a_ptrs, mask=offs_k[None, :] < K - kk * BLOCK_K, other=0.0)
        b = tl.load(b_ptrs, mask=offs_k[:, None] < K - kk * BLOCK_K, other=0.0)
        acc = tl.dot(a, b, acc)
        a_ptrs += BLOCK_K * stride_ak
        b_ptrs += BLOCK_K * stride_bk

    c = acc.to(c_ptr.dtype.element_ty)
    offs_cm = pid_m * BLOCK_M + tl.arange(0, BLOCK_M)
    offs_cn = pid_n * BLOCK_N + tl.arange(0, BLOCK_N)
    c_ptrs = c_ptr + offs_cm[:, None] * stride_cm + offs_cn[None, :] * stride_cn
    mask = (offs_cm[:, None] < M) & (offs_cn[None, :] < N)
    tl.store(c_ptrs, c, mask=mask)

# config = {"BLOCK_K": 32, "BLOCK_M": 256, "BLOCK_N": 256, "GROUP_M": 8, "arch": "sm_100", "dtype": "fp16", "num_ctas": 1, "num_stages": 3, "num_warps": 2}
# arch = sm_100


// ===== COMPILED SASS (sm_100a) =====

	.target	sm_100a

	.elftype	@"ET_EXEC"


//--------------------- .note.nv.tkinfo           --------------------------
	.section	.note.nv.tkinfo,"",@"SHT_NOTE"
	.sectionflags	@"SHF_NOTE_NV_TKINFO"
	.tkinfo
        /*0018*/ 	.word	0x00000081
        /*0030*/ 	.string	""
        /*0030*/ 	.string	"ptxas-blackwell"
        /*0030*/ 	.string	"Cuda compilation tools, release 12.9, V12.9.86"
        /*0030*/ 	.string	"Build cuda_12.9.r12.9/compiler.36037853_0"
        /*0030*/ 	.string	"-v  -suppress-debug-info  -lineinfo  -arch sm_100a "



//--------------------- .note.nv.cuver            --------------------------
	.section	.note.nv.cuver,"",@"SHT_NOTE"
	.sectionflags	@"SHF_NOTE_NV_CUVER"
        /*0018*/ 	.short	0x0001
        /*001a*/ 	.short	0x0064
        /*001c*/ 	.short	0x0001
        /*001e*/ 	.short	0x0000
        /*0020*/ 	.short	0x0001
        /*0022*/ 	.short	0x0000


//--------------------- .nv.info                  --------------------------
	.section	.nv.info,"",@"SHT_CUDA_INFO"
	.align	4


	//----- nvinfo : EIATTR_REGCOUNT
	.align		4
        /*0000*/ 	.byte	0x04, 0x2f
        /*0002*/ 	.short	(.L_1 - .L_0)
	.align		4
.L_0:
        /*0004*/ 	.word	index@(matmul_kernel)
        /*0008*/ 	.word	0x00000020


	//----- nvinfo : EIATTR_FRAME_SIZE
	.align		4
.L_1:
        /*000c*/ 	.byte	0x04, 0x11
        /*000e*/ 	.short	(.L_3 - .L_2)
	.align		4
.L_2:
        /*0010*/ 	.word	index@(matmul_kernel)
        /*0014*/ 	.word	0x00004070


	//----- nvinfo : EIATTR_MIN_STACK_SIZE
	.align		4
.L_3:
        /*0018*/ 	.byte	0x04, 0x12
        /*001a*/ 	.short	(.L_5 - .L_4)
	.align		4
.L_4:
        /*001c*/ 	.word	index@(matmul_kernel)
        /*0020*/ 	.word	0x00004070
.L_5:


//--------------------- .nv.info.matmul_kernel    --------------------------
	.section	.nv.info.matmul_kernel,"",@"SHT_CUDA_INFO"
	.sectionflags	@""
	.align	4


	//----- nvinfo : EIATTR_CUDA_API_VERSION
	.align		4
        /*0000*/ 	.byte	0x04, 0x37
        /*0002*/ 	.short	(.L_7 - .L_6)
.L_6:
        /*0004*/ 	.word	0x00000081


	//----- nvinfo : EIATTR_KPARAM_INFO
	.align		4
.L_7:
        /*0008*/ 	.byte	0x04, 0x17
        /*000a*/ 	.short	(.L_9 - .L_8)
.L_8:
        /*000c*/ 	.word	0x00000000
        /*0010*/ 	.short	0x000d
        /*0012*/ 	.short	0x0048
        /*0014*/ 	.byte	0x00, 0xf4, 0x21, 0x00


	//----- nvinfo : EIATTR_KPARAM_INFO
	.align		4
.L_9:
        /*0018*/ 	.byte	0x04, 0x17
        /*001a*/ 	.short	(.L_11 - .L_10)
.L_10:
        /*001c*/ 	.word	0x00000000
        /*0020*/ 	.short	0x000c
        /*0022*/ 	.short	0x0040
        /*0024*/ 	.byte	0x00, 0xf4, 0x21, 0x00


	//----- nvinfo : EIATTR_KPARAM_INFO
	.align		4
.L_11:
        /*0028*/ 	.byte	0x04, 0x17
        /*002a*/ 	.short	(.L_13 - .L_12)
.L_12:
        /*002c*/ 	.word	0x00000000
        /*0030*/ 	.short	0x000b
        /*0032*/ 	.short	0x0038
        /*0034*/ 	.byte	0x00, 0xf0, 0x11, 0x00


	//----- nvinfo : EIATTR_KPARAM_INFO
	.align		4
.L_13:
        /*0038*/ 	.byte	0x04, 0x17
        /*003a*/ 	.short	(.L_15 - .L_14)
.L_14:
        /*003c*/ 	.word	0x00000000
        /*0040*/ 	.short	0x000a
        /*0042*/ 	.short	0x0034
        /*0044*/ 	.byte	0x00, 0xf0, 0x11, 0x00


	//----- nvinfo : EIATTR_KPARAM_INFO
	.align		4
.L_15:
        /*0048*/ 	.byte	0x04, 0x17
        /*004a*/ 	.short	(.L_17 - .L_16)
.L_16:
        /*004c*/ 	.word	0x00000000
        /*0050*/ 	.short	0x0009
        /*0052*/ 	.short	0x0030
        /*0054*/ 	.byte	0x00, 0xf0, 0x11, 0x00


	//----- nvinfo : EIATTR_KPARAM_INFO
	.align		4
.L_17:
        /*0058*/ 	.byte	0x04, 0x17
        /*005a*/ 	.short	(.L_19 - .L_18)
.L_18:
        /*005c*/ 	.word	0x00000000
        /*0060*/ 	.short	0x0008
        /*0062*/ 	.short	0x002c
        /*0064*/ 	.byte	0x00, 0xf0, 0x11, 0x00


	//----- nvinfo : EIATTR_KPARAM_INFO
	.align		4
.L_19:
        /*0068*/ 	.byte	0x04, 0x17
        /*006a*/ 	.short	(.L_21 - .L_20)
.L_20:
        /*006c*/ 	.word	0x00000000
        /*0070*/ 	.short	0x0007
        /*0072*/ 	.short	0x0028
        /*0074*/ 	.byte	0x00, 0xf0, 0x11, 0x00


	//----- nvinfo : EIATTR_KPARAM_INFO
	.align		4
.L_21:
        /*0078*/ 	.byte	0x04, 0x17
        /*007a*/ 	.short	(.L_23 - .L_22)
.L_22:
        /*007c*/ 	.word	0x00000000
        /*0080*/ 	.short	0x0006
        /*0082*/ 	.short	0x0024
        /*0084*/ 	.byte	0x00, 0xf0, 0x11, 0x00


	//----- nvinfo : EIATTR_KPARAM_INFO
	.align		4
.L_23:
        /*0088*/ 	.byte	0x04, 0x17
        /*008a*/ 	.short	(.L_25 - .L_24)
.L_24:
        /*008c*/ 	.word	0x00000000
        /*0090*/ 	.short	0x0005
        /*0092*/ 	.short	0x0020
        /*0094*/ 	.byte	0x00, 0xf0, 0x11, 0x00


	//----- nvinfo : EIATTR_KPARAM_INFO
	.align		4
.L_25:
        /*0098*/ 	.byte	0x04, 0x17
        /*009a*/ 	.short	(.L_27 - .L_26)
.L_26:
        /*009c*/ 	.word	0x00000000
        /*00a0*/ 	.short	0x0004
        /*00a2*/ 	.short	0x001c
        /*00a4*/ 	.byte	0x00, 0xf0, 0x11, 0x00


	//----- nvinfo : EIATTR_KPARAM_INFO
	.align		4
.L_27:
        /*00a8*/ 	.byte	0x04, 0x17
        /*00aa*/ 	.short	(.L_29 - .L_28)
.L_28:
        /*00ac*/ 	.word	0x00000000
        /*00b0*/ 	.short	0x0003
        /*00b2*/ 	.short	0x0018
        /*00b4*/ 	.byte	0x00, 0xf0, 0x11, 0x00


	//----- nvinfo : EIATTR_KPARAM_INFO
	.align		4
.L_29:
        /*00b8*/ 	.byte	0x04, 0x17
        /*00ba*/ 	.short	(.L_31 - .L_30)
.L_30:
        /*00bc*/ 	.word	0x00000000
        /*00c0*/ 	.short	0x0002
        /*00c2*/ 	.short	0x0010
        /*00c4*/ 	.byte	0x00, 0xf4, 0x21, 0x00


	//----- nvinfo : EIATTR_KPARAM_INFO
	.align		4
.L_31:
        /*00c8*/ 	.byte	0x04, 0x17
        /*00ca*/ 	.short	(.L_33 - .L_32)
.L_32:
        /*00cc*/ 	.word	0x00000000
        /*00d0*/ 	.short	0x0001
        /*00d2*/ 	.short	0x0008
        /*00d4*/ 	.byte	0x00, 0xf4, 0x21, 0x00


	//----- nvinfo : EIATTR_KPARAM_INFO
	.align		4
.L_33:
        /*00d8*/ 	.byte	0x04, 0x17
        /*00da*/ 	.short	(.L_35 - .L_34)
.L_34:
        /*00dc*/ 	.word	0x00000000
        /*00e0*/ 	.short	0x0000
        /*00e2*/ 	.short	0x0000
        /*00e4*/ 	.byte	0x00, 0xf4, 0x21, 0x00


	//----- nvinfo : EIATTR_SPARSE_MMA_MASK
	.align		4
.L_35:
        /*00e8*/ 	.byte	0x03, 0x50
        /*00ea*/ 	.short	0x0000


	//----- nvinfo : EIATTR_MAXREG_COUNT
	.align		4
        /*00ec*/ 	.byte	0x03, 0x1b
        /*00ee*/ 	.short	0x00ff


	//----- nvinfo : EIATTR_NUM_BARRIERS
	.align		4
        /*00f0*/ 	.byte	0x02, 0x4c
        /*00f2*/ 	.byte	0x01
	.zero		1


	//----- nvinfo : EIATTR_ANNOTATIONS
	.align		4
        /*00f4*/ 	.byte	0x04, 0x55
        /*00f6*/ 	.short	(.L_37 - .L_36)


	//   ....[0]....
.L_36:
        /*00f8*/ 	.word	0x00000001
        /*00fc*/ 	.byte	0xf0, 0x00, 0x00, 0x00, 0x01, 0x00, 0x00, 0x00, 0x20, 0x01, 0x00, 0x00, 0x01, 0x00, 0x00, 0x00
        /* <DEDUP_REMOVED lines=3238> */
        /*cb6c*/ 	.byte	0x50, 0xc0, 0x02, 0x00, 0x01, 0x00, 0x00, 0x00, 0x60, 0xc0, 0x02, 0x00


	//----- nvinfo : EIATTR_VRC_CTA_INIT_COUNT
	.align		4
.L_37:
        /*cb78*/ 	.byte	0x02, 0x4a
	.zero		1
	.zero		1


	//----- nvinfo : EIATTR_EXIT_INSTR_OFFSETS
	.align		4
        /*cb7c*/ 	.byte	0x04, 0x1c
        /*cb7e*/ 	.short	(.L_39 - .L_38)


	//   ....[0]....
.L_38:
        /*cb80*/ 	.word	0x0006a520


	//   ....[1]....
        /*cb84*/ 	.word	0x0006a550


	//----- nvinfo : EIATTR_REQNTID
	.align		4
.L_39:
        /*cb88*/ 	.byte	0x04, 0x10
        /*cb8a*/ 	.short	(.L_41 - .L_40)
.L_40:
        /*cb8c*/ 	.word	0x00000040
        /*cb90*/ 	.word	0x00000001
        /*cb94*/ 	.word	0x00000001


	//----- nvinfo : EIATTR_CBANK_PARAM_SIZE
	.align		4
.L_41:
        /*cb98*/ 	.byte	0x03, 0x19
        /*cb9a*/ 	.short	0x0050


	//----- nvinfo : EIATTR_PARAM_CBANK
	.align		4
        /*cb9c*/ 	.byte	0x04, 0x0a
        /*cb9e*/ 	.short	(.L_43 - .L_42)
	.align		4
.L_42:
        /*cba0*/ 	.word	index@(.nv.constant0.matmul_kernel)
        /*cba4*/ 	.short	0x0380
        /*cba6*/ 	.short	0x0050


	//----- nvinfo : EIATTR_SW_WAR
	.align		4
.L_43:
        /*cba8*/ 	.byte	0x04, 0x36
        /*cbaa*/ 	.short	(.L_45 - .L_44)
.L_44:
        /*cbac*/ 	.word	0x00000008
.L_45:


//--------------------- .nv.compat                --------------------------
	.section	.nv.compat,"",@"SHT_CUDA_COMPAT_INFO"
	.align	4
        /*0000*/ 	.byte	0x02, 0x02, 0x01, 0x00, 0x02, 0x05, 0x05, 0x00, 0x02, 0x03, 0x00, 0x00, 0x02, 0x06, 0x01, 0x00


//--------------------- .nv.callgraph             --------------------------
	.section	.nv.callgraph,"",@"SHT_CUDA_CALLGRAPH"
	.align	4
	.sectionentsize	8
	.align		4
        /*0000*/ 	.word	0x00000000
	.align		4
        /*0004*/ 	.word	0xffffffff
	.align		4
        /*0008*/ 	.word	0x00000000
	.align		4
        /*000c*/ 	.word	0xfffffffe
	.align		4
        /*0010*/ 	.word	0x00000000
	.align		4
        /*0014*/ 	.word	0xfffffffd
	.align		4
        /*0018*/ 	.word	0x00000000
	.align		4
        /*001c*/ 	.word	0xfffffffc


//--------------------- .text.matmul_kernel       --------------------------
	.section	.text.matmul_kernel,"ax",@progbits
	.align	128
        .global         matmul_kernel
        .type           matmul_kernel,@function
        .size           matmul_kernel,(.L_x_3 - matmul_kernel)
        .other          matmul_kernel,@"STO_CUDA_ENTRY STV_DEFAULT"
matmul_kernel:
.text.matmul_kernel:
[----:B------:R-:W0:Y:S08]  /*0000*/  LDC R1, c[0x0][0x37c] ;  /* 0x0000df00ff017b82 */ /* 0x000e300000000800 */
[----:B------:R-:W1:Y:S01]  /*0010*/  LDC.64 R2, c[0x0][0x398] ;  /* 0x0000e600ff027b82 */ /* 0x000e620000000a00 */
[----:B0-----:R-:W-:Y:S01]  /*0020*/  VIADD R1, R1, 0xffffbf90 ;  /* 0xffffbf9001017836 */ /* 0x001fe20000000000 */
[----:B------:R-:W0:Y:S01]  /*0030*/  S2R R29, SR_TID.X ;  /* 0x00000000001d7919 */ /* 0x000e220000002100 */
[----:B------:R-:W2:Y:S01]  /*0040*/  LDCU UR5, c[0x0][0x3a0] ;  /* 0x00007400ff0577ac */ /* 0x000ea20008000800 */
[----:B------:R-:W-:-:S02]  /*0050*/  CS2R R24, SRZ ;  /* 0x0000000000187805 */ /* 0x000fc4000001ff00 */
[----:B------:R-:W-:Y:S02]  /*0060*/  CS2R R26, SRZ ;  /* 0x00000000001a7805 */ /* 0x000fe4000001ff00 */
[----:B------:R-:W-:Y:S02]  /*0070*/  CS2R R20, SRZ ;  /* 0x0000000000147805 */ /* 0x000fe4000001ff00 */
[----:B------:R-:W-:Y:S01]  /*0080*/  CS2R R22, SRZ ;  /* 0x0000000000167805 */ /* 0x000fe2000001ff00 */
[----:B------:R-:W3:Y:S01]  /*0090*/  S2UR UR7, SR_CgaCtaId ;  /* 0x00000000000779c3 */ /* 0x000ee20000008800 */
[----:B------:R-:W-:Y:S02]  /*00a0*/  CS2R R16, SRZ ;  /* 0x0000000000107805 */ /* 0x000fe4000001ff00 */
[----:B------:R-:W-:Y:S01]  /*00b0*/  CS2R R18, SRZ ;  /* 0x0000000000127805 */ /* 0x000fe2000001ff00 */
[----:B------:R-:W-:Y:S01]  /*00c0*/  UMOV UR6, 0x400 ;  /* 0x0000040000067882 */ /* 0x000fe20000000000 */
[----:B------:R-:W4:Y:S01]  /*00d0*/  LDCU.64 UR34, c[0x0][0x358] ;  /* 0x00006b00ff2277ac */ /* 0x000f220008000a00 */
[----:B--2---:R-:W-:Y:S01]  /*00e0*/  UIADD3 UR5, UPT, UPT, UR5, 0x1f, URZ ;  /* 0x0000001f05057890 */ /* 0x004fe2000fffe0ff */
[----:B-1----:R0:W-:Y:S01]  /*00f0*/  STL [R1+0x1a78], R3 ;  /* 0x001a780301007387 */ /* 0x0021e20000100800 */
[----:B------:R-:W-:-:S02]  /*0100*/  VIADD R0, R3, 0xff ;  /* 0x000000ff03007836 */ /* 0x000fc40000000000 */
[----:B------:R-:W-:Y:S01]  /*0110*/  UISETP.GE.AND UP0, UPT, UR5, 0x20, UPT ;  /* 0x000000200500788c */ /* 0x000fe2000bf06270 */
[----:B------:R-:W-:Y:S02]  /*0120*/  STL [R1+0x30], RZ ;  /* 0x000030ff01007387 */ /* 0x000fe40000100800 */
[----:B------:R-:W-:Y:S02]  /*0130*/  SHF.R.S32.HI R5, RZ, 0x1f, R0 ;  /* 0x0000001fff057819 */ /* 0x000fe40000011400 */
[----:B------:R-:W-:Y:S01]  /*0140*/  STL [R1+0x34], RZ ;  /* 0x000034ff01007387 */ /* 0x000fe20000100800 */
[----:B---3--:R-:W-:Y:S01]  /*0150*/  ULEA UR6, UR7, UR6, 0x18 ;  /* 0x0000000607067291 */ /* 0x008fe2000f8ec0ff */
[----:B------:R-:W-:Y:S02]  /*0160*/  LEA.HI R5, R5, R0, RZ, 0x8 ;  /* 0x0000000005057211 */ /* 0x000fe400078f40ff */
[----:B------:R-:W-:Y:S01]  /*0170*/  STL [R1+0x38], RZ ;  /* 0x000038ff01007387 */ /* 0x000fe20000100800 */
[----:B0-----:R-:W-:-:S02]  /*0180*/  LOP3.LUT R3, R29, 0x3f, RZ, 0xc0, !PT ;  /* 0x0000003f1d037812 */ /* 0x001fc400078ec0ff */
[----:B------:R-:W-:Y:S01]  /*0190*/  SHF.R.S32.HI R0, RZ, 0x8, R5 ;  /* 0x00000008ff007819 */ /* 0x000fe20000011405 */
[----:B------:R-:W-:Y:S04]  /*01a0*/  STL [R1+0x3c], RZ ;  /* 0x00003cff01007387 */ /* 0x000fe80000100800 */
[----:B------:R-:W-:Y:S01]  /*01b0*/  STL [R1+0x20], RZ ;  /* 0x000020ff01007387 */ /* 0x000fe20000100800 */
[----:B------:R-:W-:-:S03]  /*01c0*/  IMAD.SHL.U32 R0, R0, 0x8, RZ ;  /* 0x0000000800007824 */ /* 0x000fc600078e00ff */
[----:B------:R-:W-:Y:S02]  /*01d0*/  STL [R1+0x24], RZ ;  /* 0x000024ff01007387 */ /* 0x000fe40000100800 */
[-C--:B------:R-:W-:Y:S02]  /*01e0*/  IABS R9, R0.reuse ;  /* 0x0000000000097213 */ /* 0x080fe40000000000 */
[----:B------:R-:W-:Y:S01]  /*01f0*/  STL [R1+0x28], RZ ;  /* 0x000028ff01007387 */ /* 0x000fe20000100800 */
[----:B------:R-:W-:Y:S01]  /*0200*/  IABS R12, R0 ;  /* 0x00000000000c7213 */ /* 0x000fe20000000000 */
[----:B------:R-:W0:Y:S02]  /*0210*/  I2F.RP R4, R9 ;  /* 0x0000000900047306 */ /* 0x000e240000209400 */
[----:B------:R-:W-:Y:S04]  /*0220*/  STL [R1+0x2c], RZ ;  /* 0x00002cff01007387 */ /* 0x000fe80000100800 */
[----:B------:R-:W-:Y:S04]  /*0230*/  STL [R1+0x10], RZ ;  /* 0x000010ff01007387 */ /* 0x000fe80000100800 */
[----:B------:R-:W-:Y:S04]  /*0240*/  STL [R1+0x14], RZ ;  /* 0x000014ff01007387 */ /* 0x000fe80000100800 */
[----:B------:R-:W-:Y:S01]  /*0250*/  STL [R1+0x18], RZ ;  /* 0x000018ff01007387 */ /* 0x000fe20000100800 */
[----:B0-----:R-:W0:Y:S03]  /*0260*/  MUFU.RCP R4, R4 ;  /* 0x0000000400047308 */ /* 0x001e260000001000 */
[----:B------:R-:W-:Y:S04]  /*0270*/  STL [R1+0x1c], RZ ;  /* 0x00001cff01007387 */ /* 0x000fe80000100800 */
[----:B------:R-:W-:Y:S04]  /*0280*/  STL [R1], RZ ;  /* 0x000000ff01007387 */ /* 0x000fe80000100800 */
[----:B------:R-:W-:Y:S04]  /*0290*/  STL [R1+0x4], RZ ;  /* 0x000004ff01007387 */ /* 0x000fe80000100800 */
[----:B------:R-:W-:Y:S01]  /*02a0*/  STL [R1+0x8], RZ ;  /* 0x000008ff01007387 */ /* 0x000fe20000100800 */
[----:B0-----:R-:W-:-:S03]  /*02b0*/  VIADD R6, R4, 0xffffffe ;  /* 0x0ffffffe04067836 */ /* 0x001fc60000000000 */
[----:B------:R-:W-:Y:S01]  /*02c0*/  STL [R1+0xc], RZ ;  /* 0x00000cff01007387 */ /* 0x000fe20000100800 */
[----:B------:R-:W-:Y:S01]  /*02d0*/  IMAD.MOV R4, RZ, RZ, -R12 ;  /* 0x000000ffff047224 */ /* 0x000fe200078e0a0c */
[----:B------:R0:W1:Y:S02]  /*02e0*/  F2I.FTZ.U32.TRUNC.NTZ R7, R6 ;  /* 0x0000000600077305 */ /* 0x000064000021f000 */
[----:B------:R-:W-:Y:S04]  /*02f0*/  STL [R1+0x40], RZ ;  /* 0x000040ff01007387 */ /* 0x000fe80000100800 */
[----:B------:R-:W-:Y:S01]  /*0300*/  STL [R1+0x44], RZ ;  /* 0x000044ff01007387 */ /* 0x000fe20000100800 */
[----:B0-----:R-:W-:-:S03]  /*0310*/  IMAD.MOV.U32 R6, RZ, RZ, RZ ;  /* 0x000000ffff067224 */ /* 0x001fc600078e00ff */
[----:B------:R-:W-:Y:S04]  /*0320*/  STL [R1+0x48], RZ ;  /* 0x000048ff01007387 */ /* 0x000fe80000100800 */
[----:B------:R-:W-:Y:S01]  /*0330*/  STL [R1+0x4c], RZ ;  /* 0x00004cff01007387 */ /* 0x000fe20000100800 */
[----:B-1----:R-:W-:-:S03]  /*0340*/  IMAD.MOV R8, RZ, RZ, -R7 ;  /* 0x000000ffff087224 */ /* 0x002fc600078e0a07 */
[----:B------:R-:W-:Y:S01]  /*0350*/  STL [R1+0x50], RZ ;  /* 0x000050ff01007387 */ /* 0x000fe20000100800 */
[----:B------:R-:W-:-:S03]  /*0360*/  IMAD R11, R8, R9, RZ ;  /* 0x00000009080b7224 */ /* 0x000fc600078e02ff */
[----:B------:R-:W-:Y:S01]  /*0370*/  STL [R1+0x54], RZ ;  /* 0x000054ff01007387 */ /* 0x000fe20000100800 */
[----:B------:R-:W-:-:S03]  /*0380*/  IMAD.HI.U32 R7, R7, R11, R6 ;  /* 0x0000000b07077227 */ /* 0x000fc600078e0006 */
[----:B------:R-:W-:Y:S04]  /*0390*/  STL [R1+0x58], RZ ;  /* 0x000058ff01007387 */ /* 0x000fe80000100800 */
        /* <DEDUP_REMOVED lines=188> */
[----:B------:R-:W-:Y:S01]  /*0f60*/  STL [R1+0x43c], RZ ;  /* 0x00043cff01007387 */ /* 0x000fe20000100800 */
[----:B------:R-:W0:Y:S03]  /*0f70*/  S2R R5, SR_CTAID.X ;  /* 0x0000000000057919 */ /* 0x000e260000002500 */
        /* <DEDUP_REMOVED lines=8> */
[----:B0-----:R-:W-:-:S03]  /*1000*/  IABS R10, R5 ;  /* 0x00000005000a7213 */ /* 0x001fc60000000000 */
[----:B------:R-:W-:Y:S02]  /*1010*/  STL [R1+0x4e0], RZ ;  /* 0x0004e0ff01007387 */ /* 0x000fe40000100800 */
[----:B------:R-:W-:Y:S02]  /*1020*/  IMAD.MOV.U32 R8, RZ, RZ, R10 ;  /* 0x000000ffff087224 */ /* 0x000fe400078e000a */
[----:B------:R-:W-:Y:S02]  /*1030*/  STL [R1+0x4e4], RZ ;  /* 0x0004e4ff01007387 */ /* 0x000fe40000100800 */
[----:B------:R-:W-:Y:S02]  /*1040*/  IMAD.HI.U32 R7, R7, R8, RZ ;  /* 0x0000000807077227 */ /* 0x000fe400078e00ff */
[----:B------:R-:W-:Y:S02]  /*1050*/  STL [R1+0x4e8], RZ ;  /* 0x0004e8ff01007387 */ /* 0x000fe40000100800 */
[----:B------:R-:W-:-:S02]  /*1060*/  IMAD R4, R7, R4, R8 ;  /* 0x0000000407047224 */ /* 0x000fc400078e0208 */
[----:B------:R-:W-:Y:S03]  /*1070*/  STL [R1+0x4ec], RZ ;  /* 0x0004ecff01007387 */ /* 0x000fe60000100800 */
[----:B------:R-:W-:Y:S01]  /*1080*/  ISETP.GT.U32.AND P1, PT, R9, R4, PT ;  /* 0x000000040900720c */ /* 0x000fe20003f24070 */
[----:B------:R-:W-:Y:S04]  /*1090*/  STL [R1+0x4d0], RZ ;  /* 0x0004d0ff01007387 */ /* 0x000fe80000100800 */
[----:B------:R-:W-:Y:S04]  /*10a0*/  STL [R1+0x4d4], RZ ;  /* 0x0004d4ff01007387 */ /* 0x000fe80000100800 */
[----:B------:R-:W-:Y:S04]  /*10b0*/  STL [R1+0x4d8], RZ ;  /* 0x0004d8ff01007387 */ /* 0x000fe80000100800 */
[----:B------:R-:W-:Y:S01]  /*10c0*/  STL [R1+0x4dc], RZ ;  /* 0x0004dcff01007387 */ /* 0x000fe20000100800 */
[----:B------:R-:W-:-:S02]  /*10d0*/  @!P1 IMAD.IADD R4, R4, 0x1, -R9 ;  /* 0x0000000104049824 */ /* 0x000fc400078e0a09 */
[----:B------:R-:W-:Y:S01]  /*10e0*/  @!P1 VIADD R7, R7, 0x1 ;  /* 0x0000000107079836 */ /* 0x000fe20000000000 */
[----:B------:R-:W-:Y:S01]  /*10f0*/  STL [R1+0x4c0], RZ ;  /* 0x0004c0ff01007387 */ /* 0x000fe20000100800 */
[----:B------:R-:W-:Y:S02]  /*1100*/  ISETP.NE.AND P1, PT, R0, RZ, PT ;  /* 0x000000ff0000720c */ /* 0x000fe40003f25270 */
[----:B------:R-:W-:Y:S01]  /*1110*/  ISETP.GE.U32.AND P0, PT, R4, R9, PT ;  /* 0x000000090400720c */ /* 0x000fe20003f06070 */
[----:B------:R-:W-:Y:S01]  /*1120*/  STL [R1+0x4c4], RZ ;  /* 0x0004c4ff01007387 */ /* 0x000fe20000100800 */
[----:B------:R-:W-:-:S03]  /*1130*/  LOP3.LUT R4, R5, R0, RZ, 0x3c, !PT ;  /* 0x0000000005047212 */ /* 0x000fc600078e3cff */
[----:B------:R-:W-:Y:S01]  /*1140*/  STL [R1+0x4c8], RZ ;  /* 0x0004c8ff01007387 */ /* 0x000fe20000100800 */
[----:B------:R-:W-:Y:S01]  /*1150*/  ISETP.GE.AND P2, PT, R4, RZ, PT ;  /* 0x000000ff0400720c */ /* 0x000fe20003f46270 */
[----:B------:R-:W-:Y:S02]  /*1160*/  VIADD R4, R2, 0xff ;  /* 0x000000ff02047836 */ /* 0x000fe40000000000 */
[----:B------:R-:W-:Y:S04]  /*1170*/  STL [R1+0x4cc], RZ ;  /* 0x0004ccff01007387 */ /* 0x000fe80000100800 */
[----:B------:R-:W-:Y:S01]  /*1180*/  STL [R1+0x500], RZ ;  /* 0x000500ff01007387 */ /* 0x000fe20000100800 */
[----:B------:R-:W-:-:S03]  /*1190*/  @P0 VIADD R7, R7, 0x1 ;  /* 0x0000000107070836 */ /* 0x000fc60000000000 */
[----:B------:R-:W-:Y:S01]  /*11a0*/  STL [R1+0x504], RZ ;  /* 0x000504ff01007387 */ /* 0x000fe20000100800 */
[----:B------:R-:W-:Y:S01]  /*11b0*/  IMAD.MOV.U32 R6, RZ, RZ, R7 ;  /* 0x000000ffff067224 */ /* 0x000fe200078e0007 */
[----:B------:R-:W-:Y:S02]  /*11c0*/  SHF.R.S32.HI R7, RZ, 0x1f, R4 ;  /* 0x0000001fff077819 */ /* 0x000fe40000011404 */
[----:B------:R-:W-:Y:S01]  /*11d0*/  STL [R1+0x508], RZ ;  /* 0x000508ff01007387 */ /* 0x000fe20000100800 */
[----:B------:R-:W-:Y:S01]  /*11e0*/  @!P2 IMAD.MOV R6, RZ, RZ, -R6 ;  /* 0x000000ffff06a224 */ /* 0x000fe200078e0a06 */
[----:B------:R-:W-:Y:S02]  /*11f0*/  @!P1 LOP3.LUT R6, RZ, R0, RZ, 0x33, !PT ;  /* 0x00000000ff069212 */ /* 0x000fe400078e33ff */
[----:B------:R-:W-:Y:S01]  /*1200*/  STL [R1+0x50c], RZ ;  /* 0x00050cff01007387 */ /* 0x000fe20000100800 */
[----:B------:R-:W-:Y:S02]  /*1210*/  LEA.HI R7, R7, R4, RZ, 0x8 ;  /* 0x0000000407077211 */ /* 0x000fe400078f40ff */
[----:B------:R-:W-:Y:S01]  /*1220*/  IMAD.SHL.U32 R4, R6, 0x8, RZ ;  /* 0x0000000806047824 */ /* 0x000fe200078e00ff */
[----:B------:R-:W-:Y:S01]  /*1230*/  STL [R1+0x510], RZ ;  /* 0x000510ff01007387 */ /* 0x000fe20000100800 */
[----:B------:R-:W-:-:S03]  /*1240*/  IMAD.MOV R6, RZ, RZ, -R6 ;  /* 0x000000ffff067224 */ /* 0x000fc600078e0a06 */
[----:B------:R-:W-:Y:S01]  /*1250*/  STL [R1+0x514], RZ ;  /* 0x000514ff01007387 */ /* 0x000fe20000100800 */
[----:B------:R-:W-:Y:S01]  /*1260*/  LEA.HI.SX32 R7, R7, -R4, 0x18 ;  /* 0x8000000407077211 */ /* 0x000fe200078fc2ff */
[----:B------:R-:W-:Y:S02]  /*1270*/  IMAD R15, R0, R6, R5 ;  /* 0x00000006000f7224 */ /* 0x000fe400078e0205 */
[----:B------:R-:W-:Y:S01]  /*1280*/  STL [R1+0x518], RZ ;  /* 0x000518ff01007387 */ /* 0x000fe20000100800 */
[----:B------:R-:W-:Y:S01]  /*1290*/  VIMNMX R8, PT, PT, R7, 0x8, PT ;  /* 0x0000000807087848 */ /* 0x000fe20003fe0100 */
[----:B------:R-:W-:Y:S01]  /*12a0*/  IMAD.MOV.U32 R6, RZ, RZ, RZ ;  /* 0x000000ffff067224 */ /* 0x000fe200078e00ff */
[----:B------:R-:W-:Y:S01]  /*12b0*/  IABS R13, R15 ;  /* 0x0000000f000d7213 */ /* 0x000fe20000000000 */
[----:B------:R-:W-:Y:S01]  /*12c0*/  STL [R1+0x51c], RZ ;  /* 0x00051cff01007387 */ /* 0x000fe20000100800 */
[----:B------:R-:W-:-:S03]  /*12d0*/  IABS R11, R8 ;  /* 0x00000008000b7213 */ /* 0x000fc60000000000 */
[----:B------:R-:W-:Y:S01]  /*12e0*/  STL [R1+0x520], RZ ;  /* 0x000520ff01007387 */ /* 0x000fe20000100800 */
[----:B------:R-:W0:Y:S03]  /*12f0*/  I2F.RP R9, R11 ;  /* 0x0000000b00097306 */ /* 0x000e260000209400 */
[----:B------:R-:W-:Y:S04]  /*1300*/  STL [R1+0x524], RZ ;  /* 0x000524ff01007387 */ /* 0x000fe80000100800 */
[----:B------:R-:W-:Y:S04]  /*1310*/  STL [R1+0x528], RZ ;  /* 0x000528ff01007387 */ /* 0x000fe80000100800 */
[----:B------:R-:W-:Y:S04]  /*1320*/  STL [R1+0x52c], RZ ;  /* 0x00052cff01007387 */ /* 0x000fe80000100800 */
[----:B------:R-:W-:Y:S01]  /*1330*/  STL [R1+0x530], RZ ;  /* 0x000530ff01007387 */ /* 0x000fe20000100800 */
[----:B0-----:R-:W0:Y:S03]  /*1340*/  MUFU.RCP R9, R9 ;  /* 0x0000000900097308 */ /* 0x001e260000001000 */
[----:B------:R-:W-:Y:S04]  /*1350*/  STL [R1+0x534], RZ ;  /* 0x000534ff01007387 */ /* 0x000fe80000100800 */
[----:B------:R-:W-:Y:S04]  /*1360*/  STL [R1+0x538], RZ ;  /* 0x000538ff01007387 */ /* 0x000fe80000100800 */
[----:B------:R-:W-:Y:S04]  /*1370*/  STL [R1+0x53c], RZ ;  /* 0x00053cff01007387 */ /* 0x000fe80000100800 */
[----:B------:R-:W-:Y:S01]  /*1380*/  STL [R1+0x5f0], RZ ;  /* 0x0005f0ff01007387 */ /* 0x000fe20000100800 */
[----:B0-----:R-:W-:-:S03]  /*1390*/  VIADD R7, R9, 0xffffffe ;  /* 0x0ffffffe09077836 */ /* 0x001fc60000000000 */
[----:B------:R-:W-:Y:S04]  /*13a0*/  STL [R1+0x5f4], RZ ;  /* 0x0005f4ff01007387 */ /* 0x000fe80000100800 */
[----:B------:R-:W-:Y:S01]  /*13b0*/  STL [R1+0x5f8], RZ ;  /* 0x0005f8ff01007387 */ /* 0x000fe20000100800 */
[----:B------:R-:W0:Y:S03]  /*13c0*/  F2I.FTZ.U32.TRUNC.NTZ R7, R7 ;  /* 0x0000000700077305 */ /* 0x000e26000021f000 */
[----:B------:R-:W-:Y:S04]  /*13d0*/  STL [R1+0x5fc], RZ ;  /* 0x0005fcff01007387 */ /* 0x000fe80000100800 */
[----:B------:R-:W-:Y:S04]  /*13e0*/  STL [R1+0x5e0], RZ ;  /* 0x0005e0ff01007387 */ /* 0x000fe80000100800 */
[----:B------:R-:W-:Y:S04]  /*13f0*/  STL [R1+0x5e4], RZ ;  /* 0x0005e4ff01007387 */ /* 0x000fe80000100800 */
[----:B------:R-:W-:Y:S01]  /*1400*/  STL [R1+0x5e8], RZ ;  /* 0x0005e8ff01007387 */ /* 0x000fe20000100800 */
[----:B0-----:R-:W-:-:S03]  /*1410*/  IMAD.MOV R10, RZ, RZ, -R7 ;  /* 0x000000ffff0a7224 */ /* 0x001fc600078e0a07 */
[----:B------:R-:W-:Y:S01]  /*1420*/  STL [R1+0x5ec], RZ ;  /* 0x0005ecff01007387 */ /* 0x000fe20000100800 */
[----:B------:R-:W-:-:S03]  /*1430*/  IMAD.MOV.U32 R0, RZ, RZ, R10 ;  /* 0x000000ffff007224 */ /* 0x000fc600078e000a */
[----:B------:R-:W-:Y:S01]  /*1440*/  STL [R1+0x550], RZ ;  /* 0x000550ff01007387 */ /* 0x000fe20000100800 */
[----:B------:R-:W-:Y:S01]  /*1450*/  IMAD R5, R0, R11, RZ ;  /* 0x0000000b00057224 */ /* 0x000fe200078e02ff */
[----:B------:R-:W-:Y:S02]  /*1460*/  IABS R0, R8 ;  /* 0x0000000800007213 */ /* 0x000fe40000000000 */
[----:B------:R-:W-:Y:S01]  /*1470*/  STL [R1+0x554], RZ ;  /* 0x000554ff01007387 */ /* 0x000fe20000100800 */
[----:B------:R-:W-:-:S03]  /*1480*/  IMAD.HI.U32 R6, R7, R5, R6 ;  /* 0x0000000507067227 */ /* 0x000fc600078e0006 */
[----:B------:R-:W-:Y:S01]  /*1490*/  STL [R1+0x558], RZ ;  /* 0x000558ff01007387 */ /* 0x000fe20000100800 */
[----:B------:R-:W-:Y:S02]  /*14a0*/  IMAD.MOV R0, RZ, RZ, -R0 ;  /* 0x000000ffff007224 */ /* 0x000fe400078e0a00 */
[----:B------:R-:W-:Y:S01]  /*14b0*/  IMAD.HI.U32 R28, R6, R13, RZ ;  /* 0x0000000d061c7227 */ /* 0x000fe200078e00ff */
[----:B------:R-:W-:Y:S01]  /*14c0*/  STL [R1+0x55c], RZ ;  /* 0x00055cff01007387 */ /* 0x000fe20000100800 */
[----:B------:R-:W-:Y:S02]  /*14d0*/  CS2R R6, SRZ ;  /* 0x0000000000067805 */ /* 0x000fe4000001ff00 */
[----:B------:R-:W-:Y:S01]  /*14e0*/  IMAD R0, R28, R0, R13 ;  /* 0x000000001c007224 */ /* 0x000fe200078e020d */
[----:B------:R-:W-:Y:S01]  /*14f0*/  STL [R1+0x540], RZ ;  /* 0x000540ff01007387 */ /* 0x000fe20000100800 */
[----:B------:R-:W-:-:S03]  /*1500*/  CS2R R12, SRZ ;  /* 0x00000000000c7805 */ /* 0x000fc6000001ff00 */
[----:B------:R-:W-:Y:S01]  /*1510*/  STL [R1+0x544], RZ ;  /* 0x000544ff01007387 */ /* 0x000fe20000100800 */
[----:B------:R-:W-:-:S03]  /*1520*/  ISETP.GT.U32.AND P1, PT, R11, R0, PT ;  /* 0x000000000b00720c */ /* 0x000fc60003f24070 */
[----:B------:R-:W-:Y:S04]  /*1530*/  STL [R1+0x548], RZ ;  /* 0x000548ff01007387 */ /* 0x000fe80000100800 */
[----:B------:R-:W-:Y:S04]  /*1540*/  STL [R1+0x54c], RZ ;  /* 0x00054cff01007387 */ /* 0x000fe80000100800 */
[----:B------:R-:W-:Y:S02]  /*1550*/  STL [R1+0x600], RZ ;  /* 0x000600ff01007387 */ /* 0x000fe40000100800 */
[----:B------:R-:W-:-:S02]  /*1560*/  @!P1 IMAD.IADD R0, R0, 0x1, -R11 ;  /* 0x0000000100009824 */ /* 0x000fc400078e0a0b */
[----:B------:R-:W-:Y:S01]  /*1570*/  STL [R1+0x604], RZ ;  /* 0x000604ff01007387 */ /* 0x000fe20000100800 */
[----:B------:R-:W-:Y:S01]  /*1580*/  @!P1 VIADD R28, R28, 0x1 ;  /* 0x000000011c1c9836 */ /* 0x000fe20000000000 */
[----:B------:R-:W-:Y:S02]  /*1590*/  ISETP.NE.AND P1, PT, R8, RZ, PT ;  /* 0x000000ff0800720c */ /* 0x000fe40003f25270 */
[----:B------:R-:W-:Y:S01]  /*15a0*/  STL [R1+0x608], RZ ;  /* 0x000608ff01007387 */ /* 0x000fe20000100800 */
[----:B------:R-:W-:Y:S02]  /*15b0*/  ISETP.GE.U32.AND P0, PT, R0, R11, PT ;  /* 0x0000000b0000720c */ /* 0x000fe40003f06070 */
[----:B------:R-:W-:Y:S02]  /*15c0*/  CS2R R10, SRZ ;  /* 0x00000000000a7805 */ /* 0x000fe4000001ff00 */
[----:B------:R-:W-:Y:S01]  /*15d0*/  LOP3.LUT R0, R15, R8, RZ, 0x3c, !PT ;  /* 0x000000080f007212 */ /* 0x000fe200078e3cff */
[----:B------:R-:W-:Y:S03]  /*15e0*/  STL [R1+0x60c], RZ ;  /* 0x00060cff01007387 */ /* 0x000fe60000100800 */
[----:B------:R-:W-:Y:S01]  /*15f0*/  ISETP.GE.AND P2, PT, R0, RZ, PT ;  /* 0x000000ff0000720c */ /* 0x000fe20003f46270 */
[----:B------:R-:W-:Y:S01]  /*1600*/  STL [R1+0x610], RZ ;  /* 0x000610ff01007387 */ /* 0x000fe20000100800 */
[----:B------:R-:W-:-:S03]  /*1610*/  LOP3.LUT R0, R29, 0x20, RZ, 0xc0, !PT ;  /* 0x000000201d007812 */ /* 0x000fc600078ec0ff */
[----:B------:R-:W-:Y:S01]  /*1620*/  STL [R1+0x614], RZ ;  /* 0x000614ff01007387 */ /* 0x000fe20000100800 */
[----:B------:R-:W-:Y:S01]  /*1630*/  R2UR UR4, R0 ;  /* 0x00000000000472ca */ /* 0x000fe200000e0000 */
[----:B------:R-:W-:Y:S02]  /*1640*/  @P0 VIADD R28, R28, 0x1 ;  /* 0x000000011c1c0836 */ /* 0x000fe40000000000 */
[----:B------:R-:W-:Y:S04]  /*1650*/  STL [R1+0x618], RZ ;  /* 0x000618ff01007387 */ /* 0x000fe80000100800 */
[----:B------:R-:W-:Y:S01]  /*1660*/  STL [R1+0x61c], RZ ;  /* 0x00061cff01007387 */ /* 0x000fe20000100800 */
[----:B------:R-:W-:Y:S01]  /*1670*/  @!P2 IMAD.MOV R28, RZ, RZ, -R28 ;  /* 0x000000ffff1ca224 */ /* 0x000fe200078e0a1c */
[----:B------:R-:W-:-:S02]  /*1680*/  @!P1 LOP3.LUT R28, RZ, R8, RZ, 0x33, !PT ;  /* 0x00000008ff1c9212 */ /* 0x000fc400078e33ff */
[----:B------:R-:W-:Y:S03]  /*1690*/  STL [R1+0x620], RZ ;  /* 0x000620ff01007387 */ /* 0x000fe60000100800 */
[----:B------:R-:W-:Y:S01]  /*16a0*/  IMAD.MOV R5, RZ, RZ, -R28 ;  /* 0x000000ffff057224 */ /* 0x000fe200078e0a1c */
[----:B------:R-:W-:Y:S01]  /*16b0*/  STL [R1+0x624], RZ ;  /* 0x000624ff01007387 */ /* 0x000fe20000100800 */
[----:B------:R-:W-:Y:S02]  /*16c0*/  IMAD.SHL.U32 R28, R28, 0x100, RZ ;  /* 0x000001001c1c7824 */ /* 0x000fe400078e00ff */
[----:B------:R-:W-:Y:S01]  /*16d0*/  IMAD R5, R8, R5, R15 ;  /* 0x0000000508057224 */ /* 0x000fe200078e020f */
[----:B------:R-:W-:Y:S01]  /*16e0*/  STL [R1+0x628], RZ ;  /* 0x000628ff01007387 */ /* 0x000fe20000100800 */
[----:B------:R-:W-:Y:S02]  /*16f0*/  CS2R R14, SRZ ;  /* 0x00000000000e7805 */ /* 0x000fe4000001ff00 */
[----:B------:R-:W-:Y:S01]  /*1700*/  CS2R R8, SRZ ;  /* 0x0000000000087805 */ /* 0x000fe2000001ff00 */
[----:B------:R-:W-:Y:S01]  /*1710*/  IMAD.IADD R0, R4, 0x1, R5 ;  /* 0x0000000104007824 */ /* 0x000fe200078e0205 */
[----:B------:R-:W-:Y:S01]  /*1720*/  STL [R1+0x62c], RZ ;  /* 0x00062cff01007387 */ /* 0x000fe20000100800 */
[----:B------:R-:W-:-:S02]  /*1730*/  CS2R R4, SRZ ;  /* 0x0000000000047805 */ /* 0x000fc4000001ff00 */
[----:B------:R-:W-:Y:S01]  /*1740*/  IMAD R3, R0, 0x100, R3 ;  /* 0x0000010000037824 */ /* 0x000fe200078e0203 */
[----:B------:R-:W-:Y:S03]  /*1750*/  STL [R1+0x6b0], RZ ;  /* 0x0006b0ff01007387 */ /* 0x000fe60000100800 */
[C---:B------:R-:W-:Y:S01]  /*1760*/  VIADD R29, R3.reuse, 0x40 ;  /* 0x00000040031d7836 */ /* 0x040fe20000000000 */
[----:B------:R-:W-:Y:S01]  /*1770*/  STL [R1+0x6b4], RZ ;  /* 0x0006b4ff01007387 */ /* 0x000fe20000100800 */
[----:B------:R-:W-:-:S03]  /*1780*/  VIADD R0, R3, 0x80 ;  /* 0x0000008003007836 */ /* 0x000fc60000000000 */
        /* <DEDUP_REMOVED lines=185> */
[----:B------:R-:W-:Y:S04]  /*2320*/  STL [R1+0x10c0], R3 ;  /* 0x0010c00301007387 */ /* 0x000fe80000100800 */
        /* <DEDUP_REMOVED lines=25> */
[----:B------:R0:W-:Y:S02]  /*24c0*/  STL [R1+0x10c8], R29 ;  /* 0x0010c81d01007387 */ /* 0x0001e40000100800 */
[----:B0-----:R-:W-:-:S02]  /*24d0*/  VIADD R29, R3, 0xc0 ;  /* 0x000000c0031d7836 */ /* 0x001fc40000000000 */
[----:B------:R0:W5:Y:S04]  /*24e0*/  LDL.LU R3, [R1+0x1a78] ;  /* 0x001a780001037983 */ /* 0x0001680000300800 */
[----:B------:R1:W-:Y:S04]  /*24f0*/  STL [R1+0x10d0], R29 ;  /* 0x0010d01d01007387 */ /* 0x0003e80000100800 */
[----:B------:R0:W-:Y:S01]  /*2500*/  STL [R1+0x10cc], R0 ;  /* 0x0010cc0001007387 */ /* 0x0001e20000100800 */
[----:B-1----:R-:W1:Y:S01]  /*2510*/  S2R R29, SR_TID.X ;  /* 0x00000000001d7919 */ /* 0x002e620000002100 */
[----:B----4-:R-:W-:Y:S05]  /*2520*/  BRA.U !UP0, `(.L_x_0) ;  /* 0x000004a108d87547 */ /* 0x010fea000b800000 */
[----:B------:R-:W2:Y:S04]  /*2530*/  LDL R26, [R1+0x10d0] ;  /* 0x0010d000011a7983 */ /* 0x000ea80000100800 */
[----:B------:R-:W3:Y:S04]  /*2540*/  LDL R22, [R1+0x10c8] ;  /* 0x0010c80001167983 */ /* 0x000ee80000100800 */
[----:B------:R-:W4:Y:S01]  /*2550*/  LDL R23, [R1+0x10c0] ;  /* 0x0010c00001177983 */ /* 0x000f220000100800 */
[----:B------:R-:W-:Y:S01]  /*2560*/  IABS R11, R2 ;  /* 0x00000002000b7213 */ /* 0x000fe20000000000 */
[----:B------:R-:W-:Y:S01]  /*2570*/  IMAD.MOV.U32 R27, RZ, RZ, R0 ;  /* 0x000000ffff1b7224 */ /* 0x000fe200078e0000 */
[----:B0----5:R-:W-:Y:S01]  /*2580*/  IABS R0, R3 ;  /* 0x0000000300007213 */ /* 0x021fe20000000000 */
[C---:B-1----:R-:W-:Y:S01]  /*2590*/  IMAD.SHL.U32 R13, R29.reuse, 0x8, RZ ;  /* 0x000000081d0d7824 */ /* 0x042fe200078e00ff */
[----:B------:R-:W0:Y:S01]  /*25a0*/  I2F.RP R10, R11 ;  /* 0x0000000b000a7306 */ /* 0x000e220000209400 */
[C---:B------:R-:W-:Y:S01]  /*25b0*/  LOP3.LUT R12, R29.reuse, 0x7, RZ, 0xc0, !PT ;  /* 0x000000071d0c7812 */ /* 0x040fe200078ec0ff */
[----:B------:R-:W-:Y:S01]  /*25c0*/  IMAD.SHL.U32 R9, R29, 0x2, RZ ;  /* 0x000000021d097824 */ /* 0x000fe200078e00ff */
[----:B------:R-:W1:Y:S01]  /*25d0*/  LDCU UR7, c[0x0][0x3ac] ;  /* 0x00007580ff0777ac */ /* 0x000e620008000800 */
[----:B------:R-:W1:Y:S04]  /*25e0*/  LDCU.64 UR8, c[0x0][0x388] ;  /* 0x00007100ff0877ac */ /* 0x000e680008000a00 */
[----:B------:R-:W1:Y:S01]  /*25f0*/  I2F.RP R8, R0 ;  /* 0x0000000000087306 */ /* 0x000e620000209400 */
[----:B------:R-:W2:Y:S01]  /*2600*/  LDCU UR10, c[0x0][0x3b0] ;  /* 0x00007600ff0a77ac */ /* 0x000ea20008000800 */
[----:B------:R-:W2:Y:S06]  /*2610*/  LDCU UR11, c[0x0][0x3a4] ;  /* 0x00007480ff0b77ac */ /* 0x000eac0008000800 */
[----:B0-----:R-:W0:Y:S08]  /*2620*/  MUFU.RCP R10, R10 ;  /* 0x0000000a000a7308 */ /* 0x001e300000001000 */
[----:B-1----:R-:W1:Y:S01]  /*2630*/  MUFU.RCP R8, R8 ;  /* 0x0000000800087308 */ /* 0x002e620000001000 */
[----:B0-----:R-:W-:-:S07]  /*2640*/  VIADD R6, R10, 0xffffffe ;  /* 0x0ffffffe0a067836 */ /* 0x001fce0000000000 */
[----:B------:R-:W0:Y:S01]  /*2650*/  F2I.FTZ.U32.TRUNC.NTZ R7, R6 ;  /* 0x0000000600077305 */ /* 0x000e22000021f000 */
[----:B-1----:R-:W-:-:S07]  /*2660*/  VIADD R4, R8, 0xffffffe ;  /* 0x0ffffffe08047836 */ /* 0x002fce0000000000 */
[----:B------:R-:W1:Y:S01]  /*2670*/  F2I.FTZ.U32.TRUNC.NTZ R5, R4 ;  /* 0x0000000400057305 */ /* 0x000e62000021f000 */
[----:B------:R-:W-:Y:S01]  /*2680*/  LOP3.LUT R13, R13, 0x30, RZ, 0xc0, !PT ;  /* 0x000000300d0d7812 */ /* 0x000fe200078ec0ff */
[----:B0-----:R-:W-:-:S04]  /*2690*/  IMAD.MOV R6, RZ, RZ, -R7 ;  /* 0x000000ffff067224 */ /* 0x001fc800078e0a07 */
[----:B------:R-:W-:Y:S02]  /*26a0*/  IMAD R10, R12, 0x40, R13 ;  /* 0x000000400c0a7824 */ /* 0x000fe400078e020d */
[----:B------:R-:W-:Y:S02]  /*26b0*/  IMAD R13, R6, R11, RZ ;  /* 0x0000000b060d7224 */ /* 0x000fe400078e02ff */
[----:B------:R-:W-:Y:S02]  /*26c0*/  IMAD.MOV.U32 R6, RZ, RZ, RZ ;  /* 0x000000ffff067224 */ /* 0x000fe400078e00ff */
[----:B-1----:R-:W-:Y:S01]  /*26d0*/  IMAD.MOV R15, RZ, RZ, -R5 ;  /* 0x000000ffff0f7224 */ /* 0x002fe200078e0a05 */
[----:B------:R-:W-:Y:S01]  /*26e0*/  IABS R16, R27 ;  /* 0x0000001b00107213 */ /* 0x000fe20000000000 */
[----:B------:R-:W-:Y:S02]  /*26f0*/  IMAD R14, R12, 0x210, RZ ;  /* 0x000002100c0e7824 */ /* 0x000fe400078e02ff */
[----:B------:R-:W-:-:S04]  /*2700*/  IMAD.HI.U32 R7, R7, R13, R6 ;  /* 0x0000000d07077227 */ /* 0x000fc800078e0006 */
[----:B------:R-:W-:Y:S02]  /*2710*/  IMAD R13, R15, R0, RZ ;  /* 0x000000000f0d7224 */ /* 0x000fe400078e02ff */
[----:B------:R-:W-:Y:S01]  /*2720*/  IMAD.MOV.U32 R4, RZ, RZ, RZ ;  /* 0x000000ffff047224 */ /* 0x000fe200078e00ff */
[----:B------:R-:W-:Y:S01]  /*2730*/  LOP3.LUT R14, R14, 0x10, R9, 0x78, !PT ;  /* 0x000000100e0e7812 */ /* 0x000fe200078e7809 */
[----:B------:R-:W-:Y:S02]  /*2740*/  IMAD.SHL.U32 R29, R29, 0x100, RZ ;  /* 0x000001001d1d7824 */ /* 0x000fe400078e00ff */
[----:B------:R-:W-:-:S04]  /*2750*/  IMAD.HI.U32 R5, R5, R13, R4 ;  /* 0x0000000d05057227 */ /* 0x000fc800078e0004 */
[----:B------:R-:W-:Y:S01]  /*2760*/  IMAD.HI.U32 R8, R7, R16, RZ ;  /* 0x0000001007087227 */ /* 0x000fe200078e00ff */
[----:B------:R-:W-:-:S03]  /*2770*/  LOP3.LUT R29, R14, 0x1000, R29, 0xf8, !PT ;  /* 0x000010000e1d7812 */ /* 0x000fc600078ef81d */
[----:B------:R-:W-:Y:S02]  /*2780*/  IMAD.U32 R15, RZ, RZ, UR4 ;  /* 0x00000004ff0f7e24 */ /* 0x000fe4000f8e00ff */
[----:B------:R-:W-:-:S03]  /*2790*/  IMAD.MOV R14, RZ, RZ, -R8 ;  /* 0x000000ffff0e7224 */ /* 0x000fc600078e0a08 */
[----:B------:R-:W-:Y:S01]  /*27a0*/  LEA.HI R8, R15, R28, RZ, 0x1b ;  /* 0x0000001c0f087211 */ /* 0x000fe200078fd8ff */
[----:B------:R-:W-:-:S03]  /*27b0*/  IMAD R16, R11, R14, R16 ;  /* 0x0000000e0b107224 */ /* 0x000fc600078e0210 */
[----:B------:R-:W-:Y:S02]  /*27c0*/  IABS R17, R8 ;  /* 0x0000000800117213 */ /* 0x000fe40000000000 */
[----:B------:R-:W-:-:S03]  /*27d0*/  ISETP.GT.U32.AND P1, PT, R11, R16, PT ;  /* 0x000000100b00720c */ /* 0x000fc60003f24070 */
[----:B------:R-:W-:-:S04]  /*27e0*/  IMAD.HI.U32 R20, R5, R17, RZ ;  /* 0x0000001105147227 */ /* 0x000fc800078e00ff */
[----:B------:R-:W-:-:S04]  /*27f0*/  IMAD.MOV R20, RZ, RZ, -R20 ;  /* 0x000000ffff147224 */ /* 0x000fc800078e0a14 */
[----:B------:R-:W-:Y:S02]  /*2800*/  IMAD R17, R0, R20, R17 ;  /* 0x0000001400117224 */ /* 0x000fe400078e0211 */
[----:B------:R-:W-:Y:S02]  /*2810*/  @!P1 IMAD.IADD R16, R16, 0x1, -R11 ;  /* 0x0000000110109824 */ /* 0x000fe400078e0a0b */
[C---:B------:R-:W-:Y:S02]  /*2820*/  VIADD R15, R8.reuse, 0xfe ;  /* 0x000000fe080f7836 */ /* 0x040fe40000000000 */
[C---:B------:R-:W-:Y:S02]  /*2830*/  VIADD R14, R8.reuse, 0xfa ;  /* 0x000000fa080e7836 */ /* 0x040fe40000000000 */
[----:B------:R-:W-:Y:S01]  /*2840*/  VIADD R19, R8, 0xfc ;  /* 0x000000fc08137836 */ /* 0x000fe20000000000 */
[----:B------:R0:W-:Y:S02]  /*2850*/  STL [R1+0x1b9c], R3 ;  /* 0x001b9c0301007387 */ /* 0x0001e40000100800 */
[----:B0-----:R-:W-:-:S02]  /*2860*/  LOP3.LUT R3, R10, 0x30, R9, 0x78, !PT ;  /* 0x000000300a037812 */ /* 0x001fc400078e7809 */
[----:B------:R-:W-:Y:S04]  /*2870*/  STL [R1+0x1a78], R29 ;  /* 0x001a781d01007387 */ /* 0x000fe80000100800 */
[----:B------:R-:W-:Y:S04]  /*2880*/  STL [R1+0x1a7c], R28 ;  /* 0x001a7c1c01007387 */ /* 0x000fe80000100800 */
[----:B------:R0:W-:Y:S01]  /*2890*/  STL [R1+0x10c4], R3 ;  /* 0x0010c40301007387 */ /* 0x0001e20000100800 */
[----:B------:R-:W-:Y:S02]  /*28a0*/  ISETP.GE.AND P4, PT, R19, RZ, PT ;  /* 0x000000ff1300720c */ /* 0x000fe40003f86270 */
[----:B------:R-:W-:-:S02]  /*28b0*/  ISETP.GE.AND P5, PT, R15, RZ, PT ;  /* 0x000000ff0f00720c */ /* 0x000fc40003fa6270 */
[----:B--2---:R-:W-:Y:S02]  /*28c0*/  IABS R18, R26 ;  /* 0x0000001a00127213 */ /* 0x004fe40000000000 */
[----:B---3--:R-:W-:-:S03]  /*28d0*/  IABS R12, R22 ;  /* 0x00000016000c7213 */ /* 0x008fc60000000000 */
[----:B------:R-:W-:Y:S01]  /*28e0*/  IMAD.HI.U32 R4, R7, R18, RZ ;  /* 0x0000001207047227 */ /* 0x000fe200078e00ff */
[----:B----4-:R-:W-:-:S03]  /*28f0*/  IABS R6, R23 ;  /* 0x0000001700067213 */ /* 0x010fc60000000000 */
[----:B------:R-:W-:-:S04]  /*2900*/  IMAD.HI.U32 R13, R7, R12, RZ ;  /* 0x0000000c070d7227 */ /* 0x000fc800078e00ff */
[----:B------:R-:W-:Y:S02]  /*2910*/  IMAD.MOV R4, RZ, RZ, -R4 ;  /* 0x000000ffff047224 */ /* 0x000fe400078e0a04 */
[----:B------:R-:W-:Y:S02]  /*2920*/  IMAD.MOV R13, RZ, RZ, -R13 ;  /* 0x000000ffff0d7224 */ /* 0x000fe400078e0a0d */
[----:B------:R-:W-:-:S04]  /*2930*/  IMAD.HI.U32 R7, R7, R6, RZ ;  /* 0x0000000607077227 */ /* 0x000fc800078e00ff */
[C---:B------:R-:W-:Y:S02]  /*2940*/  IMAD R18, R11.reuse, R4, R18 ;  /* 0x000000040b127224 */ /* 0x040fe400078e0212 */
[C---:B------:R-:W-:Y:S02]  /*2950*/  IMAD R12, R11.reuse, R13, R12 ;  /* 0x0000000d0b0c7224 */ /* 0x040fe400078e020c */
[----:B------:R-:W-:Y:S01]  /*2960*/  IMAD.MOV R7, RZ, RZ, -R7 ;  /* 0x000000ffff077224 */ /* 0x000fe200078e0a07 */
[C---:B------:R-:W-:Y:S02]  /*2970*/  ISETP.GT.U32.AND P0, PT, R11.reuse, R18, PT ;  /* 0x000000120b00720c */ /* 0x040fe40003f04070 */
[C---:B------:R-:W-:Y:S01]  /*2980*/  ISETP.GT.U32.AND P2, PT, R11.reuse, R12, PT ;  /* 0x0000000c0b00720c */ /* 0x040fe20003f44070 */
[----:B------:R-:W-:-:S05]  /*2990*/  IMAD R6, R11, R7, R6 ;  /* 0x000000070b067224 */ /* 0x000fca00078e0206 */
[----:B------:R-:W-:-:S05]  /*29a0*/  ISETP.GT.U32.AND P3, PT, R11, R6, PT ;  /* 0x000000060b00720c */ /* 0x000fca0003f64070 */
[--C-:B------:R-:W-:Y:S02]  /*29b0*/  @!P0 IMAD.IADD R18, R18, 0x1, -R11.reuse ;  /* 0x0000000112128824 */ /* 0x100fe400078e0a0b */
[--C-:B------:R-:W-:Y:S01]  /*29c0*/  @!P2 IMAD.IADD R12, R12, 0x1, -R11.reuse ;  /* 0x000000010c0ca824 */ /* 0x100fe200078e0a0b */
[C---:B------:R-:W-:Y:S02]  /*29d0*/  ISETP.GT.U32.AND P0, PT, R11.reuse, R16, PT ;  /* 0x000000100b00720c */ /* 0x040fe40003f04070 */
[----:B------:R-:W-:Y:S02]  /*29e0*/  ISETP.GT.U32.AND P2, PT, R0, R17, PT ;  /* 0x000000110000720c */ /* 0x000fe40003f44070 */
[C---:B------:R-:W-:Y:S01]  /*29f0*/  ISETP.GT.U32.AND P1, PT, R11.reuse, R12, PT ;  /* 0x0000000c0b00720c */ /* 0x040fe20003f24070 */
[----:B------:R-:W-:Y:S01]  /*2a00*/  @!P3 IMAD.IADD R6, R6, 0x1, -R11 ;  /* 0x000000010606b824 */ /* 0x000fe200078e0a0b */
[----:B------:R-:W-:Y:S02]  /*2a10*/  ISETP.GT.U32.AND P3, PT, R11, R18, PT ;  /* 0x000000120b00720c */ /* 0x000fe40003f64070 */
[----:B------:R-:W-:-:S02]  /*2a20*/  IABS R4, R15 ;  /* 0x0000000f00047213 */ /* 0x000fc40000000000 */
[----:B------:R-:W-:-:S03]  /*2a30*/  ISETP.GT.U32.AND P6, PT, R11, R6, PT ;  /* 0x000000060b00720c */ /* 0x000fc60003fc4070 */
[--C-:B------:R-:W-:Y:S01]  /*2a40*/  @!P0 IMAD.IADD R16, R16, 0x1, -R11.reuse ;  /* 0x0000000110108824 */ /* 0x100fe200078e0a0b */
[----:B------:R-:W-:Y:S01]  /*2a50*/  ISETP.GE.AND P0, PT, R22, RZ, PT ;  /* 0x000000ff1600720c */ /* 0x000fe20003f06270 */
[----:B------:R-:W-:Y:S01]  /*2a60*/  @!P2 IMAD.IADD R17, R17, 0x1, -R0 ;  /* 0x000000011111a824 */ /* 0x000fe200078e0a00 */
[----:B------:R-:W-:Y:S01]  /*2a70*/  ISETP.GE.AND P2, PT, R23, RZ, PT ;  /* 0x000000ff1700720c */ /* 0x000fe20003f46270 */
[--C-:B------:R-:W-:Y:S01]  /*2a80*/  @!P1 IMAD.IADD R12, R12, 0x1, -R11.reuse ;  /* 0x000000010c0c9824 */ /* 0x100fe200078e0a0b */
[----:B------:R-:W-:Y:S01]  /*2a90*/  ISETP.GE.AND P1, PT, R27, RZ, PT ;  /* 0x000000ff1b00720c */ /* 0x000fe20003f26270 */
[----:B------:R-:W-:Y:S01]  /*2aa0*/  @!P3 IMAD.IADD R18, R18, 0x1, -R11 ;  /* 0x000000011212b824 */ /* 0x000fe200078e0a0b */
[----:B------:R-:W-:Y:S01]  /*2ab0*/  ISETP.GE.AND P3, PT, R26, RZ, PT ;  /* 0x000000ff1a00720c */ /* 0x000fe20003f66270 */
[----:B------:R-:W-:Y:S01]  /*2ac0*/  IMAD.HI.U32 R21, R5, R4, RZ ;  /* 0x0000000405157227 */ /* 0x000fe200078e00ff */
[----:B------:R-:W-:Y:S02]  /*2ad0*/  IABS R7, R14 ;  /* 0x0000000e00077213 */ /* 0x000fe40000000000 */
[----:B------:R-:W-:Y:S01]  /*2ae0*/  IABS R13, R19 ;  /* 0x00000013000d7213 */ /* 0x000fe20000000000 */
[----:B------:R-:W-:-:S02]  /*2af0*/  IMAD.MOV R21, RZ, RZ, -R21 ;  /* 0x000000ffff157224 */ /* 0x000fc400078e0a15 */
[----:B------:R-:W-:-:S04]  /*2b00*/  IMAD.HI.U32 R9, R5, R7, RZ ;  /* 0x0000000705097227 */ /* 0x000fc800078e00ff */
[----:B------:R-:W-:-:S04]  /*2b10*/  IMAD.HI.U32 R10, R5, R13, RZ ;  /* 0x0000000d050a7227 */ /* 0x000fc800078e00ff */
[----:B------:R-:W-:Y:S02]  /*2b20*/  @!P6 IMAD.IADD R6, R6, 0x1, -R11 ;  /* 0x000000010606e824 */ /* 0x000fe400078e0a0b */
[----:B------:R-:W-:Y:S02]  /*2b30*/  IMAD.MOV R9, RZ, RZ, -R9 ;  /* 0x000000ffff097224 */ /* 0x000fe400078e0a09 */
[----:B------:R-:W-:Y:S01]  /*2b40*/  IMAD R4, R0, R21, R4 ;  /* 0x0000001500047224 */ /* 0x000fe200078e0204 */
[----:B------:R-:W-:Y:S01]  /*2b50*/  ISETP.NE.AND P6, PT, R2, RZ, PT ;  /* 0x000000ff0200720c */ /* 0x000fe20003fc5270 */
[----:B------:R-:W-:Y:S01]  /*2b60*/  IMAD.MOV R10, RZ, RZ, -R10 ;  /* 0x000000ffff0a7224 */ /* 0x000fe200078e0a0a */
[----:B------:R-:W-:Y:S01]  /*2b70*/  LOP3.LUT R11, RZ, R2, RZ, 0x33, !PT ;  /* 0x00000002ff0b7212 */ /* 0x000fe200078e33ff */
[----:B------:R-:W-:Y:S02]  /*2b80*/  @!P3 IMAD.MOV R18, RZ, RZ, -R18 ;  /* 0x000000ffff12b224 */ /* 0x000fe400078e0a12 */
[----:B------:R-:W-:-:S02]  /*2b90*/  @!P1 IMAD.MOV R16, RZ, RZ, -R16 ;  /* 0x000000ffff109224 */ /* 0x000fc400078e0a10 */
[----:B------:R-:W-:Y:S02]  /*2ba0*/  @!P0 IMAD.MOV R12, RZ, RZ, -R12 ;  /* 0x000000ffff0c8224 */ /* 0x000fe400078e0a0c */
[----:B------:R-:W-:Y:S01]  /*2bb0*/  @!P2 IMAD.MOV R6, RZ, RZ, -R6 ;  /* 0x000000ffff06a224 */ /* 0x000fe200078e0a06 */
[C---:B------:R-:W-:Y:S01]  /*2bc0*/  ISETP.GT.U32.AND P3, PT, R0.reuse, R4, PT ;  /* 0x000000040000720c */ /* 0x040fe20003f64070 */
[C---:B------:R-:W-:Y:S01]  /*2bd0*/  IMAD R9, R0.reuse, R9, R7 ;  /* 0x0000000900097224 */ /* 0x040fe200078e0207 */
[C---:B------:R-:W-:Y:S01]  /*2be0*/  ISETP.GT.U32.AND P1, PT, R0.reuse, R17, PT ;  /* 0x000000110000720c */ /* 0x040fe20003f24070 */
[----:B------:R-:W-:Y:S01]  /*2bf0*/  IMAD R10, R0, R10, R13 ;  /* 0x0000000a000a7224 */ /* 0x000fe200078e020d */
[C---:B------:R-:W-:Y:S01]  /*2c00*/  SEL R13, R11.reuse, R18, !P6 ;  /* 0x000000120b0d7207 */ /* 0x040fe20007000000 */
[----:B------:R-:W-:Y:S01]  /*2c10*/  VIADD R7, R8, 0xf8 ;  /* 0x000000f808077836 */ /* 0x000fe20000000000 */
[C---:B0-----:R-:W-:Y:S02]  /*2c20*/  SEL R3, R11.reuse, R16, !P6 ;  /* 0x000000100b037207 */ /* 0x041fe40007000000 */
[----:B------:R-:W-:-:S02]  /*2c30*/  SEL R28, R11, R12, !P6 ;  /* 0x0000000c0b1c7207 */ /* 0x000fc40007000000 */
[----:B------:R-:W-:Y:S02]  /*2c40*/  SEL R29, R11, R6, !P6 ;  /* 0x000000060b1d7207 */ /* 0x000fe40007000000 */
[----:B------:R-:W-:Y:S02]  /*2c50*/  ISETP.GT.U32.AND P6, PT, R0, R9, PT ;  /* 0x000000090000720c */ /* 0x000fe40003fc4070 */
[----:B------:R-:W-:Y:S02]  /*2c60*/  ISETP.GE.AND P2, PT, R8, RZ, PT ;  /* 0x000000ff0800720c */ /* 0x000fe40003f46270 */
[----:B------:R-:W-:Y:S01]  /*2c70*/  IABS R2, R7 ;  /* 0x0000000700027213 */ /* 0x000fe20000000000 */
[--C-:B------:R-:W-:Y:S02]  /*2c80*/  @!P3 IMAD.IADD R4, R4, 0x1, -R0.reuse ;  /* 0x000000010404b824 */ /* 0x100fe400078e0a00 */
[----:B------:R-:W-:Y:S02]  /*2c90*/  VIADD R12, R8, 0xf6 ;  /* 0x000000f6080c7836 */ /* 0x000fe40000000000 */
[----:B------:R-:W-:-:S02]  /*2ca0*/  @!P1 IMAD.IADD R17, R17, 0x1, -R0 ;  /* 0x0000000111119824 */ /* 0x000fc400078e0a00 */
[----:B------:R-:W-:Y:S01]  /*2cb0*/  IMAD.HI.U32 R19, R5, R2, RZ ;  /* 0x0000000205137227 */ /* 0x000fe200078e00ff */
[----:B------:R0:W-:Y:S01]  /*2cc0*/  STL [R1+0x1fc], R13 ;  /* 0x0001fc0d01007387 */ /* 0x0001e20000100800 */
[----:B------:R-:W-:Y:S02]  /*2cd0*/  ISETP.GT.U32.AND P3, PT, R0, R4, PT ;  /* 0x000000040000720c */ /* 0x000fe40003f64070 */
[----:B------:R-:W-:Y:S02]  /*2ce0*/  IMAD.MOV.U32 R18, RZ, RZ, R17 ;  /* 0x000000ffff127224 */ /* 0x000fe400078e0011 */
[----:B------:R-:W-:Y:S02]  /*2cf0*/  @!P6 IMAD.IADD R9, R9, 0x1, -R0 ;  /* 0x000000010909e824 */ /* 0x000fe400078e0a00 */
[----:B------:R-:W-:Y:S01]  /*2d00*/  IMAD.MOV R19, RZ, RZ, -R19 ;  /* 0x000000ffff137224 */ /* 0x000fe200078e0a13 */
[----:B0-----:R-:W-:Y:S01]  /*2d10*/  IABS R13, R12 ;  /* 0x0000000c000d7213 */ /* 0x001fe20000000000 */
[----:B------:R-:W-:Y:S01]  /*2d20*/  @!P2 IMAD.MOV R18, RZ, RZ, -R18 ;  /* 0x000000ffff12a224 */ /* 0x000fe200078e0a12 */
[----:B------:R-:W-:Y:S01]  /*2d30*/  ISETP.GE.AND P1, PT, R14, RZ, PT ;  /* 0x000000ff0e00720c */ /* 0x000fe20003f26270 */
[C---:B------:R-:W-:Y:S01]  /*2d40*/  IMAD R14, R0.reuse, R19, R2 ;  /* 0x00000013000e7224 */ /* 0x040fe200078e0202 */
[----:B------:R-:W-:Y:S01]  /*2d50*/  ISETP.GT.U32.AND P2, PT, R0, R9, PT ;  /* 0x000000090000720c */ /* 0x000fe20003f44070 */
[----:B------:R-:W-:-:S04]  /*2d60*/  IMAD.HI.U32 R2, R5, R13, RZ ;  /* 0x0000000d05027227 */ /* 0x000fc800078e00ff */
[----:B------:R-:W-:Y:S02]  /*2d70*/  IMAD.MOV R2, RZ, RZ, -R2 ;  /* 0x000000ffff027224 */ /* 0x000fe400078e0a02 */
[----:B------:R-:W-:Y:S02]  /*2d80*/  VIADD R15, R8, 0xf4 ;  /* 0x000000f4080f7836 */ /* 0x000fe40000000000 */
[--C-:B------:R-:W-:Y:S01]  /*2d90*/  @!P3 IMAD.IADD R4, R4, 0x1, -R0.reuse ;  /* 0x000000010404b824 */ /* 0x100fe200078e0a00 */
[C---:B------:R-:W-:Y:S01]  /*2da0*/  ISETP.GT.U32.AND P3, PT, R0.reuse, R14, PT ;  /* 0x0000000e0000720c */ /* 0x040fe20003f64070 */
[C---:B------:R-:W-:Y:S01]  /*2db0*/  IMAD R13, R0.reuse, R2, R13 ;  /* 0x00000002000d7224 */ /* 0x040fe200078e020d */
[C---:B------:R-:W-:Y:S01]  /*2dc0*/  ISETP.GT.U32.AND P0, PT, R0.reuse, R10, PT ;  /* 0x0000000a0000720c */ /* 0x040fe20003f04070 */
[----:B------:R-:W-:Y:S01]  /*2dd0*/  @!P2 IMAD.IADD R9, R9, 0x1, -R0 ;  /* 0x000000010909a824 */ /* 0x000fe200078e0a00 */
[----:B------:R-:W-:Y:S02]  /*2de0*/  IABS R11, R15 ;  /* 0x0000000f000b7213 */ /* 0x000fe40000000000 */
[----:B------:R-:W-:-:S03]  /*2df0*/  ISETP.GT.U32.AND P2, PT, R0, R13, PT ;  /* 0x0000000d0000720c */ /* 0x000fc60003f44070 */
[----:B------:R-:W-:Y:S01]  /*2e00*/  IMAD.HI.U32 R6, R5, R11, RZ ;  /* 0x0000000b05067227 */ /* 0x000fe200078e00ff */
[----:B------:R-:W-:Y:S03]  /*2e10*/  STL [R1+0x1b04], R28 ;  /* 0x001b041c01007387 */ /* 0x000fe60000100800 */
[----:B------:R-:W-:Y:S02]  /*2e20*/  IMAD.MOV R6, RZ, RZ, -R6 ;  /* 0x000000ffff067224 */ /* 0x000fe400078e0a06 */
[--C-:B------:R-:W-:Y:S02]  /*2e30*/  @!P3 IMAD.IADD R14, R14, 0x1, -R0.reuse ;  /* 0x000000010e0eb824 */ /* 0x100fe400078e0a00 */
[----:B------:R-:W-:Y:S01]  /*2e40*/  VIADD R2, R8, 0xf2 ;  /* 0x000000f208027836 */ /* 0x000fe20000000000 */
[----:B------:R0:W-:Y:S01]  /*2e50*/  STL [R1+0x200], R3 ;  /* 0x0002000301007387 */ /* 0x0001e20000100800 */
[--C-:B------:R-:W-:Y:S01]  /*2e60*/  @!P0 IMAD.IADD R10, R10, 0x1, -R0.reuse ;  /* 0x000000010a0a8824 */ /* 0x100fe200078e0a00 */
[----:B------:R-:W-:Y:S01]  /*2e70*/  ISETP.GE.AND P6, PT, R7, RZ, PT ;  /* 0x000000ff0700720c */ /* 0x000fe20003fc6270 */
[C---:B------:R-:W-:Y:S01]  /*2e80*/  IMAD R7, R0.reuse, R6, R11 ;  /* 0x0000000600077224 */ /* 0x040fe200078e020b */
[----:B------:R-:W-:Y:S01]  /*2e90*/  ISETP.GT.U32.AND P3, PT, R0, R14, PT ;  /* 0x0000000e0000720c */ /* 0x000fe20003f64070 */
[----:B------:R-:W-:Y:S01]  /*2ea0*/  @!P2 IMAD.IADD R13, R13, 0x1, -R0 ;  /* 0x000000010d0da824 */ /* 0x000fe200078e0a00 */
[----:B------:R-:W-:Y:S01]  /*2eb0*/  IABS R11, R2 ;  /* 0x00000002000b7213 */ /* 0x000fe20000000000 */
[----:B0-----:R-:W-:-:S02]  /*2ec0*/  IMAD.MOV.U32 R3, RZ, RZ, R4 ;  /* 0x000000ffff037224 */ /* 0x001fc400078e0004 */
[----:B------:R-:W-:Y:S01]  /*2ed0*/  VIADD R4, R8, 0xf0 ;  /* 0x000000f008047836 */ /* 0x000fe20000000000 */
[----:B------:R-:W-:Y:S01]  /*2ee0*/  ISETP.GT.U32.AND P0, PT, R0, R10, PT ;  /* 0x0000000a0000720c */ /* 0x000fe20003f04070 */
[----:B------:R-:W-:Y:S01]  /*2ef0*/  @!P5 IMAD.MOV R3, RZ, RZ, -R3 ;  /* 0x000000ffff03d224 */ /* 0x000fe200078e0a03 */
[----:B------:R-:W-:Y:S01]  /*2f00*/  ISETP.GE.AND P5, PT, R12, RZ, PT ;  /* 0x000000ff0c00720c */ /* 0x000fe20003fa6270 */
[C---:B------:R-:W-:Y:S01]  /*2f10*/  IMAD.HI.U32 R12, R5.reuse, R11, RZ ;  /* 0x0000000b050c7227 */ /* 0x040fe200078e00ff */
[----:B------:R-:W-:Y:S02]  /*2f20*/  IABS R17, R4 ;  /* 0x0000000400117213 */ /* 0x000fe40000000000 */
[----:B------:R-:W-:Y:S01]  /*2f30*/  ISETP.GT.U32.AND P2, PT, R0, R13, PT ;  /* 0x0000000d0000720c */ /* 0x000fe20003f44070 */
[----:B------:R-:W-:Y:S02]  /*2f40*/  IMAD.MOV R12, RZ, RZ, -R12 ;  /* 0x000000ffff0c7224 */ /* 0x000fe400078e0a0c */
[----:B------:R-:W-:-:S04]  /*2f50*/  IMAD.HI.U32 R6, R5, R17, RZ ;  /* 0x0000001105067227 */ /* 0x000fc800078e00ff */
[----:B------:R-:W-:Y:S02]  /*2f60*/  @!P3 IMAD.IADD R14, R14, 0x1, -R0 ;  /* 0x000000010e0eb824 */ /* 0x000fe400078e0a00 */
[----:B------:R-:W-:Y:S02]  /*2f70*/  IMAD.MOV R6, RZ, RZ, -R6 ;  /* 0x000000ffff067224 */ /* 0x000fe400078e0a06 */
[----:B------:R-:W-:Y:S02]  /*2f80*/  IMAD R11, R0, R12, R11 ;  /* 0x0000000c000b7224 */ /* 0x000fe400078e020b */
[--C-:B------:R-:W-:Y:S01]  /*2f90*/  @!P0 IMAD.IADD R10, R10, 0x1, -R0.reuse ;  /* 0x000000010a0a8824 */ /* 0x100fe200078e0a00 */
[----:B------:R-:W-:Y:S01]  /*2fa0*/  ISETP.GE.AND P0, PT, R15, RZ, PT ;  /* 0x000000ff0f00720c */ /* 0x000fe20003f06270 */
[C---:B------:R-:W-:Y:S01]  /*2fb0*/  IMAD R17, R0.reuse, R6, R17 ;  /* 0x0000000600117224 */ /* 0x040fe200078e0211 */
[----:B------:R-:W-:Y:S01]  /*2fc0*/  STL [R1+0x1b08], R29 ;  /* 0x001b081d01007387 */ /* 0x000fe20000100800 */
[----:B------:R-:W-:Y:S01]  /*2fd0*/  @!P2 IMAD.IADD R13, R13, 0x1, -R0 ;  /* 0x000000010d0da824 */ /* 0x000fe200078e0a00 */
[----:B------:R-:W-:Y:S01]  /*2fe0*/  ISETP.GT.U32.AND P2, PT, R0, R11, PT ;  /* 0x0000000b0000720c */ /* 0x000fe20003f44070 */
[----:B------:R-:W-:Y:S01]  /*2ff0*/  IMAD.MOV.U32 R15, RZ, RZ, R14 ;  /* 0x000000ffff0f7224 */ /* 0x000fe200078e000e */
[----:B------:R-:W-:Y:S01]  /*3000*/  STL [R1+0x1c8], R18 ;  /* 0x0001c81201007387 */ /* 0x000fe20000100800 */
[----:B------:R-:W-:-:S02]  /*3010*/  IMAD.MOV.U32 R16, RZ, RZ, R10 ;  /* 0x000000ffff107224 */ /* 0x000fc400078e000a */
[----:B------:R-:W-:Y:S01]  /*3020*/  @!P6 IMAD.MOV R15, RZ, RZ, -R15 ;  /* 0x000000ffff0fe224 */ /* 0x000fe200078e0a0f */
[----:B------:R0:W-:Y:S01]  /*3030*/  STL [R1+0x1cc], R3 ;  /* 0x0001cc0301007387 */ /* 0x0001e20000100800 */
[----:B------:R-:W-:Y:S01]  /*3040*/  VIADD R10, R8, 0xec ;  /* 0x000000ec080a7836 */ /* 0x000fe20000000000 */
[----:B------:R-:W-:Y:S01]  /*3050*/  ISETP.GT.U32.AND P6, PT, R0, R17, PT ;  /* 0x000000110000720c */ /* 0x000fe20003fc4070 */
[----:B------:R-:W-:Y:S01]  /*3060*/  @!P4 IMAD.MOV R16, RZ, RZ, -R16 ;  /* 0x000000ffff10c224 */ /* 0x000fe200078e0a10 */
[----:B------:R-:W-:Y:S01]  /*3070*/  ISETP.GE.AND P4, PT, R2, RZ, PT ;  /* 0x000000ff0200720c */ /* 0x000fe20003f86270 */
[----:B------:R-:W-:Y:S02]  /*3080*/  VIADD R2, R8, 0xee ;  /* 0x000000ee08027836 */ /* 0x000fe40000000000 */
[----:B0-----:R-:W-:-:S04]  /*3090*/  IMAD.MOV.U32 R3, RZ, RZ, R9 ;  /* 0x000000ffff037224 */ /* 0x001fc800078e0009 */
[----:B------:R-:W-:Y:S01]  /*30a0*/  @!P1 IMAD.MOV R3, RZ, RZ, -R3 ;  /* 0x000000ffff039224 */ /* 0x000fe200078e0a03 */
[----:B------:R-:W-:Y:S02]  /*30b0*/  ISETP.GE.AND P1, PT, R4, RZ, PT ;  /* 0x000000ff0400720c */ /* 0x000fe40003f26270 */
[----:B------:R-:W-:Y:S01]  /*30c0*/  IABS R4, R10 ;  /* 0x0000000a00047213 */ /* 0x000fe20000000000 */
[----:B------:R-:W-:Y:S01]  /*30d0*/  @!P2 IMAD.IADD R11, R11, 0x1, -R0 ;  /* 0x000000010b0ba824 */ /* 0x000fe200078e0a00 */
[C---:B------:R-:W-:Y:S02]  /*30e0*/  ISETP.GT.U32.AND P3, PT, R0.reuse, R7, PT ;  /* 0x000000070000720c */ /* 0x040fe40003f64070 */
[----:B------:R-:W-:Y:S01]  /*30f0*/  IABS R9, R2 ;  /* 0x0000000200097213 */ /* 0x000fe20000000000 */
[----:B------:R-:W-:Y:S01]  /*3100*/  IMAD.HI.U32 R6, R5, R4, RZ ;  /* 0x0000000405067227 */ /* 0x000fe200078e00ff */
[----:B------:R-:W-:Y:S01]  /*3110*/  STL [R1+0x1d0], R16 ;  /* 0x0001d01001007387 */ /* 0x000fe20000100800 */
[----:B------:R-:W-:-:S02]  /*3120*/  ISETP.GT.U32.AND P2, PT, R0, R11, PT ;  /* 0x0000000b0000720c */ /* 0x000fc40003f44070 */
[----:B------:R-:W-:Y:S01]  /*3130*/  @!P6 IMAD.IADD R17, R17, 0x1, -R0 ;  /* 0x000000011111e824 */ /* 0x000fe200078e0a00 */
[----:B------:R0:W-:Y:S01]  /*3140*/  STL [R1+0x1d4], R3 ;  /* 0x0001d40301007387 */ /* 0x0001e20000100800 */
[----:B------:R-:W-:-:S04]  /*3150*/  IMAD.HI.U32 R12, R5, R9, RZ ;  /* 0x00000009050c7227 */ /* 0x000fc800078e00ff */
[----:B------:R-:W-:Y:S01]  /*3160*/  IMAD.MOV R6, RZ, RZ, -R6 ;  /* 0x000000ffff067224 */ /* 0x000fe200078e0a06 */
[C---:B------:R-:W-:Y:S01]  /*3170*/  ISETP.GT.U32.AND P6, PT, R0.reuse, R17, PT ;  /* 0x000000110000720c */ /* 0x040fe20003fc4070 */
[----:B------:R-:W-:Y:S02]  /*3180*/  IMAD.MOV R12, RZ, RZ, -R12 ;  /* 0x000000ffff0c7224 */ /* 0x000fe400078e0a0c */
[----:B0-----:R-:W-:Y:S02]  /*3190*/  IMAD.MOV.U32 R3, RZ, RZ, R13 ;  /* 0x000000ffff037224 */ /* 0x001fe400078e000d */
[----:B------:R-:W-:Y:S02]  /*31a0*/  IMAD R4, R0, R6, R4 ;  /* 0x0000000600047224 */ /* 0x000fe400078e0204 */
[----:B------:R-:W-:Y:S02]  /*31b0*/  VIADD R6, R8, 0xea ;  /* 0x000000ea08067836 */ /* 0x000fe40000000000 */
[----:B------:R-:W-:Y:S01]  /*31c0*/  @!P5 IMAD.MOV R3, RZ, RZ, -R3 ;  /* 0x000000ffff03d224 */ /* 0x000fe200078e0a03 */
[----:B------:R-:W-:Y:S01]  /*31d0*/  ISETP.GE.AND P5, PT, R2, RZ, PT ;  /* 0x000000ff0200720c */ /* 0x000fe20003fa6270 */
[----:B------:R-:W-:-:S02]  /*31e0*/  @!P3 IMAD.IADD R7, R7, 0x1, -R0 ;  /* 0x000000010707b824 */ /* 0x000fc400078e0a00 */
[----:B------:R-:W-:Y:S01]  /*31f0*/  IMAD R2, R0, R12, R9 ;  /* 0x0000000c00027224 */ /* 0x000fe200078e0209 */
[----:B------:R-:W-:Y:S01]  /*3200*/  IABS R14, R6 ;  /* 0x00000006000e7213 */ /* 0x000fe20000000000 */
[----:B------:R-:W-:Y:S01]  /*3210*/  VIADD R9, R8, 0xe8 ;  /* 0x000000e808097836 */ /* 0x000fe20000000000 */
[C---:B------:R-:W-:Y:S01]  /*3220*/  ISETP.GT.U32.AND P3, PT, R0.reuse, R7, PT ;  /* 0x000000070000720c */ /* 0x040fe20003f64070 */
[----:B------:R-:W-:Y:S01]  /*3230*/  @!P2 IMAD.IADD R11, R11, 0x1, -R0 ;  /* 0x000000010b0ba824 */ /* 0x000fe200078e0a00 */
[----:B------:R-:W-:Y:S01]  /*3240*/  ISETP.GT.U32.AND P2, PT, R0, R2, PT ;  /* 0x000000020000720c */ /* 0x000fe20003f44070 */
[----:B------:R-:W-:Y:S01]  /*3250*/  IMAD.HI.U32 R13, R5, R14, RZ ;  /* 0x0000000e050d7227 */ /* 0x000fe200078e00ff */
[----:B------:R-:W-:-:S03]  /*3260*/  IABS R21, R9 ;  /* 0x0000000900157213 */ /* 0x000fc60000000000 */
[----:B------:R-:W-:Y:S01]  /*3270*/  @!P6 IMAD.IADD R17, R17, 0x1, -R0 ;  /* 0x000000011111e824 */ /* 0x000fe200078e0a00 */
[----:B------:R-:W-:Y:S01]  /*3280*/  ISETP.GT.U32.AND P6, PT, R0, R4, PT ;  /* 0x000000040000720c */ /* 0x000fe20003fc4070 */
[----:B------:R-:W-:Y:S02]  /*3290*/  IMAD.MOV R13, RZ, RZ, -R13 ;  /* 0x000000ffff0d7224 */ /* 0x000fe400078e0a0d */
[----:B------:R-:W-:-:S04]  /*32a0*/  IMAD.HI.U32 R20, R5, R21, RZ ;  /* 0x0000001505147227 */ /* 0x000fc800078e00ff */
[----:B------:R-:W-:Y:S02]  /*32b0*/  IMAD R14, R0, R13, R14 ;  /* 0x0000000d000e7224 */ /* 0x000fe400078e020e */
[----:B------:R-:W-:Y:S02]  /*32c0*/  IMAD.MOV R20, RZ, RZ, -R20 ;  /* 0x000000ffff147224 */ /* 0x000fe400078e0a14 */
[--C-:B------:R-:W-:Y:S01]  /*32d0*/  @!P3 IMAD.IADD R7, R7, 0x1, -R0.reuse ;  /* 0x000000010707b824 */ /* 0x100fe200078e0a00 */
[----:B------:R-:W-:Y:S01]  /*32e0*/  STL [R1+0x1d8], R15 ;  /* 0x0001d80f01007387 */ /* 0x000fe20000100800 */
[--C-:B------:R-:W-:Y:S01]  /*32f0*/  @!P2 IMAD.IADD R2, R2, 0x1, -R0.reuse ;  /* 0x000000010202a824 */ /* 0x100fe200078e0a00 */
[C---:B------:R-:W-:Y:S01]  /*3300*/  ISETP.GT.U32.AND P2, PT, R0.reuse, R14, PT ;  /* 0x0000000e0000720c */ /* 0x040fe20003f44070 */
[----:B------:R-:W-:Y:S01]  /*3310*/  IMAD R20, R0, R20, R21 ;  /* 0x0000001400147224 */ /* 0x000fe200078e0215 */
[----:B------:R0:W-:Y:S01]  /*3320*/  STL [R1+0x1dc], R3 ;  /* 0x0001dc0301007387 */ /* 0x0001e20000100800 */
[----:B------:R-:W-:Y:S01]  /*3330*/  VIADD R18, R8, 0xe6 ;  /* 0x000000e608127836 */ /* 0x000fe20000000000 */
[----:B------:R-:W-:Y:S01]  /*3340*/  ISETP.GE.AND P3, PT, R10, RZ, PT ;  /* 0x000000ff0a00720c */ /* 0x000fe20003f66270 */
[----:B------:R-:W-:Y:S01]  /*3350*/  @!P6 IMAD.IADD R4, R4, 0x1, -R0 ;  /* 0x000000010404e824 */ /* 0x000fe200078e0a00 */
[----:B------:R-:W-:Y:S01]  /*3360*/  ISETP.GT.U32.AND P6, PT, R0, R20, PT ;  /* 0x000000140000720c */ /* 0x000fe20003fc4070 */
[----:B------:R-:W-:-:S02]  /*3370*/  VIADD R10, R8, 0xe4 ;  /* 0x000000e4080a7836 */ /* 0x000fc40000000000 */
[----:B0-----:R-:W-:Y:S01]  /*3380*/  IMAD.MOV.U32 R3, RZ, RZ, R7 ;  /* 0x000000ffff037224 */ /* 0x001fe200078e0007 */
[----:B------:R-:W-:-:S03]  /*3390*/  IABS R19, R18 ;  /* 0x0000001200137213 */ /* 0x000fc60000000000 */
[----:B------:R-:W-:Y:S01]  /*33a0*/  @!P0 IMAD.MOV R3, RZ, RZ, -R3 ;  /* 0x000000ffff038224 */ /* 0x000fe200078e0a03 */
[----:B------:R-:W-:Y:S01]  /*33b0*/  IABS R12, R10 ;  /* 0x0000000a000c7213 */ /* 0x000fe20000000000 */
[----:B------:R-:W-:-:S03]  /*33c0*/  VIADD R16, R8, 0xe2 ;  /* 0x000000e208107836 */ /* 0x000fc60000000000 */
[----:B------:R0:W-:Y:S01]  /*33d0*/  STL [R1+0x1c4], R3 ;  /* 0x0001c40301007387 */ /* 0x0001e20000100800 */
[----:B------:R-:W-:Y:S01]  /*33e0*/  IMAD.HI.U32 R22, R5, R19, RZ ;  /* 0x0000001305167227 */ /* 0x000fe200078e00ff */
[----:B------:R-:W-:-:S03]  /*33f0*/  IABS R15, R16 ;  /* 0x00000010000f7213 */ /* 0x000fc60000000000 */
[----:B------:R-:W-:Y:S01]  /*3400*/  @!P2 IMAD.IADD R14, R14, 0x1, -R0 ;  /* 0x000000010e0ea824 */ /* 0x000fe200078e0a00 */
[----:B------:R-:W-:Y:S01]  /*3410*/  ISETP.GT.U32.AND P2, PT, R0, R2, PT ;  /* 0x000000020000720c */ /* 0x000fe20003f44070 */
[----:B0-----:R-:W-:Y:S02]  /*3420*/  IMAD.MOV.U32 R3, RZ, RZ, R11 ;  /* 0x000000ffff037224 */ /* 0x001fe400078e000b */
[----:B------:R-:W-:-:S04]  /*3430*/  IMAD.HI.U32 R23, R5, R12, RZ ;  /* 0x0000000c05177227 */ /* 0x000fc800078e00ff */
[----:B------:R-:W-:Y:S02]  /*3440*/  @!P4 IMAD.MOV R3, RZ, RZ, -R3 ;  /* 0x000000ffff03c224 */ /* 0x000fe400078e0a03 */
[----:B------:R-:W-:Y:S02]  /*3450*/  IMAD.MOV R22, RZ, RZ, -R22 ;  /* 0x000000ffff167224 */ /* 0x000fe400078e0a16 */
[----:B------:R-:W-:Y:S01]  /*3460*/  @!P6 IMAD.IADD R20, R20, 0x1, -R0 ;  /* 0x000000011414e824 */ /* 0x000fe200078e0a00 */
[----:B------:R-:W-:Y:S01]  /*3470*/  ISETP.GT.U32.AND P6, PT, R0, R14, PT ;  /* 0x0000000e0000720c */ /* 0x000fe20003fc4070 */
[----:B------:R-:W-:Y:S01]  /*3480*/  IMAD.HI.U32 R13, R5, R15, RZ ;  /* 0x0000000f050d7227 */ /* 0x000fe200078e00ff */
[----:B------:R0:W-:Y:S03]  /*3490*/  STL [R1+0x1c0], R3 ;  /* 0x0001c00301007387 */ /* 0x0001e60000100800 */
[----:B------:R-:W-:-:S02]  /*34a0*/  IMAD.MOV R23, RZ, RZ, -R23 ;  /* 0x000000ffff177224 */ /* 0x000fc400078e0a17 */
[C---:B------:R-:W-:Y:S01]  /*34b0*/  IMAD R19, R0.reuse, R22, R19 ;  /* 0x0000001600137224 */ /* 0x040fe200078e0213 */
[C---:B------:R-:W-:Y:S01]  /*34c0*/  ISETP.GT.U32.AND P0, PT, R0.reuse, R4, PT ;  /* 0x000000040000720c */ /* 0x040fe20003f04070 */
[----:B------:R-:W-:Y:S02]  /*34d0*/  IMAD.MOV R13, RZ, RZ, -R13 ;  /* 0x000000ffff0d7224 */ /* 0x000fe400078e0a0d */
[----:B0-----:R-:W-:Y:S02]  /*34e0*/  IMAD.MOV.U32 R3, RZ, RZ, R17 ;  /* 0x000000ffff037224 */ /* 0x001fe400078e0011 */
[C---:B------:R-:W-:Y:S02]  /*34f0*/  IMAD R12, R0.reuse, R23, R12 ;  /* 0x00000017000c7224 */ /* 0x040fe400078e020c */
[----:B------:R-:W-:Y:S01]  /*3500*/  @!P1 IMAD.MOV R3, RZ, RZ, -R3 ;  /* 0x000000ffff039224 */ /* 0x000fe200078e0a03 */
[C---:B------:R-:W-:Y:S01]  /*3510*/  ISETP.GT.U32.AND P1, PT, R0.reuse, R19, PT ;  /* 0x000000130000720c */ /* 0x040fe20003f24070 */
[----:B------:R-:W-:-:S02]  /*3520*/  IMAD R15, R0, R13, R15 ;  /* 0x0000000d000f7224 */ /* 0x000fc400078e020f */
[--C-:B------:R-:W-:Y:S01]  /*3530*/  @!P2 IMAD.IADD R2, R2, 0x1, -R0.reuse ;  /* 0x000000010202a824 */ /* 0x100fe200078e0a00 */
[----:B------:R-:W-:Y:S01]  /*3540*/  ISETP.GT.U32.AND P2, PT, R0, R12, PT ;  /* 0x0000000c0000720c */ /* 0x000fe20003f44070 */
[--C-:B------:R-:W-:Y:S01]  /*3550*/  @!P6 IMAD.IADD R14, R14, 0x1, -R0.reuse ;  /* 0x000000010e0ee824 */ /* 0x100fe200078e0a00 */
[C---:B------:R-:W-:Y:S02]  /*3560*/  ISETP.GT.U32.AND P4, PT, R0.reuse, R20, PT ;  /* 0x000000140000720c */ /* 0x040fe40003f84070 */
[----:B------:R-:W-:Y:S01]  /*3570*/  ISETP.GT.U32.AND P6, PT, R0, R15, PT ;  /* 0x0000000f0000720c */ /* 0x000fe20003fc4070 */
[C---:B------:R-:W-:Y:S02]  /*3580*/  VIADD R7, R8.reuse, 0xde ;  /* 0x000000de08077836 */ /* 0x040fe40000000000 */
[----:B------:R-:W-:Y:S02]  /*3590*/  VIADD R21, R8, 0xe0 ;  /* 0x000000e008157836 */ /* 0x000fe40000000000 */
[--C-:B------:R-:W-:Y:S01]  /*35a0*/  @!P0 IMAD.IADD R4, R4, 0x1, -R0.reuse ;  /* 0x0000000104048824 */ /* 0x100fe200078e0a00 */
[----:B------:R-:W-:Y:S01]  /*35b0*/  IABS R11, R7 ;  /* 0x00000007000b7213 */ /* 0x000fe20000000000 */
[----:B------:R-:W-:Y:S01]  /*35c0*/  @!P1 IMAD.IADD R19, R19, 0x1, -R0 ;  /* 0x0000000113139824 */ /* 0x000fe200078e0a00 */
[----:B------:R0:W-:Y:S01]  /*35d0*/  STL [R1+0x1bc], R3 ;  /* 0x0001bc0301007387 */ /* 0x0001e20000100800 */
[----:B------:R-:W-:Y:S01]  /*35e0*/  IMAD.MOV.U32 R22, RZ, RZ, R2 ;  /* 0x000000ffff167224 */ /* 0x000fe200078e0002 */
[----:B------:R-:W-:Y:S01]  /*35f0*/  IABS R13, R21 ;  /* 0x00000015000d7213 */ /* 0x000fe20000000000 */
[--C-:B------:R-:W-:Y:S01]  /*3600*/  @!P2 IMAD.IADD R12, R12, 0x1, -R0.reuse ;  /* 0x000000010c0ca824 */ /* 0x100fe200078e0a00 */
[----:B------:R-:W-:Y:S01]  /*3610*/  ISETP.GE.AND P0, PT, R6, RZ, PT ;  /* 0x000000ff0600720c */ /* 0x000fe20003f06270 */
[----:B------:R-:W-:Y:S01]  /*3620*/  @!P4 IMAD.IADD R20, R20, 0x1, -R0 ;  /* 0x000000011414c824 */ /* 0x000fe200078e0a00 */
[----:B------:R-:W-:Y:S01]  /*3630*/  ISETP.GE.AND P4, PT, R9, RZ, PT ;  /* 0x000000ff0900720c */ /* 0x000fe20003f86270 */
[----:B------:R-:W-:-:S02]  /*3640*/  @!P5 IMAD.MOV R22, RZ, RZ, -R22 ;  /* 0x000000ffff16d224 */ /* 0x000fc400078e0a16 */
[----:B0-----:R-:W-:Y:S01]  /*3650*/  IMAD.MOV.U32 R3, RZ, RZ, R4 ;  /* 0x000000ffff037224 */ /* 0x001fe200078e0004 */
[----:B------:R-:W-:Y:S01]  /*3660*/  ISETP.GT.U32.AND P5, PT, R0, R19, PT ;  /* 0x000000130000720c */ /* 0x000fe20003fa4070 */
[----:B------:R-:W-:-:S04]  /*3670*/  IMAD.HI.U32 R6, R5, R11, RZ ;  /* 0x0000000b05067227 */ /* 0x000fc800078e00ff */
[----:B------:R-:W-:Y:S02]  /*3680*/  @!P6 IMAD.IADD R15, R15, 0x1, -R0 ;  /* 0x000000010f0fe824 */ /* 0x000fe400078e0a00 */
[----:B------:R-:W-:Y:S01]  /*3690*/  @!P3 IMAD.MOV R3, RZ, RZ, -R3 ;  /* 0x000000ffff03b224 */ /* 0x000fe200078e0a03 */
[C---:B------:R-:W-:Y:S01]  /*36a0*/  ISETP.GT.U32.AND P3, PT, R0.reuse, R12, PT ;  /* 0x0000000c0000720c */ /* 0x040fe20003f64070 */
[----:B------:R-:W-:Y:S01]  /*36b0*/  IMAD.HI.U32 R17, R5, R13, RZ ;  /* 0x0000000d05117227 */ /* 0x000fe200078e00ff */
[----:B------:R-:W-:Y:S01]  /*36c0*/  ISETP.GT.U32.AND P6, PT, R0, R15, PT ;  /* 0x0000000f0000720c */ /* 0x000fe20003fc4070 */
[----:B------:R-:W-:Y:S02]  /*36d0*/  STL [R1+0x1b8], R22 ;  /* 0x0001b81601007387 */ /* 0x000fe40000100800 */
[----:B------:R-:W-:Y:S01]  /*36e0*/  IMAD.MOV R6, RZ, RZ, -R6 ;  /* 0x000000ffff067224 */ /* 0x000fe200078e0a06 */
[----:B------:R-:W-:Y:S01]  /*36f0*/  ISETP.GE.AND P2, PT, R10, RZ, PT ;  /* 0x000000ff0a00720c */ /* 0x000fe20003f46270 */
[----:B------:R-:W-:Y:S01]  /*3700*/  IMAD.MOV R17, RZ, RZ, -R17 ;  /* 0x000000ffff117224 */ /* 0x000fe200078e0a11 */
[----:B------:R0:W-:Y:S01]  /*3710*/  STL [R1+0x1b4], R3 ;  /* 0x0001b40301007387 */ /* 0x0001e20000100800 */
[----:B------:R-:W-:Y:S01]  /*3720*/  IMAD.MOV.U32 R10, RZ, RZ, R14 ;  /* 0x000000ffff0a7224 */ /* 0x000fe200078e000e */
[----:B------:R-:W-:Y:S01]  /*3730*/  ISETP.GE.AND P1, PT, R18, RZ, PT ;  /* 0x000000ff1200720c */ /* 0x000fe20003f26270 */
[----:B------:R-:W-:-:S02]  /*3740*/  IMAD R6, R0, R6, R11 ;  /* 0x0000000600067224 */ /* 0x000fc400078e020b */
[----:B------:R-:W-:Y:S02]  /*3750*/  IMAD R9, R0, R17, R13 ;  /* 0x0000001100097224 */ /* 0x000fe400078e020d */
[----:B------:R-:W-:Y:S02]  /*3760*/  VIADD R2, R8, 0xdc ;  /* 0x000000dc08027836 */ /* 0x000fe40000000000 */
[----:B0-----:R-:W-:Y:S02]  /*3770*/  IMAD.MOV.U32 R3, RZ, RZ, R20 ;  /* 0x000000ffff037224 */ /* 0x001fe400078e0014 */
[----:B------:R-:W-:Y:S02]  /*3780*/  @!P0 IMAD.MOV R10, RZ, RZ, -R10 ;  /* 0x000000ffff0a8224 */ /* 0x000fe400078e0a0a */
[----:B------:R-:W-:Y:S02]  /*3790*/  @!P4 IMAD.MOV R3, RZ, RZ, -R3 ;  /* 0x000000ffff03c224 */ /* 0x000fe400078e0a03 */
[--C-:B------:R-:W-:Y:S01]  /*37a0*/  @!P5 IMAD.IADD R19, R19, 0x1, -R0.reuse ;  /* 0x000000011313d824 */ /* 0x100fe200078e0a00 */
[----:B------:R-:W-:Y:S01]  /*37b0*/  ISETP.GT.U32.AND P5, PT, R0, R6, PT ;  /* 0x000000060000720c */ /* 0x000fe20003fa4070 */
[--C-:B------:R-:W-:Y:S01]  /*37c0*/  @!P3 IMAD.IADD R12, R12, 0x1, -R0.reuse ;  /* 0x000000010c0cb824 */ /* 0x100fe200078e0a00 */
[----:B------:R-:W-:Y:S01]  /*37d0*/  ISETP.GT.U32.AND P0, PT, R0, R9, PT ;  /* 0x000000090000720c */ /* 0x000fe20003f04070 */
[----:B------:R0:W-:Y:S01]  /*37e0*/  STL [R1+0x1b0], R10 ;  /* 0x0001b00a01007387 */ /* 0x0001e20000100800 */
[----:B------:R-:W-:Y:S01]  /*37f0*/  IABS R14, R2 ;  /* 0x00000002000e7213 */ /* 0x000fe20000000000 */
[----:B------:R-:W-:-:S02]  /*3800*/  @!P6 IMAD.IADD R15, R15, 0x1, -R0 ;  /* 0x000000010f0fe824 */ /* 0x000fc400078e0a00 */
[----:B------:R1:W-:Y:S01]  /*3810*/  STL [R1+0x1ac], R3 ;  /* 0x0001ac0301007387 */ /* 0x0003e20000100800 */
[----:B------:R-:W-:Y:S02]  /*3820*/  ISETP.GE.AND P4, PT, R16, RZ, PT ;  /* 0x000000ff1000720c */ /* 0x000fe40003f86270 */
[----:B------:R-:W-:Y:S01]  /*3830*/  ISETP.GE.AND P6, PT, R7, RZ, PT ;  /* 0x000000ff0700720c */ /* 0x000fe20003fc6270 */
[----:B0-----:R-:W-:Y:S02]  /*3840*/  IMAD.MOV.U32 R10, RZ, RZ, R19 ;  /* 0x000000ffff0a7224 */ /* 0x001fe400078e0013 */
[----:B------:R-:W-:-:S04]  /*3850*/  IMAD.HI.U32 R7, R5, R14, RZ ;  /* 0x0000000e05077227 */ /* 0x000fc800078e00ff */
[----:B-1----:R-:W-:Y:S02]  /*3860*/  IMAD.MOV.U32 R3, RZ, RZ, R12 ;  /* 0x000000ffff037224 */ /* 0x002fe400078e000c */
[----:B------:R-:W-:Y:S02]  /*3870*/  @!P1 IMAD.MOV R10, RZ, RZ, -R10 ;  /* 0x000000ffff0a9224 */ /* 0x000fe400078e0a0a */
[----:B------:R-:W-:Y:S02]  /*3880*/  VIADD R4, R8, 0xda ;  /* 0x000000da08047836 */ /* 0x000fe40000000000 */
[----:B------:R-:W-:Y:S02]  /*3890*/  @!P2 IMAD.MOV R3, RZ, RZ, -R3 ;  /* 0x000000ffff03a224 */ /* 0x000fe400078e0a03 */
[----:B------:R-:W-:Y:S01]  /*38a0*/  IMAD.MOV R7, RZ, RZ, -R7 ;  /* 0x000000ffff077224 */ /* 0x000fe200078e0a07 */
[----:B------:R-:W-:Y:S01]  /*38b0*/  STL [R1+0x74], R10 ;  /* 0x0000740a01007387 */ /* 0x000fe20000100800 */
[--C-:B------:R-:W-:Y:S01]  /*38c0*/  @!P5 IMAD.IADD R6, R6, 0x1, -R0.reuse ;  /* 0x000000010606d824 */ /* 0x100fe200078e0a00 */
[----:B------:R-:W-:Y:S01]  /*38d0*/  IABS R17, R4 ;  /* 0x0000000400117213 */ /* 0x000fe20000000000 */
[----:B------:R-:W-:Y:S01]  /*38e0*/  @!P0 IMAD.IADD R9, R9, 0x1, -R0 ;  /* 0x0000000109098824 */ /* 0x000fe200078e0a00 */
[----:B------:R0:W-:Y:S01]  /*38f0*/  STL [R1+0x80], R3 ;  /* 0x0000800301007387 */ /* 0x0001e20000100800 */
[----:B------:R-:W-:Y:S01]  /*3900*/  IMAD R14, R0, R7, R14 ;  /* 0x00000007000e7224 */ /* 0x000fe200078e020e */
[----:B------:R-:W-:Y:S01]  /*3910*/  ISETP.GE.AND P0, PT, R2, RZ, PT ;  /* 0x000000ff0200720c */ /* 0x000fe20003f06270 */
[----:B------:R-:W-:Y:S01]  /*3920*/  IMAD.HI.U32 R2, R5, R17, RZ ;  /* 0x0000001105027227 */ /* 0x000fe200078e00ff */
[----:B------:R-:W-:-:S02]  /*3930*/  ISETP.GT.U32.AND P5, PT, R0, R6, PT ;  /* 0x000000060000720c */ /* 0x000fc40003fa4070 */
[----:B------:R-:W-:Y:S01]  /*3940*/  ISETP.GT.U32.AND P1, PT, R0, R9, PT ;  /* 0x000000090000720c */ /* 0x000fe20003f24070 */
[----:B0-----:R-:W-:-:S04]  /*3950*/  IMAD.MOV.U32 R3, RZ, RZ, R15 ;  /* 0x000000ffff037224 */ /* 0x001fc800078e000f */
[----:B------:R-:W-:Y:S01]  /*3960*/  @!P4 IMAD.MOV R3, RZ, RZ, -R3 ;  /* 0x000000ffff03c224 */ /* 0x000fe200078e0a03 */
[----:B------:R-:W-:Y:S01]  /*3970*/  ISETP.GT.U32.AND P4, PT, R0, R14, PT ;  /* 0x0000000e0000720c */ /* 0x000fe20003f84070 */
[----:B------:R-:W-:Y:S01]  /*3980*/  IMAD.MOV R2, RZ, RZ, -R2 ;  /* 0x000000ffff027224 */ /* 0x000fe200078e0a02 */
[----:B------:R-:W-:Y:S01]  /*3990*/  ISETP.GE.AND P3, PT, R21, RZ, PT ;  /* 0x000000ff1500720c */ /* 0x000fe20003f66270 */
[----:B------:R-:W-:Y:S02]  /*39a0*/  VIADD R15, R8, 0xd8 ;  /* 0x000000d8080f7836 */ /* 0x000fe40000000000 */
[----:B------:R-:W-:Y:S02]  /*39b0*/  IMAD R17, R0, R2, R17 ;  /* 0x0000000200117224 */ /* 0x000fe400078e0211 */
[--C-:B------:R-:W-:Y:S02]  /*39c0*/  @!P5 IMAD.IADD R6, R6, 0x1, -R0.reuse ;  /* 0x000000010606d824 */ /* 0x100fe400078e0a00 */
[----:B------:R-:W-:Y:S01]  /*39d0*/  @!P1 IMAD.IADD R9, R9, 0x1, -R0 ;  /* 0x0000000109099824 */ /* 0x000fe200078e0a00 */
[----:B------:R-:W-:-:S02]  /*39e0*/  ISETP.GT.U32.AND P5, PT, R0, R17, PT ;  /* 0x000000110000720c */ /* 0x000fc40003fa4070 */
[----:B------:R-:W-:Y:S01]  /*39f0*/  ISETP.GE.AND P1, PT, R15, RZ, PT ;  /* 0x000000ff0f00720c */ /* 0x000fe20003f26270 */
[----:B------:R-:W-:Y:S01]  /*3a00*/  @!P4 IMAD.IADD R14, R14, 0x1, -R0 ;  /* 0x000000010e0ec824 */ /* 0x000fe200078e0a00 */
[----:B------:R-:W-:Y:S01]  /*3a10*/  IABS R15, R15 ;  /* 0x0000000f000f7213 */ /* 0x000fe20000000000 */
[----:B------:R0:W-:Y:S01]  /*3a20*/  STL [R1+0x88], R3 ;  /* 0x0000880301007387 */ /* 0x0001e20000100800 */
[----:B------:R-:W-:Y:S02]  /*3a30*/  VIADD R2, R8, 0xd4 ;  /* 0x000000d408027836 */ /* 0x000fe40000000000 */
[----:B------:R-:W-:Y:S02]  /*3a40*/  ISETP.GT.U32.AND P4, PT, R0, R14, PT ;  /* 0x0000000e0000720c */ /* 0x000fe40003f84070 */
[----:B------:R-:W-:Y:S01]  /*3a50*/  ISETP.GE.AND P2, PT, R4, RZ, PT ;  /* 0x000000ff0400720c */ /* 0x000fe20003f46270 */
[----:B------:R-:W-:Y:S02]  /*3a60*/  VIADD R4, R8, 0xd6 ;  /* 0x000000d608047836 */ /* 0x000fe40000000000 */
[----:B0-----:R-:W-:-:S02]  /*3a70*/  IMAD.MOV.U32 R3, RZ, RZ, R9 ;  /* 0x000000ffff037224 */ /* 0x001fc400078e0009 */
[----:B------:R-:W-:Y:S01]  /*3a80*/  IMAD.HI.U32 R9, R5, R15, RZ ;  /* 0x0000000f05097227 */ /* 0x000fe200078e00ff */
[----:B------:R-:W-:-:S03]  /*3a90*/  IABS R12, R2 ;  /* 0x00000002000c7213 */ /* 0x000fc60000000000 */
[----:B------:R-:W-:Y:S02]  /*3aa0*/  @!P3 IMAD.MOV R3, RZ, RZ, -R3 ;  /* 0x000000ffff03b224 */ /* 0x000fe400078e0a03 */
[----:B------:R-:W-:Y:S01]  /*3ab0*/  IMAD.MOV R9, RZ, RZ, -R9 ;  /* 0x000000ffff097224 */ /* 0x000fe200078e0a09 */
[----:B------:R-:W-:Y:S01]  /*3ac0*/  IABS R11, R4 ;  /* 0x00000004000b7213 */ /* 0x000fe20000000000 */
[----:B------:R-:W-:Y:S01]  /*3ad0*/  @!P5 IMAD.IADD R17, R17, 0x1, -R0 ;  /* 0x000000011111d824 */ /* 0x000fe200078e0a00 */
[----:B------:R0:W-:Y:S01]  /*3ae0*/  STL [R1+0x90], R3 ;  /* 0x0000900301007387 */ /* 0x0001e20000100800 */
[----:B------:R-:W-:Y:S01]  /*3af0*/  IMAD R15, R0, R9, R15 ;  /* 0x00000009000f7224 */ /* 0x000fe200078e020f */
[----:B------:R-:W-:Y:S01]  /*3b00*/  ISETP.GE.AND P3, PT, R4, RZ, PT ;  /* 0x000000ff0400720c */ /* 0x000fe20003f66270 */
[----:B------:R-:W-:Y:S01]  /*3b10*/  IMAD.HI.U32 R4, R5, R12, RZ ;  /* 0x0000000c05047227 */ /* 0x000fe200078e00ff */
[----:B------:R-:W-:-:S03]  /*3b20*/  ISETP.GT.U32.AND P5, PT, R0, R17, PT ;  /* 0x000000110000720c */ /* 0x000fc60003fa4070 */
[----:B0-----:R-:W-:Y:S02]  /*3b30*/  IMAD.MOV.U32 R3, RZ, RZ, R6 ;  /* 0x000000ffff037224 */ /* 0x001fe400078e0006 */
[----:B------:R-:W-:-:S04]  /*3b40*/  IMAD.HI.U32 R7, R5, R11, RZ ;  /* 0x0000000b05077227 */ /* 0x000fc800078e00ff */
[----:B------:R-:W-:Y:S02]  /*3b50*/  @!P6 IMAD.MOV R3, RZ, RZ, -R3 ;  /* 0x000000ffff03e224 */ /* 0x000fe400078e0a03 */
[----:B------:R-:W-:Y:S01]  /*3b60*/  @!P4 IMAD.IADD R14, R14, 0x1, -R0 ;  /* 0x000000010e0ec824 */ /* 0x000fe200078e0a00 */
[C---:B------:R-:W-:Y:S01]  /*3b70*/  ISETP.GT.U32.AND P4, PT, R0.reuse, R15, PT ;  /* 0x0000000f0000720c */ /* 0x040fe20003f84070 */
[----:B------:R-:W-:Y:S01]  /*3b80*/  IMAD.MOV R4, RZ, RZ, -R4 ;  /* 0x000000ffff047224 */ /* 0x000fe200078e0a04 */
[----:B------:R0:W-:Y:S01]  /*3b90*/  STL [R1+0xa8], R3 ;  /* 0x0000a80301007387 */ /* 0x0001e20000100800 */
[----:B------:R-:W-:Y:S02]  /*3ba0*/  IMAD.MOV R7, RZ, RZ, -R7 ;  /* 0x000000ffff077224 */ /* 0x000fe400078e0a07 */
[C---:B------:R-:W-:Y:S02]  /*3bb0*/  IMAD R12, R0.reuse, R4, R12 ;  /* 0x00000004000c7224 */ /* 0x040fe400078e020c */
[----:B------:R-:W-:Y:S01]  /*3bc0*/  IMAD R11, R0, R7, R11 ;  /* 0x00000007000b7224 */ /* 0x000fe200078e020b */
[----:B------:R-:W-:Y:S01]  /*3bd0*/  ISETP.GE.AND P6, PT, R2, RZ, PT ;  /* 0x000000ff0200720c */ /* 0x000fe20003fc6270 */
[----:B0-----:R-:W-:-:S02]  /*3be0*/  IMAD.MOV.U32 R3, RZ, RZ, R14 ;  /* 0x000000ffff037224 */ /* 0x001fc400078e000e */
[----:B------:R-:W-:Y:S02]  /*3bf0*/  VIADD R2, R8, 0xd2 ;  /* 0x000000d208027836 */ /* 0x000fe40000000000 */
[----:B------:R-:W-:Y:S01]  /*3c00*/  @!P0 IMAD.MOV R3, RZ, RZ, -R3 ;  /* 0x000000ffff038224 */ /* 0x000fe200078e0a03 */
[C---:B------:R-:W-:Y:S01]  /*3c10*/  ISETP.GT.U32.AND P0, PT, R0.reuse, R12, PT ;  /* 0x0000000c0000720c */ /* 0x040fe20003f04070 */
[--C-:B------:R-:W-:Y:S01]  /*3c20*/  @!P5 IMAD.IADD R17, R17, 0x1, -R0.reuse ;  /* 0x000000011111d824 */ /* 0x100fe200078e0a00 */
[C---:B------:R-:W-:Y:S01]  /*3c30*/  ISETP.GT.U32.AND P5, PT, R0.reuse, R11, PT ;  /* 0x0000000b0000720c */ /* 0x040fe20003fa4070 */
[----:B------:R-:W-:Y:S01]  /*3c40*/  @!P4 IMAD.IADD R15, R15, 0x1, -R0 ;  /* 0x000000010f0fc824 */ /* 0x000fe200078e0a00 */
[----:B------:R-:W-:Y:S01]  /*3c50*/  IABS R6, R2 ;  /* 0x0000000200067213 */ /* 0x000fe20000000000 */
[----:B------:R0:W-:Y:S03]  /*3c60*/  STL [R1+0xc0], R3 ;  /* 0x0000c00301007387 */ /* 0x0001e60000100800 */
[----:B------:R-:W-:Y:S01]  /*3c70*/  ISETP.GT.U32.AND P4, PT, R0, R15, PT ;  /* 0x0000000f0000720c */ /* 0x000fe20003f84070 */
[----:B------:R-:W-:-:S04]  /*3c80*/  IMAD.HI.U32 R14, R5, R6, RZ ;  /* 0x00000006050e7227 */ /* 0x000fc800078e00ff */
[----:B------:R-:W-:Y:S02]  /*3c90*/  VIADD R10, R8, 0xce ;  /* 0x000000ce080a7836 */ /* 0x000fe40000000000 */
[----:B0-----:R-:W-:Y:S02]  /*3ca0*/  IMAD.MOV.U32 R3, RZ, RZ, R17 ;  /* 0x000000ffff037224 */ /* 0x001fe400078e0011 */
[----:B------:R-:W-:Y:S02]  /*3cb0*/  @!P0 IMAD.IADD R12, R12, 0x1, -R0 ;  /* 0x000000010c0c8824 */ /* 0x000fe400078e0a00 */
[----:B------:R-:W-:Y:S02]  /*3cc0*/  IMAD.MOV R14, RZ, RZ, -R14 ;  /* 0x000000ffff0e7224 */ /* 0x000fe400078e0a0e */
[----:B------:R-:W-:Y:S02]  /*3cd0*/  @!P5 IMAD.IADD R11, R11, 0x1, -R0 ;  /* 0x000000010b0bd824 */ /* 0x000fe400078e0a00 */
[----:B------:R-:W-:Y:S01]  /*3ce0*/  @!P2 IMAD.MOV R3, RZ, RZ, -R3 ;  /* 0x000000ffff03a224 */ /* 0x000fe200078e0a03 */
[----:B------:R-:W-:Y:S01]  /*3cf0*/  ISETP.GE.AND P2, PT, R2, RZ, PT ;  /* 0x000000ff0200720c */ /* 0x000fe20003f46270 */
[C---:B------:R-:W-:Y:S01]  /*3d00*/  VIADD R9, R8.reuse, 0xd0 ;  /* 0x000000d008097836 */ /* 0x040fe20000000000 */
[----:B------:R-:W-:Y:S01]  /*3d10*/  IABS R13, R10 ;  /* 0x0000000a000d7213 */ /* 0x000fe20000000000 */
[----:B------:R-:W-:Y:S01]  /*3d20*/  VIADD R4, R8, 0xcc ;  /* 0x000000cc08047836 */ /* 0x000fe20000000000 */
[C---:B------:R-:W-:Y:S01]  /*3d30*/  ISETP.GT.U32.AND P0, PT, R0.reuse, R12, PT ;  /* 0x0000000c0000720c */ /* 0x040fe20003f04070 */
[C---:B------:R-:W-:Y:S01]  /*3d40*/  IMAD R2, R0.reuse, R14, R6 ;  /* 0x0000000e00027224 */ /* 0x040fe200078e0206 */
[C---:B------:R-:W-:Y:S01]  /*3d50*/  ISETP.GT.U32.AND P5, PT, R0.reuse, R11, PT ;  /* 0x0000000b0000720c */ /* 0x040fe20003fa4070 */
[----:B------:R-:W-:Y:S01]  /*3d60*/  @!P4 IMAD.IADD R15, R15, 0x1, -R0 ;  /* 0x000000010f0fc824 */ /* 0x000fe200078e0a00 */
[----:B------:R-:W-:Y:S01]  /*3d70*/  IABS R16, R9 ;  /* 0x0000000900107213 */ /* 0x000fe20000000000 */
[C---:B------:R-:W-:Y:S01]  /*3d80*/  IMAD.HI.U32 R6, R5.reuse, R13, RZ ;  /* 0x0000000d05067227 */ /* 0x040fe200078e00ff */
[----:B------:R-:W-:Y:S01]  /*3d90*/  IABS R7, R4 ;  /* 0x0000000400077213 */ /* 0x000fe20000000000 */
[----:B------:R0:W-:Y:S01]  /*3da0*/  STL [R1+0xc8], R3 ;  /* 0x0000c80301007387 */ /* 0x0001e20000100800 */
[----:B------:R-:W-:Y:S01]  /*3db0*/  ISETP.GT.U32.AND P4, PT, R0, R2, PT ;  /* 0x000000020000720c */ /* 0x000fe20003f84070 */
[----:B------:R-:W-:-:S04]  /*3dc0*/  IMAD.HI.U32 R17, R5, R16, RZ ;  /* 0x0000001005117227 */ /* 0x000fc800078e00ff */
[----:B------:R-:W-:-:S04]  /*3dd0*/  IMAD.HI.U32 R14, R5, R7, RZ ;  /* 0x00000007050e7227 */ /* 0x000fc800078e00ff */
[----:B0-----:R-:W-:Y:S02]  /*3de0*/  IMAD.MOV.U32 R3, RZ, RZ, R15 ;  /* 0x000000ffff037224 */ /* 0x001fe400078e000f */
[----:B------:R-:W-:Y:S02]  /*3df0*/  IMAD.MOV R6, RZ, RZ, -R6 ;  /* 0x000000ffff067224 */ /* 0x000fe400078e0a06 */
[----:B------:R-:W-:Y:S02]  /*3e00*/  @!P1 IMAD.MOV R3, RZ, RZ, -R3 ;  /* 0x000000ffff039224 */ /* 0x000fe400078e0a03 */
[----:B------:R-:W-:Y:S02]  /*3e10*/  IMAD.MOV R17, RZ, RZ, -R17 ;  /* 0x000000ffff117224 */ /* 0x000fe400078e0a11 */
[----:B------:R-:W-:Y:S02]  /*3e20*/  IMAD.MOV R14, RZ, RZ, -R14 ;  /* 0x000000ffff0e7224 */ /* 0x000fe400078e0a0e */
[----:B------:R-:W-:-:S02]  /*3e30*/  IMAD R13, R0, R6, R13 ;  /* 0x00000006000d7224 */ /* 0x000fc400078e020d */
[--C-:B------:R-:W-:Y:S02]  /*3e40*/  @!P0 IMAD.IADD R12, R12, 0x1, -R0.reuse ;  /* 0x000000010c0c8824 */ /* 0x100fe400078e0a00 */
[----:B------:R-:W-:Y:S01]  /*3e50*/  VIADD R6, R8, 0xca ;  /* 0x000000ca08067836 */ /* 0x000fe20000000000 */
[----:B------:R0:W-:Y:S01]  /*3e60*/  STL [R1+0xd0], R3 ;  /* 0x0000d00301007387 */ /* 0x0001e20000100800 */
[----:B------:R-:W-:Y:S01]  /*3e70*/  @!P5 IMAD.IADD R11, R11, 0x1, -R0 ;  /* 0x000000010b0bd824 */ /* 0x000fe200078e0a00 */
[----:B------:R-:W-:Y:S01]  /*3e80*/  ISETP.GE.AND P5, PT, R9, RZ, PT ;  /* 0x000000ff0900720c */ /* 0x000fe20003fa6270 */
[C---:B------:R-:W-:Y:S01]  /*3e90*/  IMAD R9, R0.reuse, R17, R16 ;  /* 0x0000001100097224 */ /* 0x040fe200078e0210 */
[C---:B------:R-:W-:Y:S01]  /*3ea0*/  ISETP.GT.U32.AND P0, PT, R0.reuse, R13, PT ;  /* 0x0000000d0000720c */ /* 0x040fe20003f04070 */
[----:B------:R-:W-:Y:S01]  /*3eb0*/  IMAD R7, R0, R14, R7 ;  /* 0x0000000e00077224 */ /* 0x000fe200078e0207 */
[----:B------:R-:W-:Y:S01]  /*3ec0*/  IABS R14, R6 ;  /* 0x00000006000e7213 */ /* 0x000fe20000000000 */
[----:B------:R-:W-:-:S02]  /*3ed0*/  @!P4 IMAD.IADD R2, R2, 0x1, -R0 ;  /* 0x000000010202c824 */ /* 0x000fc400078e0a00 */
[----:B0-----:R-:W-:Y:S01]  /*3ee0*/  IMAD.MOV.U32 R3, RZ, RZ, R12 ;  /* 0x000000ffff037224 */ /* 0x001fe200078e000c */
[C---:B------:R-:W-:Y:S01]  /*3ef0*/  ISETP.GT.U32.AND P1, PT, R0.reuse, R9, PT ;  /* 0x000000090000720c */ /* 0x040fe20003f24070 */
[----:B------:R-:W-:Y:S02]  /*3f00*/  IMAD.MOV.U32 R15, RZ, RZ, R11 ;  /* 0x000000ffff0f7224 */ /* 0x000fe400078e000b */
[----:B------:R-:W-:Y:S01]  /*3f10*/  @!P6 IMAD.MOV R3, RZ, RZ, -R3 ;  /* 0x000000ffff03e224 */ /* 0x000fe200078e0a03 */
[C---:B------:R-:W-:Y:S01]  /*3f20*/  ISETP.GT.U32.AND P6, PT, R0.reuse, R7, PT ;  /* 0x000000070000720c */ /* 0x040fe20003fc4070 */
[----:B------:R-:W-:Y:S01]  /*3f30*/  IMAD.MOV.U32 R11, RZ, RZ, R14 ;  /* 0x000000ffff0b7224 */ /* 0x000fe200078e000e */
[----:B------:R-:W-:Y:S01]  /*3f40*/  ISETP.GT.U32.AND P4, PT, R0, R2, PT ;  /* 0x000000020000720c */ /* 0x000fe20003f84070 */
[----:B------:R-:W-:Y:S01]  /*3f50*/  @!P3 IMAD.MOV R15, RZ, RZ, -R15 ;  /* 0x000000ffff0fb224 */ /* 0x000fe200078e0a0f */
[----:B------:R-:W-:Y:S01]  /*3f60*/  ISETP.GE.AND P3, PT, R10, RZ, PT ;  /* 0x000000ff0a00720c */ /* 0x000fe20003f66270 */
[----:B------:R-:W-:-:S02]  /*3f70*/  VIADD R12, R8, 0xc8 ;  /* 0x000000c8080c7836 */ /* 0x000fc40000000000 */
[----:B------:R-:W-:-:S03]  /*3f80*/  IMAD.HI.U32 R10, R5, R11, RZ ;  /* 0x0000000b050a7227 */ /* 0x000fc600078e00ff */
[----:B------:R-:W-:Y:S01]  /*3f90*/  IABS R14, R12 ;  /* 0x0000000c000e7213 */ /* 0x000fe20000000000 */
[----:B------:R-:W-:Y:S02]  /*3fa0*/  @!P0 IMAD.IADD R13, R13, 0x1, -R0 ;  /* 0x000000010d0d8824 */ /* 0x000fe400078e0a00 */
[----:B------:R-:W-:Y:S02]  /*3fb0*/  IMAD.MOV R10, RZ, RZ, -R10 ;  /* 0x000000ffff0a7224 */ /* 0x000fe400078e0a0a */
[--C-:B------:R-:W-:Y:S02]  /*3fc0*/  @!P1 IMAD.IADD R9, R9, 0x1, -R0.reuse ;  /* 0x0000000109099824 */ /* 0x100fe400078e0a00 */
[--C-:B------:R-:W-:Y:S01]  /*3fd0*/  @!P6 IMAD.IADD R7, R7, 0x1, -R0.reuse ;  /* 0x000000010707e824 */ /* 0x100fe200078e0a00 */
[----:B------:R-:W-:Y:S01]  /*3fe0*/  ISETP.GT.U32.AND P6, PT, R0, R13, PT ;  /* 0x0000000d0000720c */ /* 0x000fe20003fc4070 */
[----:B------:R-:W-:Y:S02]  /*3ff0*/  @!P4 IMAD.IADD R2, R2, 0x1, -R0 ;  /* 0x000000010202c824 */ /* 0x000fe400078e0a00 */
[C---:B------:R-:W-:Y:S01]  /*4000*/  IMAD R11, R0.reuse, R10, R11 ;  /* 0x0000000a000b7224 */ /* 0x040fe200078e020b */
[----:B------:R-:W-:Y:S01]  /*4010*/  STL [R1+0xd8], R15 ;  /* 0x0000d80f01007387 */ /* 0x000fe20000100800 */
[----:B------:R-:W-:Y:S01]  /*4020*/  IMAD.HI.U32 R10, R5, R14, RZ ;  /* 0x0000000e050a7227 */ /* 0x000fe200078e00ff */
[----:B------:R-:W-:-:S02]  /*4030*/  ISETP.GT.U32.AND P0, PT, R0, R9, PT ;  /* 0x000000090000720c */ /* 0x000fc40003f04070 */
[----:B------:R0:W-:Y:S01]  /*4040*/  STL [R1+0x100], R3 ;  /* 0x0001000301007387 */ /* 0x0001e20000100800 */
[----:B------:R-:W-:-:S04]  /*4050*/  IMAD.MOV R10, RZ, RZ, -R10 ;  /* 0x000000ffff0a7224 */ /* 0x000fc800078e0a0a */
[----:B------:R-:W-:Y:S02]  /*4060*/  IMAD R14, R0, R10, R14 ;  /* 0x0000000a000e7224 */ /* 0x000fe400078e020e */
[----:B0-----:R-:W-:-:S04]  /*4070*/  IMAD.MOV.U32 R3, RZ, RZ, R2 ;  /* 0x000000ffff037224 */ /* 0x001fc800078e0002 */
[----:B------:R-:W-:Y:S01]  /*4080*/  @!P2 IMAD.MOV R3, RZ, RZ, -R3 ;  /* 0x000000ffff03a224 */ /* 0x000fe200078e0a03 */
[----:B------:R-:W-:Y:S01]  /*4090*/  ISETP.GT.U32.AND P2, PT, R0, R7, PT ;  /* 0x000000070000720c */ /* 0x000fe20003f44070 */
[--C-:B------:R-:W-:Y:S01]  /*40a0*/  @!P6 IMAD.IADD R13, R13, 0x1, -R0.reuse ;  /* 0x000000010d0de824 */ /* 0x100fe200078e0a00 */
[----:B------:R-:W-:Y:S01]  /*40b0*/  ISETP.GE.AND P1, PT, R6, RZ, PT ;  /* 0x000000ff0600720c */ /* 0x000fe20003f26270 */
[----:B------:R-:W-:Y:S01]  /*40c0*/  VIADD R6, R8, 0xc2 ;  /* 0x000000c208067836 */ /* 0x000fe20000000000 */
[----:B------:R-:W-:Y:S01]  /*40d0*/  ISETP.GE.AND P4, PT, R4, RZ, PT ;  /* 0x000000ff0400720c */ /* 0x000fe20003f86270 */
[----:B------:R-:W-:Y:S01]  /*40e0*/  VIADD R4, R8, 0xc6 ;  /* 0x000000c608047836 */ /* 0x000fe20000000000 */
[C---:B------:R-:W-:Y:S01]  /*40f0*/  ISETP.GT.U32.AND P6, PT, R0.reuse, R14, PT ;  /* 0x0000000e0000720c */ /* 0x040fe20003fc4070 */
[----:B------:R-:W-:Y:S01]  /*4100*/  @!P0 IMAD.IADD R9, R9, 0x1, -R0 ;  /* 0x0000000109098824 */ /* 0x000fe200078e0a00 */
[----:B------:R-:W-:Y:S01]  /*4110*/  ISETP.GT.U32.AND P0, PT, R0, R11, PT ;  /* 0x0000000b0000720c */ /* 0x000fe20003f04070 */
[----:B------:R-:W-:Y:S01]  /*4120*/  VIADD R2, R8, 0xc4 ;  /* 0x000000c408027836 */ /* 0x000fe20000000000 */
[----:B------:R-:W-:-:S02]  /*4130*/  IABS R16, R6 ;  /* 0x0000000600107213 */ /* 0x000fc40000000000 */
[----:B------:R-:W-:Y:S01]  /*4140*/  IABS R15, R4 ;  /* 0x00000004000f7213 */ /* 0x000fe20000000000 */
[----:B------:R-:W-:Y:S01]  /*4150*/  @!P2 IMAD.IADD R7, R7, 0x1, -R0 ;  /* 0x000000010707a824 */ /* 0x000fe200078e0a00 */
[----:B------:R-:W-:Y:S01]  /*4160*/  ISETP.GE.AND P2, PT, R12, RZ, PT ;  /* 0x000000ff0c00720c */ /* 0x000fe20003f46270 */
[----:B------:R-:W-:Y:S01]  /*4170*/  IMAD.MOV.U32 R12, RZ, RZ, R16 ;  /* 0x000000ffff0c7224 */ /* 0x000fe200078e0010 */
[----:B------:R-:W-:Y:S01]  /*4180*/  IABS R10, R2 ;  /* 0x00000002000a7213 */ /* 0x000fe20000000000 */
[C---:B------:R-:W-:Y:S01]  /*4190*/  IMAD.HI.U32 R16, R5.reuse, R15, RZ ;  /* 0x0000000f05107227 */ /* 0x040fe200078e00ff */
[----:B------:R0:W-:Y:S03]  /*41a0*/  STL [R1+0x104], R3 ;  /* 0x0001040301007387 */ /* 0x0001e60000100800 */
[----:B------:R-:W-:Y:S02]  /*41b0*/  @!P6 IMAD.IADD R14, R14, 0x1, -R0 ;  /* 0x000000010e0ee824 */ /* 0x000fe400078e0a00 */
[----:B------:R-:W-:-:S04]  /*41c0*/  IMAD.HI.U32 R17, R5, R10, RZ ;  /* 0x0000000a05117227 */ /* 0x000fc800078e00ff */
[----:B0-----:R-:W-:Y:S02]  /*41d0*/  IMAD.MOV.U32 R3, RZ, RZ, R9 ;  /* 0x000000ffff037224 */ /* 0x001fe400078e0009 */
[----:B------:R-:W-:Y:S01]  /*41e0*/  IMAD.MOV R16, RZ, RZ, -R16 ;  /* 0x000000ffff107224 */ /* 0x000fe200078e0a10 */
[----:B------:R-:W-:Y:S01]  /*41f0*/  ISETP.GT.U32.AND P6, PT, R0, R14, PT ;  /* 0x0000000e0000720c */ /* 0x000fe20003fc4070 */
[----:B------:R-:W-:Y:S01]  /*4200*/  @!P0 IMAD.IADD R11, R11, 0x1, -R0 ;  /* 0x000000010b0b8824 */ /* 0x000fe200078e0a00 */
[----:B------:R-:W-:Y:S01]  /*4210*/  ISETP.GE.AND P0, PT, R4, RZ, PT ;  /* 0x000000ff0400720c */ /* 0x000fe20003f06270 */
[----:B------:R-:W-:Y:S02]  /*4220*/  @!P5 IMAD.MOV R3, RZ, RZ, -R3 ;  /* 0x000000ffff03d224 */ /* 0x000fe400078e0a03 */
[----:B------:R-:W-:Y:S01]  /*4230*/  IMAD.HI.U32 R4, R5, R12, RZ ;  /* 0x0000000c05047227 */ /* 0x000fe200078e00ff */
[----:B------:R-:W-:-:S03]  /*4240*/  ISETP.GT.U32.AND P5, PT, R0, R11, PT ;  /* 0x0000000b0000720c */ /* 0x000fc60003fa4070 */
[----:B------:R-:W-:Y:S02]  /*4250*/  IMAD.MOV R9, RZ, RZ, -R17 ;  /* 0x000000ffff097224 */ /* 0x000fe400078e0a11 */
[C---:B------:R-:W-:Y:S01]  /*4260*/  IMAD R15, R0.reuse, R16, R15 ;  /* 0x00000010000f7224 */ /* 0x040fe200078e020f */
[----:B------:R0:W-:Y:S01]  /*4270*/  STL [R1+0x108], R3 ;  /* 0x0001080301007387 */ /* 0x0001e20000100800 */
[----:B------:R-:W-:Y:S02]  /*4280*/  IMAD.MOV R4, RZ, RZ, -R4 ;  /* 0x000000ffff047224 */ /* 0x000fe400078e0a04 */
[C---:B------:R-:W-:Y:S02]  /*4290*/  IMAD R10, R0.reuse, R9, R10 ;  /* 0x00000009000a7224 */ /* 0x040fe400078e020a */
[----:B------:R-:W-:Y:S01]  /*42a0*/  @!P3 IMAD.MOV R13, RZ, RZ, -R13 ;  /* 0x000000ffff0db224 */ /* 0x000fe200078e0a0d */
[----:B------:R-:W-:Y:S01]  /*42b0*/  ISETP.GT.U32.AND P3, PT, R0, R15, PT ;  /* 0x0000000f0000720c */ /* 0x000fe20003f64070 */
[----:B0-----:R-:W-:-:S02]  /*42c0*/  IMAD.MOV.U32 R3, RZ, RZ, R7 ;  /* 0x000000ffff037224 */ /* 0x001fc400078e0007 */
[C---:B------:R-:W-:Y:S02]  /*42d0*/  IMAD R12, R0.reuse, R4, R12 ;  /* 0x00000004000c7224 */ /* 0x040fe400078e020c */
[----:B------:R-:W-:Y:S01]  /*42e0*/  @!P4 IMAD.MOV R3, RZ, RZ, -R3 ;  /* 0x000000ffff03c224 */ /* 0x000fe200078e0a03 */
[----:B------:R-:W-:Y:S01]  /*42f0*/  ISETP.GT.U32.AND P4, PT, R0, R10, PT ;  /* 0x0000000a0000720c */ /* 0x000fe20003f84070 */
[--C-:B------:R-:W-:Y:S01]  /*4300*/  @!P6 IMAD.IADD R14, R14, 0x1, -R0.reuse ;  /* 0x000000010e0ee824 */ /* 0x100fe200078e0a00 */
[----:B------:R-:W-:Y:S01]  /*4310*/  ISETP.GT.U32.AND P6, PT, R0, R12, PT ;  /* 0x0000000c0000720c */ /* 0x000fe20003fc4070 */
[----:B------:R-:W-:Y:S02]  /*4320*/  VIADD R16, R8, 0xc0 ;  /* 0x000000c008107836 */ /* 0x000fe40000000000 */
[--C-:B------:R-:W-:Y:S01]  /*4330*/  @!P5 IMAD.IADD R11, R11, 0x1, -R0.reuse ;  /* 0x000000010b0bd824 */ /* 0x100fe200078e0a00 */
[----:B------:R-:W-:Y:S01]  /*4340*/  ISETP.GE.AND P5, PT, R2, RZ, PT ;  /* 0x000000ff0200720c */ /* 0x000fe20003fa6270 */
[----:B------:R-:W-:Y:S01]  /*4350*/  VIADD R2, R8, 0xbe ;  /* 0x000000be08027836 */ /* 0x000fe20000000000 */
[----:B------:R-:W-:Y:S01]  /*4360*/  IABS R4, R16 ;  /* 0x0000001000047213 */ /* 0x000fe20000000000 */
[--C-:B------:R-:W-:Y:S01]  /*4370*/  @!P3 IMAD.IADD R15, R15, 0x1, -R0.reuse ;  /* 0x000000010f0fb824 */ /* 0x100fe200078e0a00 */
[----:B------:R-:W-:Y:S02]  /*4380*/  STL [R1+0x10c], R13 ;  /* 0x00010c0d01007387 */ /* 0x000fe40000100800 */
[----:B------:R-:W-:Y:S01]  /*4390*/  IABS R7, R2 ;  /* 0x0000000200077213 */ /* 0x000fe20000000000 */
[--C-:B------:R-:W-:Y:S01]  /*43a0*/  @!P4 IMAD.IADD R10, R10, 0x1, -R0.reuse ;  /* 0x000000010a0ac824 */ /* 0x100fe200078e0a00 */
[----:B------:R-:W-:Y:S01]  /*43b0*/  ISETP.GT.U32.AND P4, PT, R0, R15, PT ;  /* 0x0000000f0000720c */ /* 0x000fe20003f84070 */
[----:B------:R-:W-:Y:S01]  /*43c0*/  IMAD.HI.U32 R9, R5, R4, RZ ;  /* 0x0000000405097227 */ /* 0x000fe200078e00ff */
[----:B------:R0:W-:Y:S03]  /*43d0*/  STL [R1+0x114], R3 ;  /* 0x0001140301007387 */ /* 0x0001e60000100800 */
[----:B------:R-:W-:Y:S01]  /*43e0*/  @!P6 IMAD.IADD R12, R12, 0x1, -R0 ;  /* 0x000000010c0ce824 */ /* 0x000fe200078e0a00 */
[----:B------:R-:W-:Y:S01]  /*43f0*/  ISETP.GT.U32.AND P6, PT, R0, R10, PT ;  /* 0x0000000a0000720c */ /* 0x000fe20003fc4070 */
[----:B------:R-:W-:-:S02]  /*4400*/  IMAD.MOV R9, RZ, RZ, -R9 ;  /* 0x000000ffff097224 */ /* 0x000fc400078e0a09 */
[----:B0-----:R-:W-:Y:S02]  /*4410*/  IMAD.MOV.U32 R3, RZ, RZ, R11 ;  /* 0x000000ffff037224 */ /* 0x001fe400078e000b */
[----:B------:R-:W-:-:S04]  /*4420*/  IMAD.HI.U32 R11, R5, R7, RZ ;  /* 0x00000007050b7227 */ /* 0x000fc800078e00ff */
[C---:B------:R-:W-:Y:S02]  /*4430*/  IMAD R4, R0.reuse, R9, R4 ;  /* 0x0000000900047224 */ /* 0x040fe400078e0204 */
[----:B------:R-:W-:Y:S02]  /*4440*/  IMAD.MOV R11, RZ, RZ, -R11 ;  /* 0x000000ffff0b7224 */ /* 0x000fe400078e0a0b */
[--C-:B------:R-:W-:Y:S01]  /*4450*/  @!P4 IMAD.IADD R15, R15, 0x1, -R0.reuse ;  /* 0x000000010f0fc824 */ /* 0x100fe200078e0a00 */
[C---:B------:R-:W-:Y:S01]  /*4460*/  ISETP.GT.U32.AND P4, PT, R0.reuse, R4, PT ;  /* 0x000000040000720c */ /* 0x040fe20003f84070 */
[----:B------:R-:W-:Y:S01]  /*4470*/  IMAD R7, R0, R11, R7 ;  /* 0x0000000b00077224 */ /* 0x000fe200078e0207 */
[----:B------:R-:W-:Y:S01]  /*4480*/  ISETP.GE.AND P3, PT, R6, RZ, PT ;  /* 0x000000ff0600720c */ /* 0x000fe20003f66270 */
[----:B------:R-:W-:Y:S02]  /*4490*/  @!P6 IMAD.IADD R10, R10, 0x1, -R0 ;  /* 0x000000010a0ae824 */ /* 0x000fe400078e0a00 */
[----:B------:R-:W-:Y:S01]  /*44a0*/  VIADD R6, R8, 0xbc ;  /* 0x000000bc08067836 */ /* 0x000fe20000000000 */
[----:B------:R-:W-:Y:S01]  /*44b0*/  ISETP.GT.U32.AND P6, PT, R0, R7, PT ;  /* 0x000000070000720c */ /* 0x000fe20003fc4070 */
[----:B------:R-:W-:-:S03]  /*44c0*/  VIADD R9, R8, 0xba ;  /* 0x000000ba08097836 */ /* 0x000fc60000000000 */
[----:B------:R-:W-:Y:S01]  /*44d0*/  IABS R18, R6 ;  /* 0x0000000600127213 */ /* 0x000fe20000000000 */
[----:B------:R-:W-:Y:S01]  /*44e0*/  @!P1 IMAD.MOV R3, RZ, RZ, -R3 ;  /* 0x000000ffff039224 */ /* 0x000fe200078e0a03 */
[----:B------:R-:W-:Y:S01]  /*44f0*/  ISETP.GT.U32.AND P1, PT, R0, R12, PT ;  /* 0x0000000c0000720c */ /* 0x000fe20003f24070 */
[--C-:B------:R-:W-:Y:S01]  /*4500*/  @!P4 IMAD.IADD R4, R4, 0x1, -R0.reuse ;  /* 0x000000010404c824 */ /* 0x100fe200078e0a00 */
[----:B------:R-:W-:Y:S01]  /*4510*/  IABS R11, R9 ;  /* 0x00000009000b7213 */ /* 0x000fe20000000000 */
[----:B------:R-:W-:Y:S01]  /*4520*/  IMAD.HI.U32 R19, R5, R18, RZ ;  /* 0x0000001205137227 */ /* 0x000fe200078e00ff */
[----:B------:R0:W-:Y:S03]  /*4530*/  STL [R1+0x118], R3 ;  /* 0x0001180301007387 */ /* 0x0001e60000100800 */
[----:B------:R-:W-:Y:S01]  /*4540*/  @!P6 IMAD.IADD R7, R7, 0x1, -R0 ;  /* 0x000000010707e824 */ /* 0x000fe200078e0a00 */
[----:B------:R-:W-:Y:S01]  /*4550*/  ISETP.GT.U32.AND P6, PT, R0, R4, PT ;  /* 0x000000040000720c */ /* 0x000fe20003fc4070 */
[----:B------:R-:W-:-:S02]  /*4560*/  IMAD.MOV R19, RZ, RZ, -R19 ;  /* 0x000000ffff137224 */ /* 0x000fc400078e0a13 */
[----:B------:R-:W-:Y:S01]  /*4570*/  IMAD.HI.U32 R17, R5, R11, RZ ;  /* 0x0000000b05117227 */ /* 0x000fe200078e00ff */
[----:B------:R-:W-:-:S03]  /*4580*/  ISETP.GE.AND P4, PT, R2, RZ, PT ;  /* 0x000000ff0200720c */ /* 0x000fc60003f86270 */
[----:B0-----:R-:W-:Y:S02]  /*4590*/  IMAD.MOV.U32 R3, RZ, RZ, R15 ;  /* 0x000000ffff037224 */ /* 0x001fe400078e000f */
[C---:B------:R-:W-:Y:S02]  /*45a0*/  IMAD R2, R0.reuse, R19, R18 ;  /* 0x0000001300027224 */ /* 0x040fe400078e0212 */
[----:B------:R-:W-:Y:S02]  /*45b0*/  IMAD.MOV R17, RZ, RZ, -R17 ;  /* 0x000000ffff117224 */ /* 0x000fe400078e0a11 */
[----:B------:R-:W-:Y:S02]  /*45c0*/  @!P2 IMAD.MOV R14, RZ, RZ, -R14 ;  /* 0x000000ffff0ea224 */ /* 0x000fe400078e0a0e */
[----:B------:R-:W-:Y:S01]  /*45d0*/  @!P0 IMAD.MOV R3, RZ, RZ, -R3 ;  /* 0x000000ffff038224 */ /* 0x000fe200078e0a03 */
[----:B------:R-:W-:Y:S01]  /*45e0*/  ISETP.GT.U32.AND P2, PT, R0, R2, PT ;  /* 0x000000020000720c */ /* 0x000fe20003f44070 */
[----:B------:R-:W-:-:S02]  /*45f0*/  @!P1 IMAD.IADD R12, R12, 0x1, -R0 ;  /* 0x000000010c0c9824 */ /* 0x000fc400078e0a00 */
[----:B------:R-:W-:Y:S01]  /*4600*/  IMAD R11, R0, R17, R11 ;  /* 0x00000011000b7224 */ /* 0x000fe200078e020b */
[----:B------:R-:W-:Y:S01]  /*4610*/  STL [R1+0x11c], R14 ;  /* 0x00011c0e01007387 */ /* 0x000fe20000100800 */
[----:B------:R-:W-:Y:S01]  /*4620*/  @!P6 IMAD.IADD R4, R4, 0x1, -R0 ;  /* 0x000000010404e824 */ /* 0x000fe200078e0a00 */
[----:B------:R-:W-:Y:S02]  /*4630*/  ISETP.GE.AND P1, PT, R16, RZ, PT ;  /* 0x000000ff1000720c */ /* 0x000fe40003f26270 */
[----:B------:R0:W-:Y:S01]  /*4640*/  STL [R1+0x124], R3 ;  /* 0x0001240301007387 */ /* 0x0001e20000100800 */
[----:B------:R-:W-:Y:S01]  /*4650*/  ISETP.GT.U32.AND P6, PT, R0, R11, PT ;  /* 0x0000000b0000720c */ /* 0x000fe20003fc4070 */
[----:B------:R-:W-:Y:S01]  /*4660*/  VIADD R13, R8, 0xb8 ;  /* 0x000000b8080d7836 */ /* 0x000fe20000000000 */
[----:B------:R-:W-:Y:S01]  /*4670*/  ISETP.GT.U32.AND P0, PT, R0, R7, PT ;  /* 0x000000070000720c */ /* 0x000fe20003f04070 */
[----:B------:R-:W-:Y:S02]  /*4680*/  @!P5 IMAD.MOV R10, RZ, RZ, -R10 ;  /* 0x000000ffff0ad224 */ /* 0x000fe400078e0a0a */
[----:B0-----:R-:W-:Y:S01]  /*4690*/  IMAD.MOV.U32 R3, RZ, RZ, R12 ;  /* 0x000000ffff037224 */ /* 0x001fe200078e000c */
[----:B------:R-:W-:-:S03]  /*46a0*/  IABS R16, R13 ;  /* 0x0000000d00107213 */ /* 0x000fc60000000000 */
[----:B------:R-:W-:Y:S01]  /*46b0*/  @!P3 IMAD.MOV R3, RZ, RZ, -R3 ;  /* 0x000000ffff03b224 */ /* 0x000fe200078e0a03 */
[----:B------:R-:W-:Y:S01]  /*46c0*/  ISETP.GE.AND P3, PT, R9, RZ, PT ;  /* 0x000000ff0900720c */ /* 0x000fe20003f66270 */
[----:B------:R-:W-:Y:S01]  /*46d0*/  VIADD R9, R8, 0xb6 ;  /* 0x000000b608097836 */ /* 0x000fe20000000000 */
[----:B------:R-:W-:Y:S01]  /*46e0*/  STL [R1+0x128], R10 ;  /* 0x0001280a01007387 */ /* 0x000fe20000100800 */
[----:B------:R-:W-:Y:S01]  /*46f0*/  @!P2 IMAD.IADD R2, R2, 0x1, -R0 ;  /* 0x000000010202a824 */ /* 0x000fe200078e0a00 */
[----:B------:R-:W-:Y:S02]  /*4700*/  ISETP.GE.AND P5, PT, R6, RZ, PT ;  /* 0x000000ff0600720c */ /* 0x000fe40003fa6270 */
[----:B------:R0:W-:Y:S01]  /*4710*/  STL [R1+0x12c], R3 ;  /* 0x00012c0301007387 */ /* 0x0001e20000100800 */
[----:B------:R-:W-:Y:S01]  /*4720*/  IABS R18, R9 ;  /* 0x0000000900127213 */ /* 0x000fe20000000000 */
[----:B------:R-:W-:-:S04]  /*4730*/  IMAD.HI.U32 R6, R5, R16, RZ ;  /* 0x0000001005067227 */ /* 0x000fc800078e00ff */
[----:B------:R-:W-:Y:S02]  /*4740*/  @!P6 IMAD.IADD R11, R11, 0x1, -R0 ;  /* 0x000000010b0be824 */ /* 0x000fe400078e0a00 */
[----:B0-----:R-:W-:Y:S01]  /*4750*/  IMAD.MOV.U32 R3, RZ, RZ, R4 ;  /* 0x000000ffff037224 */ /* 0x001fe200078e0004 */
[C---:B------:R-:W-:Y:S01]  /*4760*/  ISETP.GT.U32.AND P6, PT, R0.reuse, R2, PT ;  /* 0x000000020000720c */ /* 0x040fe20003fc4070 */
[----:B------:R-:W-:Y:S02]  /*4770*/  IMAD.MOV R6, RZ, RZ, -R6 ;  /* 0x000000ffff067224 */ /* 0x000fe400078e0a06 */
[----:B------:R-:W-:Y:S02]  /*4780*/  @!P1 IMAD.MOV R3, RZ, RZ, -R3 ;  /* 0x000000ffff039224 */ /* 0x000fe400078e0a03 */
[----:B------:R-:W-:Y:S02]  /*4790*/  @!P0 IMAD.IADD R7, R7, 0x1, -R0 ;  /* 0x0000000107078824 */ /* 0x000fe400078e0a00 */
[----:B------:R-:W-:Y:S01]  /*47a0*/  IMAD.HI.U32 R4, R5, R18, RZ ;  /* 0x0000001205047227 */ /* 0x000fe200078e00ff */
[----:B------:R0:W-:Y:S03]  /*47b0*/  STL [R1+0x134], R3 ;  /* 0x0001340301007387 */ /* 0x0001e60000100800 */
[----:B------:R-:W-:-:S02]  /*47c0*/  IMAD R19, R0, R6, R16 ;  /* 0x0000000600137224 */ /* 0x000fc400078e0210 */
[----:B------:R-:W-:Y:S02]  /*47d0*/  IMAD.MOV R4, RZ, RZ, -R4 ;  /* 0x000000ffff047224 */ /* 0x000fe400078e0a04 */
[----:B0-----:R-:W-:Y:S02]  /*47e0*/  IMAD.MOV.U32 R3, RZ, RZ, R7 ;  /* 0x000000ffff037224 */ /* 0x001fe400078e0007 */
[C---:B------:R-:W-:Y:S02]  /*47f0*/  IMAD R18, R0.reuse, R4, R18 ;  /* 0x0000000400127224 */ /* 0x040fe400078e0212 */
[----:B------:R-:W-:Y:S01]  /*4800*/  @!P4 IMAD.MOV R3, RZ, RZ, -R3 ;  /* 0x000000ffff03c224 */ /* 0x000fe200078e0a03 */
[----:B------:R-:W-:Y:S01]  /*4810*/  ISETP.GT.U32.AND P4, PT, R0, R19, PT ;  /* 0x000000130000720c */ /* 0x000fe20003f84070 */
[----:B------:R-:W-:Y:S01]  /*4820*/  @!P6 IMAD.IADD R2, R2, 0x1, -R0 ;  /* 0x000000010202e824 */ /* 0x000fe200078e0a00 */
[----:B------:R-:W-:Y:S01]  /*4830*/  ISETP.GT.U32.AND P1, PT, R0, R11, PT ;  /* 0x0000000b0000720c */ /* 0x000fe20003f24070 */
[----:B------:R-:W-:Y:S01]  /*4840*/  VIADD R10, R8, 0xb4 ;  /* 0x000000b4080a7836 */ /* 0x000fe20000000000 */
[----:B------:R-:W-:-:S02]  /*4850*/  ISETP.GT.U32.AND P6, PT, R0, R18, PT ;  /* 0x000000120000720c */ /* 0x000fc40003fc4070 */
[----:B------:R-:W-:Y:S01]  /*4860*/  ISETP.GE.AND P2, PT, R9, RZ, PT ;  /* 0x000000ff0900720c */ /* 0x000fe20003f46270 */
[C---:B------:R-:W-:Y:S01]  /*4870*/  VIADD R9, R8.reuse, 0xb2 ;  /* 0x000000b208097836 */ /* 0x040fe20000000000 */
[----:B------:R-:W-:Y:S01]  /*4880*/  IABS R14, R10 ;  /* 0x0000000a000e7213 */ /* 0x000fe20000000000 */
[----:B------:R0:W-:Y:S01]  /*4890*/  STL [R1+0x13c], R3 ;  /* 0x00013c0301007387 */ /* 0x0001e20000100800 */
[----:B------:R-:W-:Y:S02]  /*48a0*/  VIADD R6, R8, 0xb0 ;  /* 0x000000b008067836 */ /* 0x000fe40000000000 */
[----:B------:R-:W-:Y:S01]  /*48b0*/  IABS R17, R9 ;  /* 0x0000000900117213 */ /* 0x000fe20000000000 */
[----:B------:R-:W-:Y:S02]  /*48c0*/  @!P4 IMAD.IADD R19, R19, 0x1, -R0 ;  /* 0x000000011313c824 */ /* 0x000fe400078e0a00 */
[----:B------:R-:W-:-:S04]  /*48d0*/  IMAD.HI.U32 R4, R5, R14, RZ ;  /* 0x0000000e05047227 */ /* 0x000fc800078e00ff */
[----:B0-----:R-:W-:Y:S01]  /*48e0*/  IMAD.MOV.U32 R3, RZ, RZ, R2 ;  /* 0x000000ffff037224 */ /* 0x001fe200078e0002 */
[----:B------:R-:W-:Y:S01]  /*48f0*/  IABS R16, R6 ;  /* 0x0000000600107213 */ /* 0x000fe20000000000 */
[--C-:B------:R-:W-:Y:S01]  /*4900*/  @!P1 IMAD.IADD R11, R11, 0x1, -R0.reuse ;  /* 0x000000010b0b9824 */ /* 0x100fe200078e0a00 */
[----:B------:R-:W-:Y:S01]  /*4910*/  ISETP.GE.AND P1, PT, R10, RZ, PT ;  /* 0x000000ff0a00720c */ /* 0x000fe20003f26270 */
[----:B------:R-:W-:Y:S02]  /*4920*/  @!P6 IMAD.IADD R18, R18, 0x1, -R0 ;  /* 0x000000011212e824 */ /* 0x000fe400078e0a00 */
[----:B------:R-:W-:Y:S01]  /*4930*/  @!P5 IMAD.MOV R3, RZ, RZ, -R3 ;  /* 0x000000ffff03d224 */ /* 0x000fe200078e0a03 */
[C---:B------:R-:W-:Y:S01]  /*4940*/  ISETP.GT.U32.AND P5, PT, R0.reuse, R19, PT ;  /* 0x000000130000720c */ /* 0x040fe20003fa4070 */
[----:B------:R-:W-:Y:S01]  /*4950*/  IMAD.HI.U32 R7, R5, R17, RZ ;  /* 0x0000001105077227 */ /* 0x000fe200078e00ff */
[----:B------:R-:W-:-:S03]  /*4960*/  ISETP.GT.U32.AND P6, PT, R0, R18, PT ;  /* 0x000000120000720c */ /* 0x000fc60003fc4070 */
[----:B------:R-:W-:Y:S02]  /*4970*/  IMAD.MOV R10, RZ, RZ, -R4 ;  /* 0x000000ffff0a7224 */ /* 0x000fe400078e0a04 */
[----:B------:R-:W-:-:S04]  /*4980*/  IMAD.HI.U32 R4, R5, R16, RZ ;  /* 0x0000001005047227 */ /* 0x000fc800078e00ff */
[----:B------:R-:W-:Y:S02]  /*4990*/  IMAD.MOV R7, RZ, RZ, -R7 ;  /* 0x000000ffff077224 */ /* 0x000fe400078e0a07 */
[C---:B------:R-:W-:Y:S02]  /*49a0*/  IMAD R14, R0.reuse, R10, R14 ;  /* 0x0000000a000e7224 */ /* 0x040fe400078e020e */
[----:B------:R-:W-:Y:S02]  /*49b0*/  IMAD.MOV.U32 R2, RZ, RZ, R11 ;  /* 0x000000ffff027224 */ /* 0x000fe400078e000b */
[----:B------:R-:W-:Y:S02]  /*49c0*/  IMAD.MOV R4, RZ, RZ, -R4 ;  /* 0x000000ffff047224 */ /* 0x000fe400078e0a04 */
[C---:B------:R-:W-:Y:S02]  /*49d0*/  IMAD R17, R0.reuse, R7, R17 ;  /* 0x0000000700117224 */ /* 0x040fe400078e0211 */
[----:B------:R-:W-:Y:S01]  /*49e0*/  @!P3 IMAD.MOV R2, RZ, RZ, -R2 ;  /* 0x000000ffff02b224 */ /* 0x000fe200078e0a02 */
[C---:B------:R-:W-:Y:S01]  /*49f0*/  ISETP.GT.U32.AND P3, PT, R0.reuse, R14, PT ;  /* 0x0000000e0000720c */ /* 0x040fe20003f64070 */
[----:B------:R-:W-:-:S02]  /*4a00*/  IMAD R16, R0, R4, R16 ;  /* 0x0000000400107224 */ /* 0x000fc400078e0210 */
[--C-:B------:R-:W-:Y:S01]  /*4a10*/  @!P5 IMAD.IADD R19, R19, 0x1, -R0.reuse ;  /* 0x000000011313d824 */ /* 0x100fe200078e0a00 */
[----:B------:R-:W-:Y:S01]  /*4a20*/  ISETP.GT.U32.AND P5, PT, R0, R17, PT ;  /* 0x000000110000720c */ /* 0x000fe20003fa4070 */
[--C-:B------:R-:W-:Y:S01]  /*4a30*/  @!P6 IMAD.IADD R18, R18, 0x1, -R0.reuse ;  /* 0x000000011212e824 */ /* 0x100fe200078e0a00 */
[----:B------:R-:W-:Y:S01]  /*4a40*/  ISETP.GT.U32.AND P6, PT, R0, R16, PT ;  /* 0x000000100000720c */ /* 0x000fe20003fc4070 */
[C---:B------:R-:W-:Y:S02]  /*4a50*/  VIADD R10, R8.reuse, 0xae ;  /* 0x000000ae080a7836 */ /* 0x040fe40000000000 */
[----:B------:R-:W-:Y:S01]  /*4a60*/  VIADD R4, R8, 0xac ;  /* 0x000000ac08047836 */ /* 0x000fe20000000000 */
[----:B------:R-:W-:Y:S02]  /*4a70*/  STL [R1+0x140], R3 ;  /* 0x0001400301007387 */ /* 0x000fe40000100800 */
[----:B------:R-:W-:Y:S01]  /*4a80*/  IABS R12, R10 ;  /* 0x0000000a000c7213 */ /* 0x000fe20000000000 */
[--C-:B------:R-:W-:Y:S01]  /*4a90*/  @!P3 IMAD.IADD R14, R14, 0x1, -R0.reuse ;  /* 0x000000010e0eb824 */ /* 0x100fe200078e0a00 */
[----:B------:R0:W-:Y:S03]  /*4aa0*/  STL [R1+0x16c], R2 ;  /* 0x00016c0201007387 */ /* 0x0001e60000100800 */
[----:B------:R-:W-:Y:S01]  /*4ab0*/  @!P5 IMAD.IADD R17, R17, 0x1, -R0 ;  /* 0x000000011111d824 */ /* 0x000fe200078e0a00 */
[----:B------:R-:W-:Y:S01]  /*4ac0*/  ISETP.GT.U32.AND P5, PT, R0, R14, PT ;  /* 0x0000000e0000720c */ /* 0x000fe20003fa4070 */
[----:B------:R-:W-:Y:S01]  /*4ad0*/  IMAD.HI.U32 R15, R5, R12, RZ ;  /* 0x0000000c050f7227 */ /* 0x000fe200078e00ff */
[----:B------:R-:W-:-:S02]  /*4ae0*/  ISETP.GE.AND P0, PT, R13, RZ, PT ;  /* 0x000000ff0d00720c */ /* 0x000fc40003f06270 */
[----:B0-----:R-:W-:Y:S01]  /*4af0*/  IABS R2, R4 ;  /* 0x0000000400027213 */ /* 0x001fe20000000000 */
[----:B------:R-:W-:Y:S01]  /*4b00*/  @!P6 IMAD.IADD R16, R16, 0x1, -R0 ;  /* 0x000000011010e824 */ /* 0x000fe200078e0a00 */
[----:B------:R-:W-:Y:S01]  /*4b10*/  ISETP.GE.AND P3, PT, R6, RZ, PT ;  /* 0x000000ff0600720c */ /* 0x000fe20003f66270 */
[----:B------:R-:W-:Y:S01]  /*4b20*/  VIADD R13, R8, 0xa8 ;  /* 0x000000a8080d7836 */ /* 0x000fe20000000000 */
[----:B------:R-:W-:Y:S01]  /*4b30*/  ISETP.GT.U32.AND P6, PT, R0, R17, PT ;  /* 0x000000110000720c */ /* 0x000fe20003fc4070 */
[----:B------:R-:W-:-:S04]  /*4b40*/  IMAD.HI.U32 R6, R5, R2, RZ ;  /* 0x0000000205067227 */ /* 0x000fc800078e00ff */
[----:B------:R-:W-:Y:S01]  /*4b50*/  IMAD.MOV R15, RZ, RZ, -R15 ;  /* 0x000000ffff0f7224 */ /* 0x000fe200078e0a0f */
[----:B------:R-:W-:Y:S01]  /*4b60*/  IABS R7, R13 ;  /* 0x0000000d00077213 */ /* 0x000fe20000000000 */
[----:B------:R-:W-:Y:S02]  /*4b70*/  IMAD.MOV R6, RZ, RZ, -R6 ;  /* 0x000000ffff067224 */ /* 0x000fe400078e0a06 */
[----:B------:R-:W-:Y:S02]  /*4b80*/  IMAD.MOV.U32 R3, RZ, RZ, R18 ;  /* 0x000000ffff037224 */ /* 0x000fe400078e0012 */
[----:B------:R-:W-:Y:S02]  /*4b90*/  IMAD R12, R0, R15, R12 ;  /* 0x0000000f000c7224 */ /* 0x000fe400078e020c */
[----:B------:R-:W-:Y:S01]  /*4ba0*/  IMAD.MOV.U32 R20, RZ, RZ, R19 ;  /* 0x000000ffff147224 */ /* 0x000fe200078e0013 */
[----:B------:R-:W-:Y:S01]  /*4bb0*/  ISETP.GE.AND P4, PT, R9, RZ, PT ;  /* 0x000000ff0900720c */ /* 0x000fe20003f86270 */
[----:B------:R-:W-:Y:S01]  /*4bc0*/  @!P2 IMAD.MOV R3, RZ, RZ, -R3 ;  /* 0x000000ffff03a224 */ /* 0x000fe200078e0a03 */
[----:B------:R-:W-:Y:S01]  /*4bd0*/  ISETP.GE.AND P2, PT, R10, RZ, PT ;  /* 0x000000ff0a00720c */ /* 0x000fe20003f46270 */
[----:B------:R-:W-:-:S02]  /*4be0*/  IMAD R2, R0, R6, R2 ;  /* 0x0000000600027224 */ /* 0x000fc400078e0202 */
[----:B------:R-:W-:Y:S01]  /*4bf0*/  @!P5 IMAD.IADD R14, R14, 0x1, -R0 ;  /* 0x000000010e0ed824 */ /* 0x000fe200078e0a00 */
[----:B------:R-:W-:Y:S01]  /*4c00*/  ISETP.GT.U32.AND P5, PT, R0, R12, PT ;  /* 0x0000000c0000720c */ /* 0x000fe20003fa4070 */
[----:B------:R-:W-:-:S04]  /*4c10*/  IMAD.HI.U32 R10, R5, R7, RZ ;  /* 0x00000007050a7227 */ /* 0x000fc800078e00ff */
[----:B------:R-:W-:Y:S01]  /*4c20*/  @!P0 IMAD.MOV R20, RZ, RZ, -R20 ;  /* 0x000000ffff148224 */ /* 0x000fe200078e0a14 */
[C---:B------:R-:W-:Y:S01]  /*4c30*/  ISETP.GT.U32.AND P0, PT, R0.reuse, R16, PT ;  /* 0x000000100000720c */ /* 0x040fe20003f04070 */
[----:B------:R-:W-:Y:S01]  /*4c40*/  @!P6 IMAD.IADD R17, R17, 0x1, -R0 ;  /* 0x000000011111e824 */ /* 0x000fe200078e0a00 */
[----:B------:R-:W-:Y:S01]  /*4c50*/  ISETP.GT.U32.AND P6, PT, R0, R2, PT ;  /* 0x000000020000720c */ /* 0x000fe20003fc4070 */
[----:B------:R-:W-:Y:S02]  /*4c60*/  VIADD R11, R8, 0xaa ;  /* 0x000000aa080b7836 */ /* 0x000fe40000000000 */
[----:B------:R-:W-:Y:S01]  /*4c70*/  IMAD.MOV R10, RZ, RZ, -R10 ;  /* 0x000000ffff0a7224 */ /* 0x000fe200078e0a0a */
[----:B------:R-:W-:Y:S02]  /*4c80*/  STL [R1+0x170], R20 ;  /* 0x0001701401007387 */ /* 0x000fe40000100800 */
[----:B------:R-:W-:Y:S01]  /*4c90*/  IABS R9, R11 ;  /* 0x0000000b00097213 */ /* 0x000fe20000000000 */
[----:B------:R-:W-:Y:S01]  /*4ca0*/  IMAD R7, R0, R10, R7 ;  /* 0x0000000a00077224 */ /* 0x000fe200078e0207 */
[----:B------:R0:W-:Y:S01]  /*4cb0*/  STL [R1+0x174], R3 ;  /* 0x0001740301007387 */ /* 0x0001e20000100800 */
[----:B------:R-:W-:-:S02]  /*4cc0*/  VIADD R6, R8, 0xa6 ;  /* 0x000000a608067836 */ /* 0x000fc40000000000 */
[----:B------:R-:W-:Y:S02]  /*4cd0*/  @!P5 IMAD.IADD R12, R12, 0x1, -R0 ;  /* 0x000000010c0cd824 */ /* 0x000fe400078e0a00 */
[----:B------:R-:W-:Y:S01]  /*4ce0*/  @!P4 IMAD.MOV R17, RZ, RZ, -R17 ;  /* 0x000000ffff11c224 */ /* 0x000fe200078e0a11 */
[----:B------:R-:W-:Y:S01]  /*4cf0*/  ISETP.GT.U32.AND P4, PT, R0, R7, PT ;  /* 0x000000070000720c */ /* 0x000fe20003f84070 */
[----:B------:R-:W-:-:S04]  /*4d00*/  IMAD.HI.U32 R15, R5, R9, RZ ;  /* 0x00000009050f7227 */ /* 0x000fc800078e00ff */
[----:B0-----:R-:W-:Y:S02]  /*4d10*/  IMAD.MOV.U32 R3, RZ, RZ, R14 ;  /* 0x000000ffff037224 */ /* 0x001fe400078e000e */
[--C-:B------:R-:W-:Y:S01]  /*4d20*/  @!P0 IMAD.IADD R16, R16, 0x1, -R0.reuse ;  /* 0x0000000110108824 */ /* 0x100fe200078e0a00 */
[----:B------:R-:W-:Y:S01]  /*4d30*/  ISETP.GE.AND P0, PT, R4, RZ, PT ;  /* 0x000000ff0400720c */ /* 0x000fe20003f06270 */
[----:B------:R-:W-:Y:S01]  /*4d40*/  @!P6 IMAD.IADD R2, R2, 0x1, -R0 ;  /* 0x000000010202e824 */ /* 0x000fe200078e0a00 */
[----:B------:R-:W-:Y:S01]  /*4d50*/  IABS R4, R6 ;  /* 0x0000000600047213 */ /* 0x000fe20000000000 */
[----:B------:R-:W-:Y:S01]  /*4d60*/  @!P1 IMAD.MOV R3, RZ, RZ, -R3 ;  /* 0x000000ffff039224 */ /* 0x000fe200078e0a03 */
[----:B------:R-:W-:Y:S01]  /*4d70*/  ISETP.GT.U32.AND P1, PT, R0, R12, PT ;  /* 0x0000000c0000720c */ /* 0x000fe20003f24070 */
[----:B------:R-:W-:Y:S02]  /*4d80*/  IMAD.MOV R15, RZ, RZ, -R15 ;  /* 0x000000ffff0f7224 */ /* 0x000fe400078e0a0f */
[----:B------:R-:W-:Y:S01]  /*4d90*/  VIADD R10, R8, 0xa4 ;  /* 0x000000a4080a7836 */ /* 0x000fe20000000000 */
[----:B------:R0:W-:Y:S01]  /*4da0*/  STL [R1+0x178], R3 ;  /* 0x0001780301007387 */ /* 0x0001e20000100800 */
[C---:B------:R-:W-:Y:S01]  /*4db0*/  ISETP.GT.U32.AND P6, PT, R0.reuse, R2, PT ;  /* 0x000000020000720c */ /* 0x040fe20003fc4070 */
[----:B------:R-:W-:-:S02]  /*4dc0*/  IMAD R9, R0, R15, R9 ;  /* 0x0000000f00097224 */ /* 0x000fc400078e0209 */
[----:B------:R-:W-:Y:S01]  /*4dd0*/  IMAD.HI.U32 R14, R5, R4, RZ ;  /* 0x00000004050e7227 */ /* 0x000fe200078e00ff */
[----:B------:R-:W-:-:S03]  /*4de0*/  IABS R15, R10 ;  /* 0x0000000a000f7213 */ /* 0x000fc60000000000 */
[----:B0-----:R-:W-:Y:S02]  /*4df0*/  IMAD.MOV.U32 R3, RZ, RZ, R16 ;  /* 0x000000ffff037224 */ /* 0x001fe400078e0010 */
[----:B------:R-:W-:Y:S02]  /*4e00*/  IMAD.MOV R14, RZ, RZ, -R14 ;  /* 0x000000ffff0e7224 */ /* 0x000fe400078e0a0e */
[----:B------:R-:W-:Y:S01]  /*4e10*/  @!P3 IMAD.MOV R3, RZ, RZ, -R3 ;  /* 0x000000ffff03b224 */ /* 0x000fe200078e0a03 */
[----:B------:R-:W-:Y:S01]  /*4e20*/  ISETP.GE.AND P3, PT, R11, RZ, PT ;  /* 0x000000ff0b00720c */ /* 0x000fe20003f66270 */
[----:B------:R-:W-:Y:S01]  /*4e30*/  @!P4 IMAD.IADD R7, R7, 0x1, -R0 ;  /* 0x000000010707c824 */ /* 0x000fe200078e0a00 */
[C---:B------:R-:W-:Y:S01]  /*4e40*/  ISETP.GT.U32.AND P5, PT, R0.reuse, R9, PT ;  /* 0x000000090000720c */ /* 0x040fe20003fa4070 */
[----:B------:R-:W-:Y:S02]  /*4e50*/  IMAD.MOV.U32 R11, RZ, RZ, R15 ;  /* 0x000000ffff0b7224 */ /* 0x000fe400078e000f */
[C---:B------:R-:W-:Y:S01]  /*4e60*/  IMAD R4, R0.reuse, R14, R4 ;  /* 0x0000000e00047224 */ /* 0x040fe200078e0204 */
[----:B------:R-:W-:Y:S01]  /*4e70*/  ISETP.GT.U32.AND P4, PT, R0, R7, PT ;  /* 0x000000070000720c */ /* 0x000fe20003f84070 */
[----:B------:R-:W-:Y:S01]  /*4e80*/  @!P1 IMAD.IADD R12, R12, 0x1, -R0 ;  /* 0x000000010c0c9824 */ /* 0x000fe200078e0a00 */
[----:B------:R-:W-:Y:S01]  /*4e90*/  ISETP.GE.AND P1, PT, R13, RZ, PT ;  /* 0x000000ff0d00720c */ /* 0x000fe20003f26270 */
[----:B------:R-:W-:Y:S01]  /*4ea0*/  STL [R1+0x17c], R17 ;  /* 0x00017c1101007387 */ /* 0x000fe20000100800 */
[----:B------:R-:W-:-:S03]  /*4eb0*/  IMAD.HI.U32 R13, R5, R11, RZ ;  /* 0x0000000b050d7227 */ /* 0x000fc600078e00ff */
[----:B------:R0:W-:Y:S01]  /*4ec0*/  STL [R1+0x180], R3 ;  /* 0x0001800301007387 */ /* 0x0001e20000100800 */
[----:B------:R-:W-:Y:S01]  /*4ed0*/  @!P6 IMAD.IADD R2, R2, 0x1, -R0 ;  /* 0x000000010202e824 */ /* 0x000fe200078e0a00 */
[----:B------:R-:W-:Y:S01]  /*4ee0*/  ISETP.GT.U32.AND P6, PT, R0, R4, PT ;  /* 0x000000040000720c */ /* 0x000fe20003fc4070 */
[----:B------:R-:W-:Y:S02]  /*4ef0*/  IMAD.MOV R13, RZ, RZ, -R13 ;  /* 0x000000ffff0d7224 */ /* 0x000fe400078e0a0d */
[----:B0-----:R-:W-:-:S04]  /*4f00*/  IMAD.MOV.U32 R3, RZ, RZ, R12 ;  /* 0x000000ffff037224 */ /* 0x001fc800078e000c */
[----:B------:R-:W-:Y:S01]  /*4f10*/  @!P2 IMAD.MOV R3, RZ, RZ, -R3 ;  /* 0x000000ffff03a224 */ /* 0x000fe200078e0a03 */
[----:B------:R-:W-:Y:S01]  /*4f20*/  ISETP.GE.AND P2, PT, R6, RZ, PT ;  /* 0x000000ff0600720c */ /* 0x000fe20003f46270 */
[C---:B------:R-:W-:Y:S02]  /*4f30*/  IMAD R6, R0.reuse, R13, R11 ;  /* 0x0000000d00067224 */ /* 0x040fe400078e020b */
[--C-:B------:R-:W-:Y:S02]  /*4f40*/  @!P5 IMAD.IADD R9, R9, 0x1, -R0.reuse ;  /* 0x000000010909d824 */ /* 0x100fe400078e0a00 */
[--C-:B------:R-:W-:Y:S01]  /*4f50*/  @!P4 IMAD.IADD R7, R7, 0x1, -R0.reuse ;  /* 0x000000010707c824 */ /* 0x100fe200078e0a00 */
[C---:B------:R-:W-:Y:S02]  /*4f60*/  ISETP.GT.U32.AND P4, PT, R0.reuse, R6, PT ;  /* 0x000000060000720c */ /* 0x040fe40003f84070 */
[----:B------:R-:W-:Y:S01]  /*4f70*/  ISETP.GT.U32.AND P5, PT, R0, R9, PT ;  /* 0x000000090000720c */ /* 0x000fe20003fa4070 */
[----:B------:R-:W-:Y:S01]  /*4f80*/  @!P6 IMAD.IADD R4, R4, 0x1, -R0 ;  /* 0x000000010404e824 */ /* 0x000fe200078e0a00 */
[----:B------:R0:W-:Y:S01]  /*4f90*/  STL [R1+0x188], R3 ;  /* 0x0001880301007387 */ /* 0x0001e20000100800 */
[----:B------:R-:W-:-:S03]  /*4fa0*/  VIADD R15, R8, 0xa2 ;  /* 0x000000a2080f7836 */ /* 0x000fc60000000000 */
[----:B------:R-:W-:Y:S01]  /*4fb0*/  ISETP.GT.U32.AND P6, PT, R0, R4, PT ;  /* 0x000000040000720c */ /* 0x000fe20003fc4070 */
[----:B0-----:R-:W-:-:S04]  /*4fc0*/  IMAD.MOV.U32 R3, RZ, RZ, R2 ;  /* 0x000000ffff037224 */ /* 0x001fc800078e0002 */
[----:B------:R-:W-:Y:S01]  /*4fd0*/  @!P0 IMAD.MOV R3, RZ, RZ, -R3 ;  /* 0x000000ffff038224 */ /* 0x000fe200078e0a03 */
[----:B------:R-:W-:Y:S01]  /*4fe0*/  ISETP.GE.AND P0, PT, R15, RZ, PT ;  /* 0x000000ff0f00720c */ /* 0x000fe20003f06270 */
[--C-:B------:R-:W-:Y:S01]  /*4ff0*/  @!P4 IMAD.IADD R6, R6, 0x1, -R0.reuse ;  /* 0x000000010606c824 */ /* 0x100fe200078e0a00 */
[----:B------:R-:W-:Y:S01]  /*5000*/  IABS R15, R15 ;  /* 0x0000000f000f7213 */ /* 0x000fe20000000000 */
[----:B------:R-:W-:Y:S01]  /*5010*/  @!P5 IMAD.IADD R9, R9, 0x1, -R0 ;  /* 0x000000010909d824 */ /* 0x000fe200078e0a00 */
[----:B------:R0:W-:Y:S01]  /*5020*/  STL [R1+0x18c], R3 ;  /* 0x00018c0301007387 */ /* 0x0001e20000100800 */
[----:B------:R-:W-:Y:S01]  /*5030*/  VIADD R2, R8, 0x9e ;  /* 0x0000009e08027836 */ /* 0x000fe20000000000 */
[----:B------:R-:W-:Y:S01]  /*5040*/  ISETP.GE.AND P5, PT, R10, RZ, PT ;  /* 0x000000ff0a00720c */ /* 0x000fe20003fa6270 */
[----:B------:R-:W-:Y:S01]  /*5050*/  @!P3 IMAD.MOV R9, RZ, RZ, -R9 ;  /* 0x000000ffff09b224 */ /* 0x000fe200078e0a09 */
[----:B------:R-:W-:Y:S01]  /*5060*/  ISETP.GT.U32.AND P4, PT, R0, R6, PT ;  /* 0x000000060000720c */ /* 0x000fe20003f84070 */
[----:B------:R-:W-:-:S04]  /*5070*/  IMAD.HI.U32 R10, R5, R15, RZ ;  /* 0x0000000f050a7227 */ /* 0x000fc800078e00ff */
[----:B0-----:R-:W-:Y:S02]  /*5080*/  IMAD.MOV.U32 R3, RZ, RZ, R7 ;  /* 0x000000ffff037224 */ /* 0x001fe400078e0007 */
[----:B------:R-:W-:Y:S02]  /*5090*/  @!P6 IMAD.IADD R4, R4, 0x1, -R0 ;  /* 0x000000010404e824 */ /* 0x000fe400078e0a00 */
[----:B------:R-:W-:Y:S01]  /*50a0*/  @!P1 IMAD.MOV R3, RZ, RZ, -R3 ;  /* 0x000000ffff039224 */ /* 0x000fe200078e0a03 */
[----:B------:R-:W-:Y:S01]  /*50b0*/  ISETP.GE.AND P1, PT, R2, RZ, PT ;  /* 0x000000ff0200720c */ /* 0x000fe20003f26270 */
[----:B------:R-:W-:Y:S01]  /*50c0*/  STL [R1+0x194], R9 ;  /* 0x0001940901007387 */ /* 0x000fe20000100800 */
[----:B------:R-:W-:Y:S01]  /*50d0*/  IABS R2, R2 ;  /* 0x0000000200027213 */ /* 0x000fe20000000000 */
[----:B------:R-:W-:Y:S02]  /*50e0*/  IMAD.MOV R10, RZ, RZ, -R10 ;  /* 0x000000ffff0a7224 */ /* 0x000fe400078e0a0a */
[----:B------:R0:W-:Y:S01]  /*50f0*/  STL [R1+0x198], R3 ;  /* 0x0001980301007387 */ /* 0x0001e20000100800 */
[----:B------:R-:W-:-:S02]  /*5100*/  VIADD R12, R8, 0xa0 ;  /* 0x000000a0080c7836 */ /* 0x000fc40000000000 */
[----:B------:R-:W-:-:S04]  /*5110*/  IMAD.HI.U32 R7, R5, R2, RZ ;  /* 0x0000000205077227 */ /* 0x000fc800078e00ff */
[----:B------:R-:W-:Y:S02]  /*5120*/  IMAD R15, R0, R10, R15 ;  /* 0x0000000a000f7224 */ /* 0x000fe400078e020f */
[----:B0-----:R-:W-:Y:S01]  /*5130*/  IMAD.MOV.U32 R3, RZ, RZ, R4 ;  /* 0x000000ffff037224 */ /* 0x001fe200078e0004 */
[----:B------:R-:W-:Y:S01]  /*5140*/  ISETP.GE.AND P3, PT, R12, RZ, PT ;  /* 0x000000ff0c00720c */ /* 0x000fe20003f66270 */
[----:B------:R-:W-:Y:S02]  /*5150*/  IMAD.MOV R7, RZ, RZ, -R7 ;  /* 0x000000ffff077224 */ /* 0x000fe400078e0a07 */
[----:B------:R-:W-:Y:S01]  /*5160*/  @!P2 IMAD.MOV R3, RZ, RZ, -R3 ;  /* 0x000000ffff03a224 */ /* 0x000fe200078e0a03 */
[----:B------:R-:W-:Y:S01]  /*5170*/  ISETP.GT.U32.AND P2, PT, R0, R15, PT ;  /* 0x0000000f0000720c */ /* 0x000fe20003f44070 */
[----:B------:R-:W-:Y:S01]  /*5180*/  @!P4 IMAD.IADD R6, R6, 0x1, -R0 ;  /* 0x000000010606c824 */ /* 0x000fe200078e0a00 */
[----:B------:R-:W-:Y:S01]  /*5190*/  IABS R12, R12 ;  /* 0x0000000c000c7213 */ /* 0x000fe20000000000 */
[----:B------:R-:W-:Y:S01]  /*51a0*/  IMAD R2, R0, R7, R2 ;  /* 0x0000000700027224 */ /* 0x000fe200078e0202 */
[----:B------:R0:W-:Y:S01]  /*51b0*/  STL [R1+0x19c], R3 ;  /* 0x00019c0301007387 */ /* 0x0001e20000100800 */
[----:B------:R-:W-:-:S02]  /*51c0*/  VIADD R11, R8, 0x9c ;  /* 0x0000009c080b7836 */ /* 0x000fc40000000000 */
[----:B------:R-:W-:-:S04]  /*51d0*/  IMAD.HI.U32 R9, R5, R12, RZ ;  /* 0x0000000c05097227 */ /* 0x000fc800078e00ff */
[----:B0-----:R-:W-:-:S04]  /*51e0*/  IMAD.MOV.U32 R3, RZ, RZ, R6 ;  /* 0x000000ffff037224 */ /* 0x001fc800078e0006 */
[----:B------:R-:W-:Y:S01]  /*51f0*/  @!P5 IMAD.MOV R3, RZ, RZ, -R3 ;  /* 0x000000ffff03d224 */ /* 0x000fe200078e0a03 */
[C---:B------:R-:W-:Y:S01]  /*5200*/  ISETP.GT.U32.AND P5, PT, R0.reuse, R2, PT ;  /* 0x000000020000720c */ /* 0x040fe20003fa4070 */
[----:B------:R-:W-:Y:S01]  /*5210*/  IMAD.MOV R9, RZ, RZ, -R9 ;  /* 0x000000ffff097224 */ /* 0x000fe200078e0a09 */
[----:B------:R-:W-:Y:S01]  /*5220*/  ISETP.GE.AND P6, PT, R11, RZ, PT ;  /* 0x000000ff0b00720c */ /* 0x000fe20003fc6270 */
[----:B------:R-:W-:Y:S01]  /*5230*/  @!P2 IMAD.IADD R15, R15, 0x1, -R0 ;  /* 0x000000010f0fa824 */ /* 0x000fe200078e0a00 */
[----:B------:R-:W-:Y:S01]  /*5240*/  IABS R11, R11 ;  /* 0x0000000b000b7213 */ /* 0x000fe20000000000 */
[----:B------:R-:W-:Y:S02]  /*5250*/  IMAD R12, R0, R9, R12 ;  /* 0x00000009000c7224 */ /* 0x000fe400078e020c */
[----:B------:R-:W-:Y:S01]  /*5260*/  VIADD R14, R8, 0x98 ;  /* 0x00000098080e7836 */ /* 0x000fe20000000000 */
[C---:B------:R-:W-:Y:S01]  /*5270*/  ISETP.GT.U32.AND P2, PT, R0.reuse, R15, PT ;  /* 0x0000000f0000720c */ /* 0x040fe20003f44070 */
[----:B------:R-:W-:Y:S01]  /*5280*/  IMAD.HI.U32 R4, R5, R11, RZ ;  /* 0x0000000b05047227 */ /* 0x000fe200078e00ff */
[----:B------:R-:W-:-:S02]  /*5290*/  ISETP.GT.U32.AND P4, PT, R0, R12, PT ;  /* 0x0000000c0000720c */ /* 0x000fc40003f84070 */
[----:B------:R-:W-:Y:S01]  /*52a0*/  IABS R17, R14 ;  /* 0x0000000e00117213 */ /* 0x000fe20000000000 */
[----:B------:R-:W-:Y:S02]  /*52b0*/  @!P5 IMAD.IADD R2, R2, 0x1, -R0 ;  /* 0x000000010202d824 */ /* 0x000fe400078e0a00 */
[----:B------:R-:W-:Y:S02]  /*52c0*/  IMAD.MOV R4, RZ, RZ, -R4 ;  /* 0x000000ffff047224 */ /* 0x000fe400078e0a04 */
[----:B------:R-:W-:Y:S01]  /*52d0*/  IMAD.HI.U32 R7, R5, R17, RZ ;  /* 0x0000001105077227 */ /* 0x000fe200078e00ff */
[----:B------:R-:W-:-:S03]  /*52e0*/  ISETP.GT.U32.AND P5, PT, R0, R2, PT ;  /* 0x000000020000720c */ /* 0x000fc60003fa4070 */
[----:B------:R-:W-:Y:S02]  /*52f0*/  IMAD R11, R0, R4, R11 ;  /* 0x00000004000b7224 */ /* 0x000fe400078e020b */
[----:B------:R-:W-:Y:S02]  /*5300*/  VIADD R19, R8, 0x9a ;  /* 0x0000009a08137836 */ /* 0x000fe40000000000 */
[----:B------:R-:W-:Y:S02]  /*5310*/  IMAD.MOV R7, RZ, RZ, -R7 ;  /* 0x000000ffff077224 */ /* 0x000fe400078e0a07 */
[--C-:B------:R-:W-:Y:S01]  /*5320*/  @!P2 IMAD.IADD R15, R15, 0x1, -R0.reuse ;  /* 0x000000010f0fa824 */ /* 0x100fe200078e0a00 */
[----:B------:R-:W-:Y:S01]  /*5330*/  ISETP.GT.U32.AND P2, PT, R0, R11, PT ;  /* 0x0000000b0000720c */ /* 0x000fe20003f44070 */
[----:B------:R-:W-:Y:S01]  /*5340*/  @!P4 IMAD.IADD R12, R12, 0x1, -R0 ;  /* 0x000000010c0cc824 */ /* 0x000fe200078e0a00 */
[----:B------:R-:W-:Y:S01]  /*5350*/  IABS R4, R19 ;  /* 0x0000001300047213 */ /* 0x000fe20000000000 */
[----:B------:R-:W-:-:S03]  /*5360*/  IMAD R17, R0, R7, R17 ;  /* 0x0000000700117224 */ /* 0x000fc600078e0211 */
[----:B------:R-:W-:Y:S01]  /*5370*/  ISETP.GT.U32.AND P4, PT, R0, R12, PT ;  /* 0x0000000c0000720c */ /* 0x000fe20003f84070 */
[----:B------:R-:W-:-:S04]  /*5380*/  IMAD.HI.U32 R13, R5, R4, RZ ;  /* 0x00000004050d7227 */ /* 0x000fc800078e00ff */
[--C-:B------:R-:W-:Y:S01]  /*5390*/  @!P5 IMAD.IADD R2, R2, 0x1, -R0.reuse ;  /* 0x000000010202d824 */ /* 0x100fe200078e0a00 */
[----:B------:R-:W-:Y:S01]  /*53a0*/  ISETP.GT.U32.AND P5, PT, R0, R17, PT ;  /* 0x000000110000720c */ /* 0x000fe20003fa4070 */
[----:B------:R-:W-:Y:S01]  /*53b0*/  IMAD.MOV R13, RZ, RZ, -R13 ;  /* 0x000000ffff0d7224 */ /* 0x000fe200078e0a0d */
[----:B------:R0:W-:Y:S01]  /*53c0*/  STL [R1+0x1a4], R3 ;  /* 0x0001a40301007387 */ /* 0x0001e20000100800 */
[----:B------:R-:W-:Y:S02]  /*53d0*/  VIADD R10, R8, 0x96 ;  /* 0x00000096080a7836 */ /* 0x000fe40000000000 */
[----:B------:R-:W-:Y:S02]  /*53e0*/  @!P2 IMAD.IADD R11, R11, 0x1, -R0 ;  /* 0x000000010b0ba824 */ /* 0x000fe400078e0a00 */
[----:B------:R-:W-:Y:S01]  /*53f0*/  IMAD R4, R0, R13, R4 ;  /* 0x0000000d00047224 */ /* 0x000fe200078e0204 */
[----:B------:R-:W-:Y:S01]  /*5400*/  IABS R6, R10 ;  /* 0x0000000a00067213 */ /* 0x000fe20000000000 */
[----:B0-----:R-:W-:-:S02]  /*5410*/  IMAD.MOV.U32 R3, RZ, RZ, R15 ;  /* 0x000000ffff037224 */ /* 0x001fc400078e000f */
[C---:B------:R-:W-:Y:S02]  /*5420*/  VIADD R9, R8.reuse, 0x94 ;  /* 0x0000009408097836 */ /* 0x040fe40000000000 */
[----:B------:R-:W-:Y:S02]  /*5430*/  VIADD R7, R8, 0x92 ;  /* 0x0000009208077836 */ /* 0x000fe40000000000 */
[----:B------:R-:W-:Y:S01]  /*5440*/  @!P0 IMAD.MOV R3, RZ, RZ, -R3 ;  /* 0x000000ffff038224 */ /* 0x000fe200078e0a03 */
[----:B------:R-:W-:Y:S01]  /*5450*/  ISETP.GT.U32.AND P0, PT, R0, R11, PT ;  /* 0x0000000b0000720c */ /* 0x000fe20003f04070 */
[--C-:B------:R-:W-:Y:S01]  /*5460*/  @!P4 IMAD.IADD R12, R12, 0x1, -R0.reuse ;  /* 0x000000010c0cc824 */ /* 0x100fe200078e0a00 */
[C---:B------:R-:W-:Y:S01]  /*5470*/  ISETP.GT.U32.AND P4, PT, R0.reuse, R4, PT ;  /* 0x000000040000720c */ /* 0x040fe20003f84070 */
[----:B------:R-:W-:Y:S01]  /*5480*/  @!P5 IMAD.IADD R17, R17, 0x1, -R0 ;  /* 0x000000011111d824 */ /* 0x000fe200078e0a00 */
[----:B------:R-:W-:Y:S01]  /*5490*/  IABS R16, R9 ;  /* 0x0000000900107213 */ /* 0x000fe20000000000 */
[----:B------:R-:W-:Y:S01]  /*54a0*/  IMAD.HI.U32 R18, R5, R6, RZ ;  /* 0x0000000605127227 */ /* 0x000fe200078e00ff */
[----:B------:R-:W-:Y:S01]  /*54b0*/  IABS R15, R7 ;  /* 0x00000007000f7213 */ /* 0x000fe20000000000 */
[----:B------:R0:W-:Y:S01]  /*54c0*/  STL [R1+0x1a8], R3 ;  /* 0x0001a80301007387 */ /* 0x0001e20000100800 */
[----:B------:R-:W-:Y:S01]  /*54d0*/  ISETP.GT.U32.AND P5, PT, R0, R17, PT ;  /* 0x000000110000720c */ /* 0x000fe20003fa4070 */
[----:B------:R-:W-:-:S02]  /*54e0*/  IMAD.MOV R18, RZ, RZ, -R18 ;  /* 0x000000ffff127224 */ /* 0x000fc400078e0a12 */
[----:B------:R-:W-:-:S04]  /*54f0*/  IMAD.HI.U32 R13, R5, R16, RZ ;  /* 0x00000010050d7227 */ /* 0x000fc800078e00ff */
[----:B0-----:R-:W-:Y:S02]  /*5500*/  IMAD.MOV.U32 R3, RZ, RZ, R12 ;  /* 0x000000ffff037224 */ /* 0x001fe400078e000c */
[----:B------:R-:W-:-:S04]  /*5510*/  IMAD.HI.U32 R12, R5, R15, RZ ;  /* 0x0000000f050c7227 */ /* 0x000fc800078e00ff */
[----:B------:R-:W-:Y:S02]  /*5520*/  @!P3 IMAD.MOV R3, RZ, RZ, -R3 ;  /* 0x000000ffff03b224 */ /* 0x000fe400078e0a03 */
[----:B------:R-:W-:Y:S02]  /*5530*/  IMAD R6, R0, R18, R6 ;  /* 0x0000001200067224 */ /* 0x000fe400078e0206 */
[----:B------:R-:W-:Y:S02]  /*5540*/  IMAD.MOV R13, RZ, RZ, -R13 ;  /* 0x000000ffff0d7224 */ /* 0x000fe400078e0a0d */
[----:B------:R-:W-:Y:S02]  /*5550*/  @!P0 IMAD.IADD R11, R11, 0x1, -R0 ;  /* 0x000000010b0b8824 */ /* 0x000fe400078e0a00 */
[----:B------:R-:W-:Y:S02]  /*5560*/  IMAD.MOV R12, RZ, RZ, -R12 ;  /* 0x000000ffff0c7224 */ /* 0x000fe400078e0a0c */
[----:B------:R-:W-:Y:S01]  /*5570*/  @!P4 IMAD.IADD R4, R4, 0x1, -R0 ;  /* 0x000000010404c824 */ /* 0x000fe200078e0a00 */
[----:B------:R0:W-:Y:S01]  /*5580*/  STL [R1+0x1a0], R3 ;  /* 0x0001a00301007387 */ /* 0x0001e20000100800 */
[C---:B------:R-:W-:Y:S01]  /*5590*/  IMAD R16, R0.reuse, R13, R16 ;  /* 0x0000000d00107224 */ /* 0x040fe200078e0210 */
[C---:B------:R-:W-:Y:S01]  /*55a0*/  ISETP.GT.U32.AND P0, PT, R0.reuse, R6, PT ;  /* 0x000000060000720c */ /* 0x040fe20003f04070 */
[C---:B------:R-:W-:Y:S01]  /*55b0*/  IMAD R15, R0.reuse, R12, R15 ;  /* 0x0000000c000f7224 */ /* 0x040fe200078e020f */
[----:B------:R-:W-:Y:S01]  /*55c0*/  ISETP.GT.U32.AND P3, PT, R0, R4, PT ;  /* 0x000000040000720c */ /* 0x000fe20003f64070 */
[----:B------:R-:W-:-:S02]  /*55d0*/  @!P1 IMAD.MOV R2, RZ, RZ, -R2 ;  /* 0x000000ffff029224 */ /* 0x000fc400078e0a02 */
[----:B0-----:R-:W-:Y:S02]  /*55e0*/  IMAD.MOV.U32 R3, RZ, RZ, R11 ;  /* 0x000000ffff037224 */ /* 0x001fe400078e000b */
[--C-:B------:R-:W-:Y:S01]  /*55f0*/  @!P5 IMAD.IADD R17, R17, 0x1, -R0.reuse ;  /* 0x000000011111d824 */ /* 0x100fe200078e0a00 */
[C---:B------:R-:W-:Y:S01]  /*5600*/  ISETP.GT.U32.AND P5, PT, R0.reuse, R15, PT ;  /* 0x0000000f0000720c */ /* 0x040fe20003fa4070 */
[----:B------:R-:W-:Y:S01]  /*5610*/  @!P6 IMAD.MOV R3, RZ, RZ, -R3 ;  /* 0x000000ffff03e224 */ /* 0x000fe200078e0a03 */
[----:B------:R-:W-:Y:S01]  /*5620*/  ISETP.GT.U32.AND P6, PT, R0, R16, PT ;  /* 0x000000100000720c */ /* 0x000fe20003fc4070 */
[----:B------:R0:W-:Y:S01]  /*5630*/  STL [R1+0x190], R2 ;  /* 0x0001900201007387 */ /* 0x0001e20000100800 */
[----:B------:R-:W-:Y:S01]  /*5640*/  VIADD R11, R8, 0x8e ;  /* 0x0000008e080b7836 */ /* 0x000fe20000000000 */
[----:B------:R-:W-:Y:S01]  /*5650*/  ISETP.GE.AND P1, PT, R10, RZ, PT ;  /* 0x000000ff0a00720c */ /* 0x000fe20003f26270 */
[--C-:B------:R-:W-:Y:S01]  /*5660*/  @!P0 IMAD.IADD R6, R6, 0x1, -R0.reuse ;  /* 0x0000000106068824 */ /* 0x100fe200078e0a00 */
[----:B------:R-:W-:Y:S01]  /*5670*/  ISETP.GE.AND P0, PT, R7, RZ, PT ;  /* 0x000000ff0700720c */ /* 0x000fe20003f06270 */
[----:B------:R-:W-:-:S02]  /*5680*/  @!P3 IMAD.IADD R4, R4, 0x1, -R0 ;  /* 0x000000010404b824 */ /* 0x000fc400078e0a00 */
[----:B0-----:R-:W-:Y:S01]  /*5690*/  VIADD R2, R8, 0x90 ;  /* 0x0000009008027836 */ /* 0x001fe20000000000 */
[----:B------:R-:W-:Y:S01]  /*56a0*/  IABS R7, R11 ;  /* 0x0000000b00077213 */ /* 0x000fe20000000000 */
[----:B------:R0:W-:Y:S03]  /*56b0*/  STL [R1+0x184], R3 ;  /* 0x0001840301007387 */ /* 0x0001e60000100800 */
[----:B------:R-:W-:Y:S01]  /*56c0*/  IABS R10, R2 ;  /* 0x00000002000a7213 */ /* 0x000fe20000000000 */
[--C-:B------:R-:W-:Y:S01]  /*56d0*/  @!P6 IMAD.IADD R16, R16, 0x1, -R0.reuse ;  /* 0x000000011010e824 */ /* 0x100fe200078e0a00 */
[----:B------:R-:W-:Y:S01]  /*56e0*/  ISETP.GE.AND P3, PT, R9, RZ, PT ;  /* 0x000000ff0900720c */ /* 0x000fe20003f66270 */
[----:B------:R-:W-:Y:S01]  /*56f0*/  @!P5 IMAD.IADD R15, R15, 0x1, -R0 ;  /* 0x000000010f0fd824 */ /* 0x000fe200078e0a00 */
[----:B------:R-:W-:Y:S01]  /*5700*/  ISETP.GT.U32.AND P6, PT, R0, R6, PT ;  /* 0x000000060000720c */ /* 0x000fe20003fc4070 */
[----:B------:R-:W-:Y:S01]  /*5710*/  IMAD.HI.U32 R9, R5, R10, RZ ;  /* 0x0000000a05097227 */ /* 0x000fe200078e00ff */
[----:B------:R-:W-:-:S03]  /*5720*/  ISETP.GE.AND P2, PT, R19, RZ, PT ;  /* 0x000000ff1300720c */ /* 0x000fc60003f46270 */
[----:B0-----:R-:W-:Y:S02]  /*5730*/  IMAD.MOV.U32 R3, RZ, RZ, R4 ;  /* 0x000000ffff037224 */ /* 0x001fe400078e0004 */
[----:B------:R-:W-:Y:S01]  /*5740*/  IMAD.MOV.U32 R4, RZ, RZ, R7 ;  /* 0x000000ffff047224 */ /* 0x000fe200078e0007 */
[----:B------:R-:W-:Y:S01]  /*5750*/  ISETP.GT.U32.AND P5, PT, R0, R15, PT ;  /* 0x0000000f0000720c */ /* 0x000fe20003fa4070 */
[----:B------:R-:W-:Y:S02]  /*5760*/  IMAD.MOV R9, RZ, RZ, -R9 ;  /* 0x000000ffff097224 */ /* 0x000fe400078e0a09 */
[----:B------:R-:W-:-:S04]  /*5770*/  IMAD.HI.U32 R7, R5, R4, RZ ;  /* 0x0000000405077227 */ /* 0x000fc800078e00ff */
[----:B------:R-:W-:Y:S02]  /*5780*/  IMAD R10, R0, R9, R10 ;  /* 0x00000009000a7224 */ /* 0x000fe400078e020a */
[----:B------:R-:W-:Y:S02]  /*5790*/  IMAD.MOV R7, RZ, RZ, -R7 ;  /* 0x000000ffff077224 */ /* 0x000fe400078e0a07 */
[----:B------:R-:W-:Y:S01]  /*57a0*/  @!P6 IMAD.IADD R6, R6, 0x1, -R0 ;  /* 0x000000010606e824 */ /* 0x000fe200078e0a00 */
[C---:B------:R-:W-:Y:S01]  /*57b0*/  ISETP.GT.U32.AND P6, PT, R0.reuse, R10, PT ;  /* 0x0000000a0000720c */ /* 0x040fe20003fc4070 */
[----:B------:R-:W-:Y:S01]  /*57c0*/  IMAD R4, R0, R7, R4 ;  /* 0x0000000700047224 */ /* 0x000fe200078e0204 */
[----:B------:R-:W-:Y:S01]  /*57d0*/  ISETP.GE.AND P4, PT, R14, RZ, PT ;  /* 0x000000ff0e00720c */ /* 0x000fe20003f86270 */
[----:B------:R-:W-:Y:S01]  /*57e0*/  @!P2 IMAD.MOV R3, RZ, RZ, -R3 ;  /* 0x000000ffff03a224 */ /* 0x000fe200078e0a03 */
[----:B------:R-:W-:Y:S01]  /*57f0*/  ISETP.GT.U32.AND P2, PT, R0, R16, PT ;  /* 0x000000100000720c */ /* 0x000fe20003f44070 */
[----:B------:R-:W-:-:S02]  /*5800*/  VIADD R14, R8, 0x8c ;  /* 0x0000008c080e7836 */ /* 0x000fc40000000000 */
[----:B------:R-:W-:Y:S01]  /*5810*/  @!P5 IMAD.IADD R15, R15, 0x1, -R0 ;  /* 0x000000010f0fd824 */ /* 0x000fe200078e0a00 */
[----:B------:R-:W-:Y:S02]  /*5820*/  ISETP.GT.U32.AND P5, PT, R0, R4, PT ;  /* 0x000000040000720c */ /* 0x000fe40003fa4070 */
[----:B------:R-:W-:-:S03]  /*5830*/  IABS R12, R14 ;  /* 0x0000000e000c7213 */ /* 0x000fc60000000000 */
[----:B------:R-:W-:Y:S02]  /*5840*/  @!P6 IMAD.IADD R10, R10, 0x1, -R0 ;  /* 0x000000010a0ae824 */ /* 0x000fe400078e0a00 */
[----:B------:R-:W-:-:S04]  /*5850*/  IMAD.HI.U32 R7, R5, R12, RZ ;  /* 0x0000000c05077227 */ /* 0x000fc800078e00ff */
[--C-:B------:R-:W-:Y:S01]  /*5860*/  @!P2 IMAD.IADD R16, R16, 0x1, -R0.reuse ;  /* 0x000000011010a824 */ /* 0x100fe200078e0a00 */
[----:B------:R-:W-:Y:S01]  /*5870*/  ISETP.GE.AND P2, PT, R2, RZ, PT ;  /* 0x000000ff0200720c */ /* 0x000fe20003f46270 */
[----:B------:R-:W-:Y:S02]  /*5880*/  VIADD R2, R8, 0x88 ;  /* 0x0000008808027836 */ /* 0x000fe40000000000 */
[----:B------:R-:W-:Y:S02]  /*5890*/  IMAD.MOV R7, RZ, RZ, -R7 ;  /* 0x000000ffff077224 */ /* 0x000fe400078e0a07 */
[----:B------:R-:W-:Y:S01]  /*58a0*/  @!P5 IMAD.IADD R4, R4, 0x1, -R0 ;  /* 0x000000010404d824 */ /* 0x000fe200078e0a00 */
[----:B------:R-:W-:Y:S01]  /*58b0*/  ISETP.GT.U32.AND P5, PT, R0, R10, PT ;  /* 0x0000000a0000720c */ /* 0x000fe20003fa4070 */
[----:B------:R-:W-:Y:S01]  /*58c0*/  VIADD R13, R8, 0x8a ;  /* 0x0000008a080d7836 */ /* 0x000fe20000000000 */
[----:B------:R0:W-:Y:S01]  /*58d0*/  STL [R1+0x148], R3 ;  /* 0x0001480301007387 */ /* 0x0001e20000100800 */
[----:B------:R-:W-:Y:S01]  /*58e0*/  IMAD R12, R0, R7, R12 ;  /* 0x00000007000c7224 */ /* 0x000fe200078e020c */
[----:B------:R-:W-:-:S02]  /*58f0*/  IABS R7, R2 ;  /* 0x0000000200077213 */ /* 0x000fc40000000000 */
[----:B------:R-:W-:Y:S01]  /*5900*/  IABS R19, R13 ;  /* 0x0000000d00137213 */ /* 0x000fe20000000000 */
[----:B0-----:R-:W-:Y:S02]  /*5910*/  IMAD.MOV.U32 R3, RZ, RZ, R6 ;  /* 0x000000ffff037224 */ /* 0x001fe400078e0006 */
[----:B------:R-:W-:Y:S02]  /*5920*/  @!P4 IMAD.MOV R17, RZ, RZ, -R17 ;  /* 0x000000ffff11c224 */ /* 0x000fe400078e0a11 */
[----:B------:R-:W-:Y:S01]  /*5930*/  @!P1 IMAD.MOV R3, RZ, RZ, -R3 ;  /* 0x000000ffff039224 */ /* 0x000fe200078e0a03 */
[----:B------:R-:W-:Y:S01]  /*5940*/  ISETP.GT.U32.AND P1, PT, R0, R12, PT ;  /* 0x0000000c0000720c */ /* 0x000fe20003f24070 */
[----:B------:R-:W-:Y:S01]  /*5950*/  IMAD.HI.U32 R6, R5, R7, RZ ;  /* 0x0000000705067227 */ /* 0x000fe200078e00ff */
[----:B------:R-:W-:Y:S03]  /*5960*/  STL [R1+0x14c], R17 ;  /* 0x00014c1101007387 */ /* 0x000fe60000100800 */
[----:B------:R-:W-:-:S02]  /*5970*/  @!P3 IMAD.MOV R16, RZ, RZ, -R16 ;  /* 0x000000ffff10b224 */ /* 0x000fc400078e0a10 */
[----:B------:R-:W-:Y:S01]  /*5980*/  IMAD.HI.U32 R9, R5, R19, RZ ;  /* 0x0000001305097227 */ /* 0x000fe200078e00ff */
[----:B------:R-:W-:Y:S03]  /*5990*/  STL [R1+0x168], R3 ;  /* 0x0001680301007387 */ /* 0x000fe60000100800 */
[----:B------:R-:W-:Y:S02]  /*59a0*/  @!P5 IMAD.IADD R10, R10, 0x1, -R0 ;  /* 0x000000010a0ad824 */ /* 0x000fe400078e0a00 */
[----:B------:R-:W-:Y:S01]  /*59b0*/  IMAD.MOV R6, RZ, RZ, -R6 ;  /* 0x000000ffff067224 */ /* 0x000fe200078e0a06 */
[C---:B------:R-:W-:Y:S01]  /*59c0*/  ISETP.GT.U32.AND P4, PT, R0.reuse, R4, PT ;  /* 0x000000040000720c */ /* 0x040fe20003f84070 */
[----:B------:R-:W-:Y:S01]  /*59d0*/  IMAD.MOV R9, RZ, RZ, -R9 ;  /* 0x000000ffff097224 */ /* 0x000fe200078e0a09 */
[----:B------:R0:W-:Y:S01]  /*59e0*/  STL [R1+0x154], R16 ;  /* 0x0001541001007387 */ /* 0x0001e20000100800 */
[C---:B------:R-:W-:Y:S01]  /*59f0*/  IMAD R7, R0.reuse, R6, R7 ;  /* 0x0000000600077224 */ /* 0x040fe200078e0207 */
[----:B------:R-:W-:Y:S01]  /*5a00*/  ISETP.GE.AND P6, PT, R11, RZ, PT ;  /* 0x000000ff0b00720c */ /* 0x000fe20003fc6270 */
[----:B------:R-:W-:-:S02]  /*5a10*/  IMAD R19, R0, R9, R19 ;  /* 0x0000000900137224 */ /* 0x000fc400078e0213 */
[----:B------:R-:W-:Y:S02]  /*5a20*/  VIADD R11, R8, 0x86 ;  /* 0x00000086080b7836 */ /* 0x000fe40000000000 */
[----:B0-----:R-:W-:Y:S02]  /*5a30*/  IMAD.MOV.U32 R16, RZ, RZ, R10 ;  /* 0x000000ffff107224 */ /* 0x001fe400078e000a */
[----:B------:R-:W-:Y:S02]  /*5a40*/  @!P1 IMAD.IADD R12, R12, 0x1, -R0 ;  /* 0x000000010c0c9824 */ /* 0x000fe400078e0a00 */
[----:B------:R-:W-:Y:S01]  /*5a50*/  @!P2 IMAD.MOV R16, RZ, RZ, -R16 ;  /* 0x000000ffff10a224 */ /* 0x000fe200078e0a10 */
[C---:B------:R-:W-:Y:S02]  /*5a60*/  ISETP.GT.U32.AND P2, PT, R0.reuse, R7, PT ;  /* 0x000000070000720c */ /* 0x040fe40003f44070 */
[----:B------:R-:W-:Y:S02]  /*5a70*/  ISETP.GT.U32.AND P3, PT, R0, R19, PT ;  /* 0x000000130000720c */ /* 0x000fe40003f64070 */
[----:B------:R-:W-:-:S02]  /*5a80*/  IABS R9, R11 ;  /* 0x0000000b00097213 */ /* 0x000fc40000000000 */
[----:B------:R-:W-:Y:S01]  /*5a90*/  ISETP.GT.U32.AND P1, PT, R0, R12, PT ;  /* 0x0000000c0000720c */ /* 0x000fe20003f24070 */
[----:B------:R-:W-:Y:S02]  /*5aa0*/  IMAD.MOV.U32 R3, RZ, RZ, R15 ;  /* 0x000000ffff037224 */ /* 0x000fe400078e000f */
[----:B------:R-:W-:Y:S01]  /*5ab0*/  @!P4 IMAD.IADD R4, R4, 0x1, -R0 ;  /* 0x000000010404c824 */ /* 0x000fe200078e0a00 */
[----:B------:R-:W-:Y:S01]  /*5ac0*/  ISETP.GE.AND P4, PT, R2, RZ, PT ;  /* 0x000000ff0200720c */ /* 0x000fe20003f86270 */
[----:B------:R-:W-:-:S04]  /*5ad0*/  IMAD.HI.U32 R15, R5, R9, RZ ;  /* 0x00000009050f7227 */ /* 0x000fc800078e00ff */
[----:B------:R-:W-:Y:S02]  /*5ae0*/  VIADD R2, R8, 0x84 ;  /* 0x0000008408027836 */ /* 0x000fe40000000000 */
[----:B------:R-:W-:Y:S02]  /*5af0*/  @!P0 IMAD.MOV R3, RZ, RZ, -R3 ;  /* 0x000000ffff038224 */ /* 0x000fe400078e0a03 */
[----:B------:R-:W-:Y:S01]  /*5b00*/  IMAD.MOV R15, RZ, RZ, -R15 ;  /* 0x000000ffff0f7224 */ /* 0x000fe200078e0a0f */
[----:B------:R-:W-:Y:S01]  /*5b10*/  IABS R10, R2 ;  /* 0x00000002000a7213 */ /* 0x000fe20000000000 */
[--C-:B------:R-:W-:Y:S01]  /*5b20*/  @!P2 IMAD.IADD R7, R7, 0x1, -R0.reuse ;  /* 0x000000010707a824 */ /* 0x100fe200078e0a00 */
[----:B------:R0:W-:Y:S01]  /*5b30*/  STL [R1+0x164], R3 ;  /* 0x0001640301007387 */ /* 0x0001e20000100800 */
[--C-:B------:R-:W-:Y:S02]  /*5b40*/  @!P3 IMAD.IADD R19, R19, 0x1, -R0.reuse ;  /* 0x000000011313b824 */ /* 0x100fe400078e0a00 */
[C---:B------:R-:W-:Y:S01]  /*5b50*/  IMAD R9, R0.reuse, R15, R9 ;  /* 0x0000000f00097224 */ /* 0x040fe200078e0209 */
[----:B------:R-:W-:Y:S01]  /*5b60*/  ISETP.GT.U32.AND P2, PT, R0, R7, PT ;  /* 0x000000070000720c */ /* 0x000fe20003f44070 */
[----:B------:R-:W-:Y:S01]  /*5b70*/  @!P1 IMAD.IADD R12, R12, 0x1, -R0 ;  /* 0x000000010c0c9824 */ /* 0x000fe200078e0a00 */
[----:B------:R-:W-:Y:S01]  /*5b80*/  ISETP.GE.AND P1, PT, R11, RZ, PT ;  /* 0x000000ff0b00720c */ /* 0x000fe20003f26270 */
[----:B------:R-:W-:-:S04]  /*5b90*/  IMAD.HI.U32 R11, R5, R10, RZ ;  /* 0x0000000a050b7227 */ /* 0x000fc800078e00ff */
[----:B0-----:R-:W-:Y:S01]  /*5ba0*/  IMAD.MOV.U32 R3, RZ, RZ, R4 ;  /* 0x000000ffff037224 */ /* 0x001fe200078e0004 */
[C---:B------:R-:W-:Y:S01]  /*5bb0*/  ISETP.GT.U32.AND P3, PT, R0.reuse, R19, PT ;  /* 0x000000130000720c */ /* 0x040fe20003f64070 */
[----:B------:R-:W-:Y:S02]  /*5bc0*/  IMAD.MOV R11, RZ, RZ, -R11 ;  /* 0x000000ffff0b7224 */ /* 0x000fe400078e0a0b */
[----:B------:R-:W-:Y:S01]  /*5bd0*/  @!P6 IMAD.MOV R3, RZ, RZ, -R3 ;  /* 0x000000ffff03e224 */ /* 0x000fe200078e0a03 */
[----:B------:R-:W-:Y:S01]  /*5be0*/  ISETP.GT.U32.AND P6, PT, R0, R9, PT ;  /* 0x000000090000720c */ /* 0x000fe20003fc4070 */
[----:B------:R-:W-:Y:S01]  /*5bf0*/  VIADD R6, R8, 0x82 ;  /* 0x0000008208067836 */ /* 0x000fe20000000000 */
[----:B------:R-:W-:Y:S01]  /*5c00*/  ISETP.GE.AND P0, PT, R14, RZ, PT ;  /* 0x000000ff0e00720c */ /* 0x000fe20003f06270 */
[C---:B------:R-:W-:Y:S02]  /*5c10*/  IMAD R10, R0.reuse, R11, R10 ;  /* 0x0000000b000a7224 */ /* 0x040fe400078e020a */
[--C-:B------:R-:W-:Y:S01]  /*5c20*/  @!P2 IMAD.IADD R7, R7, 0x1, -R0.reuse ;  /* 0x000000010707a824 */ /* 0x100fe200078e0a00 */
[----:B------:R-:W-:Y:S01]  /*5c30*/  IABS R4, R6 ;  /* 0x0000000600047213 */ /* 0x000fe20000000000 */
[----:B------:R-:W-:Y:S01]  /*5c40*/  STL [R1+0x158], R16 ;  /* 0x0001581001007387 */ /* 0x000fe20000100800 */
[----:B------:R-:W-:Y:S01]  /*5c50*/  ISETP.GT.U32.AND P2, PT, R0, R10, PT ;  /* 0x0000000a0000720c */ /* 0x000fe20003f44070 */
[--C-:B------:R-:W-:Y:S01]  /*5c60*/  @!P3 IMAD.IADD R19, R19, 0x1, -R0.reuse ;  /* 0x000000011313b824 */ /* 0x100fe200078e0a00 */
[----:B------:R-:W-:Y:S01]  /*5c70*/  ISETP.GE.AND P3, PT, R2, RZ, PT ;  /* 0x000000ff0200720c */ /* 0x000fe20003f66270 */
[----:B------:R0:W-:Y:S01]  /*5c80*/  STL [R1+0x160], R3 ;  /* 0x0001600301007387 */ /* 0x0001e20000100800 */
[----:B------:R-:W-:Y:S01]  /*5c90*/  VIADD R14, R8, 0x80 ;  /* 0x00000080080e7836 */ /* 0x000fe20000000000 */
[----:B------:R-:W-:Y:S01]  /*5ca0*/  ISETP.GE.AND P5, PT, R13, RZ, PT ;  /* 0x000000ff0d00720c */ /* 0x000fe20003fa6270 */
[----:B------:R-:W-:-:S02]  /*5cb0*/  @!P6 IMAD.IADD R9, R9, 0x1, -R0 ;  /* 0x000000010909e824 */ /* 0x000fc400078e0a00 */
[----:B------:R-:W-:-:S04]  /*5cc0*/  IMAD.HI.U32 R2, R5, R4, RZ ;  /* 0x0000000405027227 */ /* 0x000fc800078e00ff */
[----:B0-----:R-:W-:Y:S01]  /*5cd0*/  IMAD.MOV.U32 R3, RZ, RZ, R12 ;  /* 0x000000ffff037224 */ /* 0x001fe200078e000c */
[----:B------:R-:W-:Y:S01]  /*5ce0*/  IABS R18, R14 ;  /* 0x0000000e00127213 */ /* 0x000fe20000000000 */
[----:B------:R-:W-:Y:S01]  /*5cf0*/  IMAD.MOV R2, RZ, RZ, -R2 ;  /* 0x000000ffff027224 */ /* 0x000fe200078e0a02 */
[----:B------:R-:W-:Y:S01]  /*5d00*/  ISETP.GT.U32.AND P6, PT, R0, R9, PT ;  /* 0x000000090000720c */ /* 0x000fe20003fc4070 */
[----:B------:R-:W-:Y:S02]  /*5d10*/  @!P0 IMAD.MOV R3, RZ, RZ, -R3 ;  /* 0x000000ffff038224 */ /* 0x000fe400078e0a03 */
[----:B------:R-:W-:Y:S02]  /*5d20*/  VIADD R11, R8, 0x7e ;  /* 0x0000007e080b7836 */ /* 0x000fe40000000000 */
[----:B------:R-:W-:Y:S01]  /*5d30*/  IMAD R4, R0, R2, R4 ;  /* 0x0000000200047224 */ /* 0x000fe200078e0204 */
[----:B------:R0:W-:Y:S01]  /*5d40*/  STL [R1+0x15c], R3 ;  /* 0x00015c0301007387 */ /* 0x0001e20000100800 */
[----:B------:R-:W-:Y:S01]  /*5d50*/  IMAD.HI.U32 R2, R5, R18, RZ ;  /* 0x0000001205027227 */ /* 0x000fe200078e00ff */
[----:B------:R-:W-:-:S03]  /*5d60*/  IABS R17, R11 ;  /* 0x0000000b00117213 */ /* 0x000fc60000000000 */
[----:B------:R-:W-:Y:S02]  /*5d70*/  @!P2 IMAD.IADD R10, R10, 0x1, -R0 ;  /* 0x000000010a0aa824 */ /* 0x000fe400078e0a00 */
[----:B0-----:R-:W-:Y:S02]  /*5d80*/  IMAD.MOV.U32 R3, RZ, RZ, R19 ;  /* 0x000000ffff037224 */ /* 0x001fe400078e0013 */
[----:B------:R-:W-:Y:S02]  /*5d90*/  IMAD.MOV R2, RZ, RZ, -R2 ;  /* 0x000000ffff027224 */ /* 0x000fe400078e0a02 */
[----:B------:R-:W-:Y:S01]  /*5da0*/  @!P5 IMAD.MOV R3, RZ, RZ, -R3 ;  /* 0x000000ffff03d224 */ /* 0x000fe200078e0a03 */
[----:B------:R-:W-:Y:S01]  /*5db0*/  ISETP.GT.U32.AND P5, PT, R0, R10, PT ;  /* 0x0000000a0000720c */ /* 0x000fe20003fa4070 */
[----:B------:R-:W-:Y:S01]  /*5dc0*/  IMAD.HI.U32 R20, R5, R17, RZ ;  /* 0x0000001105147227 */ /* 0x000fe200078e00ff */
[----:B------:R-:W-:-:S03]  /*5dd0*/  ISETP.GE.AND P0, PT, R6, RZ, PT ;  /* 0x000000ff0600720c */ /* 0x000fc60003f06270 */
[----:B------:R-:W-:Y:S02]  /*5de0*/  VIADD R12, R8, 0x7c ;  /* 0x0000007c080c7836 */ /* 0x000fe40000000000 */
[----:B------:R-:W-:Y:S01]  /*5df0*/  @!P6 IMAD.IADD R9, R9, 0x1, -R0 ;  /* 0x000000010909e824 */ /* 0x000fe200078e0a00 */
[C---:B------:R-:W-:Y:S01]  /*5e00*/  ISETP.GT.U32.AND P6, PT, R0.reuse, R4, PT ;  /* 0x000000040000720c */ /* 0x040fe20003fc4070 */
[----:B------:R-:W-:Y:S02]  /*5e10*/  IMAD R18, R0, R2, R18 ;  /* 0x0000000200127224 */ /* 0x000fe400078e0212 */
[----:B------:R-:W-:Y:S02]  /*5e20*/  VIADD R6, R8, 0x7a ;  /* 0x0000007a08067836 */ /* 0x000fe40000000000 */
[----:B------:R-:W-:Y:S01]  /*5e30*/  IMAD.MOV R20, RZ, RZ, -R20 ;  /* 0x000000ffff147224 */ /* 0x000fe200078e0a14 */
[----:B------:R-:W-:Y:S02]  /*5e40*/  IABS R15, R12 ;  /* 0x0000000c000f7213 */ /* 0x000fe40000000000 */
[C---:B------:R-:W-:Y:S01]  /*5e50*/  ISETP.GT.U32.AND P2, PT, R0.reuse, R18, PT ;  /* 0x000000120000720c */ /* 0x040fe20003f44070 */
[----:B------:R-:W-:Y:S01]  /*5e60*/  IMAD R17, R0, R20, R17 ;  /* 0x0000001400117224 */ /* 0x000fe200078e0211 */
[----:B------:R-:W-:Y:S01]  /*5e70*/  IABS R13, R6 ;  /* 0x00000006000d7213 */ /* 0x000fe20000000000 */
[----:B------:R0:W-:Y:S01]  /*5e80*/  STL [R1+0x150], R3 ;  /* 0x0001500301007387 */ /* 0x0001e20000100800 */
[----:B------:R-:W-:-:S04]  /*5e90*/  IMAD.HI.U32 R16, R5, R15, RZ ;  /* 0x0000000f05107227 */ /* 0x000fc800078e00ff */
[----:B------:R-:W-:Y:S01]  /*5ea0*/  @!P5 IMAD.IADD R10, R10, 0x1, -R0 ;  /* 0x000000010a0ad824 */ /* 0x000fe200078e0a00 */
[----:B------:R-:W-:Y:S01]  /*5eb0*/  ISETP.GT.U32.AND P5, PT, R0, R17, PT ;  /* 0x000000110000720c */ /* 0x000fe20003fa4070 */
[----:B0-----:R-:W-:Y:S02]  /*5ec0*/  IMAD.MOV.U32 R3, RZ, RZ, R7 ;  /* 0x000000ffff037224 */ /* 0x001fe400078e0007 */
[----:B------:R-:W-:-:S04]  /*5ed0*/  IMAD.HI.U32 R7, R5, R13, RZ ;  /* 0x0000000d05077227 */ /* 0x000fc800078e00ff */
[----:B------:R-:W-:Y:S02]  /*5ee0*/  @!P4 IMAD.MOV R3, RZ, RZ, -R3 ;  /* 0x000000ffff03c224 */ /* 0x000fe400078e0a03 */
[----:B------:R-:W-:Y:S02]  /*5ef0*/  IMAD.MOV R16, RZ, RZ, -R16 ;  /* 0x000000ffff107224 */ /* 0x000fe400078e0a10 */
[--C-:B------:R-:W-:Y:S01]  /*5f00*/  @!P6 IMAD.IADD R4, R4, 0x1, -R0.reuse ;  /* 0x000000010404e824 */ /* 0x100fe200078e0a00 */
[----:B------:R0:W-:Y:S01]  /*5f10*/  STL [R1+0x144], R3 ;  /* 0x0001440301007387 */ /* 0x0001e20000100800 */
[----:B------:R-:W-:Y:S02]  /*5f20*/  IMAD.MOV R7, RZ, RZ, -R7 ;  /* 0x000000ffff077224 */ /* 0x000fe400078e0a07 */
[----:B------:R-:W-:Y:S02]  /*5f30*/  IMAD R15, R0, R16, R15 ;  /* 0x00000010000f7224 */ /* 0x000fe400078e020f */
[----:B------:R-:W-:Y:S01]  /*5f40*/  @!P2 IMAD.IADD R18, R18, 0x1, -R0 ;  /* 0x000000011212a824 */ /* 0x000fe200078e0a00 */
[C---:B------:R-:W-:Y:S01]  /*5f50*/  ISETP.GT.U32.AND P2, PT, R0.reuse, R4, PT ;  /* 0x000000040000720c */ /* 0x040fe20003f44070 */
[----:B------:R-:W-:-:S02]  /*5f60*/  IMAD R13, R0, R7, R13 ;  /* 0x00000007000d7224 */ /* 0x000fc400078e020d */
[----:B0-----:R-:W-:Y:S02]  /*5f70*/  IMAD.MOV.U32 R3, RZ, RZ, R10 ;  /* 0x000000ffff037224 */ /* 0x001fe400078e000a */
[----:B------:R-:W-:Y:S02]  /*5f80*/  IMAD.MOV.U32 R16, RZ, RZ, R9 ;  /* 0x000000ffff107224 */ /* 0x000fe400078e0009 */
[----:B------:R-:W-:Y:S01]  /*5f90*/  @!P3 IMAD.MOV R3, RZ, RZ, -R3 ;  /* 0x000000ffff03b224 */ /* 0x000fe200078e0a03 */
[C---:B------:R-:W-:Y:S01]  /*5fa0*/  ISETP.GT.U32.AND P3, PT, R0.reuse, R15, PT ;  /* 0x0000000f0000720c */ /* 0x040fe20003f64070 */
[----:B------:R-:W-:Y:S01]  /*5fb0*/  @!P5 IMAD.IADD R17, R17, 0x1, -R0 ;  /* 0x000000011111d824 */ /* 0x000fe200078e0a00 */
[----:B------:R-:W-:Y:S01]  /*5fc0*/  ISETP.GT.U32.AND P5, PT, R0, R13, PT ;  /* 0x0000000d0000720c */ /* 0x000fe20003fa4070 */
[----:B------:R-:W-:Y:S02]  /*5fd0*/  @!P1 IMAD.MOV R16, RZ, RZ, -R16 ;  /* 0x000000ffff109224 */ /* 0x000fe400078e0a10 */
[----:B------:R-:W-:Y:S01]  /*5fe0*/  VIADD R2, R8, 0x78 ;  /* 0x0000007808027836 */ /* 0x000fe20000000000 */
[----:B------:R-:W-:Y:S01]  /*5ff0*/  ISETP.GT.U32.AND P4, PT, R0, R18, PT ;  /* 0x000000120000720c */ /* 0x000fe20003f84070 */
[----:B------:R-:W-:Y:S01]  /*6000*/  @!P2 IMAD.IADD R4, R4, 0x1, -R0 ;  /* 0x000000010404a824 */ /* 0x000fe200078e0a00 */
[----:B------:R0:W-:Y:S01]  /*6010*/  STL [R1+0x138], R16 ;  /* 0x0001381001007387 */ /* 0x0001e20000100800 */
[----:B------:R-:W-:-:S02]  /*6020*/  ISETP.GE.AND P6, PT, R14, RZ, PT ;  /* 0x000000ff0e00720c */ /* 0x000fc40003fc6270 */
[----:B------:R-:W-:Y:S01]  /*6030*/  IABS R14, R2 ;  /* 0x00000002000e7213 */ /* 0x000fe20000000000 */
[----:B------:R1:W-:Y:S01]  /*6040*/  STL [R1+0x130], R3 ;  /* 0x0001300301007387 */ /* 0x0003e20000100800 */
[--C-:B------:R-:W-:Y:S02]  /*6050*/  @!P3 IMAD.IADD R15, R15, 0x1, -R0.reuse ;  /* 0x000000010f0fb824 */ /* 0x100fe400078e0a00 */
[----:B0-----:R-:W-:Y:S01]  /*6060*/  VIADD R16, R8, 0x76 ;  /* 0x0000007608107836 */ /* 0x001fe20000000000 */
[C---:B------:R-:W-:Y:S01]  /*6070*/  ISETP.GT.U32.AND P3, PT, R0.reuse, R17, PT ;  /* 0x000000110000720c */ /* 0x040fe20003f64070 */
[----:B------:R-:W-:Y:S02]  /*6080*/  @!P5 IMAD.IADD R13, R13, 0x1, -R0 ;  /* 0x000000010d0dd824 */ /* 0x000fe400078e0a00 */
[----:B-1----:R-:W-:Y:S01]  /*6090*/  IMAD.MOV.U32 R3, RZ, RZ, R4 ;  /* 0x000000ffff037224 */ /* 0x002fe200078e0004 */
[----:B------:R-:W-:Y:S01]  /*60a0*/  IABS R4, R16 ;  /* 0x0000001000047213 */ /* 0x000fe20000000000 */
[----:B------:R-:W-:Y:S01]  /*60b0*/  IMAD.HI.U32 R9, R5, R14, RZ ;  /* 0x0000000e05097227 */ /* 0x000fe200078e00ff */
[----:B------:R-:W-:-:S03]  /*60c0*/  ISETP.GT.U32.AND P5, PT, R0, R13, PT ;  /* 0x0000000d0000720c */ /* 0x000fc60003fa4070 */
[----:B------:R-:W-:Y:S01]  /*60d0*/  @!P0 IMAD.MOV R3, RZ, RZ, -R3 ;  /* 0x000000ffff038224 */ /* 0x000fe200078e0a03 */
[----:B------:R-:W-:Y:S01]  /*60e0*/  ISETP.GT.U32.AND P0, PT, R0, R15, PT ;  /* 0x0000000f0000720c */ /* 0x000fe20003f04070 */
[----:B------:R-:W-:Y:S01]  /*60f0*/  IMAD.MOV R9, RZ, RZ, -R9 ;  /* 0x000000ffff097224 */ /* 0x000fe200078e0a09 */
[----:B------:R-:W-:Y:S01]  /*6100*/  ISETP.GE.AND P1, PT, R11, RZ, PT ;  /* 0x000000ff0b00720c */ /* 0x000fe20003f26270 */
[----:B------:R-:W-:-:S04]  /*6110*/  IMAD.HI.U32 R10, R5, R4, RZ ;  /* 0x00000004050a7227 */ /* 0x000fc800078e00ff */
[----:B------:R-:W-:Y:S01]  /*6120*/  @!P4 IMAD.IADD R18, R18, 0x1, -R0 ;  /* 0x000000011212c824 */ /* 0x000fe200078e0a00 */
[----:B------:R-:W-:Y:S01]  /*6130*/  ISETP.GE.AND P4, PT, R6, RZ, PT ;  /* 0x000000ff0600720c */ /* 0x000fe20003f86270 */
[----:B------:R-:W-:Y:S02]  /*6140*/  VIADD R11, R8, 0x72 ;  /* 0x00000072080b7836 */ /* 0x000fe40000000000 */
[----:B------:R-:W-:Y:S02]  /*6150*/  IMAD R6, R0, R9, R14 ;  /* 0x0000000900067224 */ /* 0x000fe400078e020e */
[----:B------:R-:W-:Y:S01]  /*6160*/  IMAD.MOV R10, RZ, RZ, -R10 ;  /* 0x000000ffff0a7224 */ /* 0x000fe200078e0a0a */
[----:B------:R-:W-:Y:S01]  /*6170*/  IABS R14, R11 ;  /* 0x0000000b000e7213 */ /* 0x000fe20000000000 */
[----:B------:R-:W-:Y:S02]  /*6180*/  VIADD R7, R8, 0x74 ;  /* 0x0000007408077836 */ /* 0x000fe40000000000 */
[----:B------:R-:W-:Y:S01]  /*6190*/  @!P3 IMAD.IADD R17, R17, 0x1, -R0 ;  /* 0x000000011111b824 */ /* 0x000fe200078e0a00 */
[C---:B------:R-:W-:Y:S01]  /*61a0*/  ISETP.GT.U32.AND P3, PT, R0.reuse, R6, PT ;  /* 0x000000060000720c */ /* 0x040fe20003f64070 */
[----:B------:R-:W-:-:S02]  /*61b0*/  IMAD R4, R0, R10, R4 ;  /* 0x0000000a00047224 */ /* 0x000fc400078e0204 */
[----:B------:R-:W-:Y:S01]  /*61c0*/  @!P0 IMAD.IADD R15, R15, 0x1, -R0 ;  /* 0x000000010f0f8824 */ /* 0x000fe200078e0a00 */
[----:B------:R-:W-:Y:S01]  /*61d0*/  ISETP.GE.AND P0, PT, R2, RZ, PT ;  /* 0x000000ff0200720c */ /* 0x000fe20003f06270 */
[----:B------:R-:W-:Y:S01]  /*61e0*/  IMAD.HI.U32 R2, R5, R14, RZ ;  /* 0x0000000e05027227 */ /* 0x000fe200078e00ff */
[----:B------:R-:W-:-:S03]  /*61f0*/  IABS R19, R7 ;  /* 0x0000000700137213 */ /* 0x000fc60000000000 */
[----:B------:R-:W-:Y:S01]  /*6200*/  @!P5 IMAD.IADD R13, R13, 0x1, -R0 ;  /* 0x000000010d0dd824 */ /* 0x000fe200078e0a00 */
[----:B------:R-:W-:Y:S01]  /*6210*/  ISETP.GT.U32.AND P5, PT, R0, R4, PT ;  /* 0x000000040000720c */ /* 0x000fe20003fa4070 */
[----:B------:R-:W-:Y:S02]  /*6220*/  IMAD.MOV R2, RZ, RZ, -R2 ;  /* 0x000000ffff027224 */ /* 0x000fe400078e0a02 */
[----:B------:R-:W-:-:S04]  /*6230*/  IMAD.HI.U32 R20, R5, R19, RZ ;  /* 0x0000001305147227 */ /* 0x000fc800078e00ff */
[----:B------:R-:W-:Y:S02]  /*6240*/  VIADD R9, R8, 0x70 ;  /* 0x0000007008097836 */ /* 0x000fe40000000000 */
[----:B------:R-:W-:Y:S01]  /*6250*/  IMAD R14, R0, R2, R14 ;  /* 0x00000002000e7224 */ /* 0x000fe200078e020e */
[----:B------:R-:W-:Y:S01]  /*6260*/  ISETP.GE.AND P2, PT, R12, RZ, PT ;  /* 0x000000ff0c00720c */ /* 0x000fe20003f46270 */
[----:B------:R-:W-:Y:S02]  /*6270*/  IMAD.MOV R20, RZ, RZ, -R20 ;  /* 0x000000ffff147224 */ /* 0x000fe400078e0a14 */
[----:B------:R-:W-:Y:S01]  /*6280*/  VIADD R2, R8, 0x6e ;  /* 0x0000006e08027836 */ /* 0x000fe20000000000 */
[----:B------:R-:W-:Y:S01]  /*6290*/  IABS R12, R9 ;  /* 0x00000009000c7213 */ /* 0x000fe20000000000 */
[--C-:B------:R-:W-:Y:S01]  /*62a0*/  @!P3 IMAD.IADD R6, R6, 0x1, -R0.reuse ;  /* 0x000000010606b824 */ /* 0x100fe200078e0a00 */
[----:B------:R-:W-:Y:S01]  /*62b0*/  ISETP.GE.AND P3, PT, R16, RZ, PT ;  /* 0x000000ff1000720c */ /* 0x000fe20003f66270 */
[----:B------:R-:W-:Y:S01]  /*62c0*/  IMAD R16, R0, R20, R19 ;  /* 0x0000001400107224 */ /* 0x000fe200078e0213 */
[----:B------:R-:W-:Y:S01]  /*62d0*/  IABS R19, R2 ;  /* 0x0000000200137213 */ /* 0x000fe20000000000 */
[----:B------:R-:W-:Y:S01]  /*62e0*/  @!P5 IMAD.IADD R4, R4, 0x1, -R0 ;  /* 0x000000010404d824 */ /* 0x000fe200078e0a00 */
[----:B------:R-:W-:Y:S01]  /*62f0*/  ISETP.GT.U32.AND P5, PT, R0, R6, PT ;  /* 0x000000060000720c */ /* 0x000fe20003fa4070 */
[----:B------:R-:W-:Y:S01]  /*6300*/  IMAD.HI.U32 R10, R5, R12, RZ ;  /* 0x0000000c050a7227 */ /* 0x000fe200078e00ff */
[----:B------:R0:W-:Y:S03]  /*6310*/  STL [R1+0x120], R3 ;  /* 0x0001200301007387 */ /* 0x0001e60000100800 */
[----:B------:R-:W-:-:S02]  /*6320*/  IMAD.MOV R10, RZ, RZ, -R10 ;  /* 0x000000ffff0a7224 */ /* 0x000fc400078e0a0a */
[----:B------:R-:W-:Y:S02]  /*6330*/  @!P6 IMAD.MOV R18, RZ, RZ, -R18 ;  /* 0x000000ffff12e224 */ /* 0x000fe400078e0a12 */
[----:B0-----:R-:W-:Y:S02]  /*6340*/  IMAD.MOV.U32 R3, RZ, RZ, R17 ;  /* 0x000000ffff037224 */ /* 0x001fe400078e0011 */
[----:B------:R-:W-:Y:S02]  /*6350*/  IMAD.MOV.U32 R17, RZ, RZ, R19 ;  /* 0x000000ffff117224 */ /* 0x000fe400078e0013 */
[----:B------:R-:W-:Y:S02]  /*6360*/  IMAD.MOV.U32 R19, RZ, RZ, R15 ;  /* 0x000000ffff137224 */ /* 0x000fe400078e000f */
[----:B------:R-:W-:Y:S02]  /*6370*/  @!P1 IMAD.MOV R3, RZ, RZ, -R3 ;  /* 0x000000ffff039224 */ /* 0x000fe400078e0a03 */
[----:B------:R-:W-:-:S02]  /*6380*/  IMAD R12, R0, R10, R12 ;  /* 0x0000000a000c7224 */ /* 0x000fc400078e020c */
[----:B------:R-:W-:Y:S01]  /*6390*/  @!P2 IMAD.MOV R19, RZ, RZ, -R19 ;  /* 0x000000ffff13a224 */ /* 0x000fe200078e0a13 */
[----:B------:R-:W-:Y:S01]  /*63a0*/  ISETP.GT.U32.AND P2, PT, R0, R14, PT ;  /* 0x0000000e0000720c */ /* 0x000fe20003f44070 */
[----:B------:R-:W-:Y:S01]  /*63b0*/  STL [R1+0x110], R18 ;  /* 0x0001101201007387 */ /* 0x000fe20000100800 */
[----:B------:R-:W-:Y:S01]  /*63c0*/  @!P5 IMAD.IADD R6, R6, 0x1, -R0 ;  /* 0x000000010606d824 */ /* 0x000fe200078e0a00 */
[C---:B------:R-:W-:Y:S02]  /*63d0*/  ISETP.GT.U32.AND P1, PT, R0.reuse, R16, PT ;  /* 0x000000100000720c */ /* 0x040fe40003f24070 */
[----:B------:R0:W-:Y:S01]  /*63e0*/  STL [R1+0xfc], R3 ;  /* 0x0000fc0301007387 */ /* 0x0001e20000100800 */
[----:B------:R-:W-:Y:S01]  /*63f0*/  ISETP.GT.U32.AND P5, PT, R0, R12, PT ;  /* 0x0000000c0000720c */ /* 0x000fe20003fa4070 */
[----:B------:R-:W-:Y:S01]  /*6400*/  VIADD R10, R8, 0x6c ;  /* 0x0000006c080a7836 */ /* 0x000fe20000000000 */
[----:B------:R-:W-:Y:S01]  /*6410*/  ISETP.GT.U32.AND P6, PT, R0, R4, PT ;  /* 0x000000040000720c */ /* 0x000fe20003fc4070 */
[----:B0-----:R-:W-:-:S03]  /*6420*/  IMAD.MOV.U32 R3, RZ, RZ, R13 ;  /* 0x000000ffff037224 */ /* 0x001fc600078e000d */
[----:B------:R-:W-:Y:S01]  /*6430*/  IABS R18, R10 ;  /* 0x0000000a00127213 */ /* 0x000fe20000000000 */
[----:B------:R-:W-:Y:S01]  /*6440*/  @!P4 IMAD.MOV R3, RZ, RZ, -R3 ;  /* 0x000000ffff03c224 */ /* 0x000fe200078e0a03 */
[----:B------:R-:W-:Y:S01]  /*6450*/  STL [R1+0xf8], R19 ;  /* 0x0000f81301007387 */ /* 0x000fe20000100800 */
[----:B------:R-:W-:-:S03]  /*6460*/  @!P2 IMAD.IADD R14, R14, 0x1, -R0 ;  /* 0x000000010e0ea824 */ /* 0x000fc600078e0a00 */
[----:B------:R0:W-:Y:S01]  /*6470*/  STL [R1+0xd4], R3 ;  /* 0x0000d40301007387 */ /* 0x0001e20000100800 */
[----:B------:R-:W-:-:S04]  /*6480*/  IMAD.HI.U32 R15, R5, R17, RZ ;  /* 0x00000011050f7227 */ /* 0x000fc800078e00ff */
[----:B------:R-:W-:Y:S02]  /*6490*/  IMAD.MOV.U32 R13, RZ, RZ, R18 ;  /* 0x000000ffff0d7224 */ /* 0x000fe400078e0012 */
[----:B0-----:R-:W-:Y:S02]  /*64a0*/  IMAD.MOV.U32 R3, RZ, RZ, R6 ;  /* 0x000000ffff037224 */ /* 0x001fe400078e0006 */
[--C-:B------:R-:W-:Y:S01]  /*64b0*/  @!P1 IMAD.IADD R16, R16, 0x1, -R0.reuse ;  /* 0x0000000110109824 */ /* 0x100fe200078e0a00 */
[----:B------:R-:W-:Y:S01]  /*64c0*/  ISETP.GE.AND P1, PT, R9, RZ, PT ;  /* 0x000000ff0900720c */ /* 0x000fe20003f26270 */
[----:B------:R-:W-:Y:S01]  /*64d0*/  @!P5 IMAD.IADD R12, R12, 0x1, -R0 ;  /* 0x000000010c0cd824 */ /* 0x000fe200078e0a00 */
[----:B------:R-:W-:Y:S01]  /*64e0*/  ISETP.GT.U32.AND P5, PT, R0, R14, PT ;  /* 0x0000000e0000720c */ /* 0x000fe20003fa4070 */
[----:B------:R-:W-:Y:S02]  /*64f0*/  @!P0 IMAD.MOV R3, RZ, RZ, -R3 ;  /* 0x000000ffff038224 */ /* 0x000fe400078e0a03 */
[----:B------:R-:W-:-:S02]  /*6500*/  IMAD.MOV R15, RZ, RZ, -R15 ;  /* 0x000000ffff0f7224 */ /* 0x000fc400078e0a0f */
[----:B------:R-:W-:Y:S02]  /*6510*/  @!P6 IMAD.IADD R4, R4, 0x1, -R0 ;  /* 0x000000010404e824 */ /* 0x000fe400078e0a00 */
[----:B------:R-:W-:Y:S01]  /*6520*/  IMAD.HI.U32 R9, R5, R13, RZ ;  /* 0x0000000d05097227 */ /* 0x000fe200078e00ff */
[----:B------:R-:W-:Y:S01]  /*6530*/  ISETP.GE.AND P4, PT, R7, RZ, PT ;  /* 0x000000ff0700720c */ /* 0x000fe20003f86270 */
[----:B------:R0:W-:Y:S02]  /*6540*/  STL [R1+0xcc], R3 ;  /* 0x0000cc0301007387 */ /* 0x0001e40000100800 */
[C---:B------:R-:W-:Y:S02]  /*6550*/  IMAD R7, R0.reuse, R15, R17 ;  /* 0x0000000f00077224 */ /* 0x040fe400078e0211 */
[----:B------:R-:W-:Y:S01]  /*6560*/  IMAD.MOV R9, RZ, RZ, -R9 ;  /* 0x000000ffff097224 */ /* 0x000fe200078e0a09 */
[----:B------:R-:W-:Y:S01]  /*6570*/  ISETP.GT.U32.AND P2, PT, R0, R16, PT ;  /* 0x000000100000720c */ /* 0x000fe20003f44070 */
[----:B0-----:R-:W-:-:S02]  /*6580*/  IMAD.MOV.U32 R3, RZ, RZ, R4 ;  /* 0x000000ffff037224 */ /* 0x001fc400078e0004 */
[C---:B------:R-:W-:Y:S02]  /*6590*/  IMAD R6, R0.reuse, R9, R13 ;  /* 0x0000000900067224 */ /* 0x040fe400078e020d */
[----:B------:R-:W-:Y:S01]  /*65a0*/  @!P3 IMAD.MOV R3, RZ, RZ, -R3 ;  /* 0x000000ffff03b224 */ /* 0x000fe200078e0a03 */
[----:B------:R-:W-:Y:S01]  /*65b0*/  ISETP.GT.U32.AND P3, PT, R0, R7, PT ;  /* 0x000000070000720c */ /* 0x000fe20003f64070 */
[----:B------:R-:W-:Y:S01]  /*65c0*/  @!P5 IMAD.IADD R14, R14, 0x1, -R0 ;  /* 0x000000010e0ed824 */ /* 0x000fe200078e0a00 */
[----:B------:R-:W-:Y:S02]  /*65d0*/  ISETP.GT.U32.AND P5, PT, R0, R6, PT ;  /* 0x000000060000720c */ /* 0x000fe40003fa4070 */
[----:B------:R-:W-:Y:S01]  /*65e0*/  ISETP.GE.AND P6, PT, R11, RZ, PT ;  /* 0x000000ff0b00720c */ /* 0x000fe20003fc6270 */
[----:B------:R-:W-:Y:S01]  /*65f0*/  VIADD R11, R8, 0x6a ;  /* 0x0000006a080b7836 */ /* 0x000fe20000000000 */
[----:B------:R-:W-:Y:S01]  /*6600*/  ISETP.GT.U32.AND P0, PT, R0, R12, PT ;  /* 0x0000000c0000720c */ /* 0x000fe20003f04070 */
[----:B------:R-:W-:-:S02]  /*6610*/  VIADD R9, R8, 0x68 ;  /* 0x0000006808097836 */ /* 0x000fc40000000000 */
[--C-:B------:R-:W-:Y:S01]  /*6620*/  @!P2 IMAD.IADD R16, R16, 0x1, -R0.reuse ;  /* 0x000000011010a824 */ /* 0x100fe200078e0a00 */
[----:B------:R-:W-:Y:S01]  /*6630*/  IABS R4, R11 ;  /* 0x0000000b00047213 */ /* 0x000fe20000000000 */
[----:B------:R0:W-:Y:S01]  /*6640*/  STL [R1+0xc4], R3 ;  /* 0x0000c40301007387 */ /* 0x0001e20000100800 */
[----:B------:R-:W-:Y:S01]  /*6650*/  ISETP.GE.AND P2, PT, R2, RZ, PT ;  /* 0x000000ff0200720c */ /* 0x000fe20003f46270 */
[----:B------:R-:W-:Y:S01]  /*6660*/  @!P3 IMAD.IADD R7, R7, 0x1, -R0 ;  /* 0x000000010707b824 */ /* 0x000fe200078e0a00 */
[----:B------:R-:W-:Y:S01]  /*6670*/  IABS R2, R9 ;  /* 0x0000000900027213 */ /* 0x000fe20000000000 */
[----:B------:R-:W-:-:S04]  /*6680*/  IMAD.HI.U32 R15, R5, R4, RZ ;  /* 0x00000004050f7227 */ /* 0x000fc800078e00ff */
[----:B------:R-:W-:Y:S02]  /*6690*/  @!P5 IMAD.IADD R6, R6, 0x1, -R0 ;  /* 0x000000010606d824 */ /* 0x000fe400078e0a00 */
[----:B0-----:R-:W-:Y:S01]  /*66a0*/  IMAD.MOV.U32 R3, RZ, RZ, R16 ;  /* 0x000000ffff037224 */ /* 0x001fe200078e0010 */
[----:B------:R-:W-:Y:S01]  /*66b0*/  ISETP.GT.U32.AND P5, PT, R0, R7, PT ;  /* 0x000000070000720c */ /* 0x000fe20003fa4070 */
[----:B------:R-:W-:-:S04]  /*66c0*/  IMAD.HI.U32 R13, R5, R2, RZ ;  /* 0x00000002050d7227 */ /* 0x000fc800078e00ff */
[----:B------:R-:W-:Y:S02]  /*66d0*/  @!P4 IMAD.MOV R3, RZ, RZ, -R3 ;  /* 0x000000ffff03c224 */ /* 0x000fe400078e0a03 */
[----:B------:R-:W-:Y:S02]  /*66e0*/  @!P0 IMAD.IADD R12, R12, 0x1, -R0 ;  /* 0x000000010c0c8824 */ /* 0x000fe400078e0a00 */
[----:B------:R-:W-:Y:S01]  /*66f0*/  IMAD.MOV R15, RZ, RZ, -R15 ;  /* 0x000000ffff0f7224 */ /* 0x000fe200078e0a0f */
[----:B------:R0:W-:Y:S01]  /*6700*/  STL [R1+0xbc], R3 ;  /* 0x0000bc0301007387 */ /* 0x0001e20000100800 */
[----:B------:R-:W-:Y:S01]  /*6710*/  IMAD.MOV R13, RZ, RZ, -R13 ;  /* 0x000000ffff0d7224 */ /* 0x000fe200078e0a0d */
[----:B------:R-:W-:Y:S01]  /*6720*/  ISETP.GE.AND P0, PT, R10, RZ, PT ;  /* 0x000000ff0a00720c */ /* 0x000fe20003f06270 */
[C---:B------:R-:W-:Y:S01]  /*6730*/  IMAD R4, R0.reuse, R15, R4 ;  /* 0x0000000f00047224 */ /* 0x040fe200078e0204 */
[----:B------:R-:W-:Y:S01]  /*6740*/  ISETP.GT.U32.AND P4, PT, R0, R6, PT ;  /* 0x000000060000720c */ /* 0x000fe20003f84070 */
[----:B------:R-:W-:-:S02]  /*6750*/  VIADD R10, R8, 0x66 ;  /* 0x00000066080a7836 */ /* 0x000fc40000000000 */
[C---:B------:R-:W-:Y:S02]  /*6760*/  IMAD R2, R0.reuse, R13, R2 ;  /* 0x0000000d00027224 */ /* 0x040fe400078e0202 */
[----:B0-----:R-:W-:Y:S02]  /*6770*/  IMAD.MOV.U32 R3, RZ, RZ, R12 ;  /* 0x000000ffff037224 */ /* 0x001fe400078e000c */
[----:B------:R-:W-:Y:S01]  /*6780*/  @!P6 IMAD.MOV R14, RZ, RZ, -R14 ;  /* 0x000000ffff0ee224 */ /* 0x000fe200078e0a0e */
[C---:B------:R-:W-:Y:S01]  /*6790*/  ISETP.GT.U32.AND P6, PT, R0.reuse, R4, PT ;  /* 0x000000040000720c */ /* 0x040fe20003fc4070 */
[----:B------:R-:W-:Y:S01]  /*67a0*/  @!P1 IMAD.MOV R3, RZ, RZ, -R3 ;  /* 0x000000ffff039224 */ /* 0x000fe200078e0a03 */
[----:B------:R-:W-:Y:S01]  /*67b0*/  ISETP.GE.AND P3, PT, R11, RZ, PT ;  /* 0x000000ff0b00720c */ /* 0x000fe20003f66270 */
[----:B------:R-:W-:Y:S01]  /*67c0*/  @!P5 IMAD.IADD R7, R7, 0x1, -R0 ;  /* 0x000000010707d824 */ /* 0x000fe200078e0a00 */
[----:B------:R-:W-:Y:S01]  /*67d0*/  IABS R11, R10 ;  /* 0x0000000a000b7213 */ /* 0x000fe20000000000 */
[----:B------:R-:W-:Y:S01]  /*67e0*/  STL [R1+0xe0], R14 ;  /* 0x0000e00e01007387 */ /* 0x000fe20000100800 */
[----:B------:R-:W-:-:S03]  /*67f0*/  ISETP.GT.U32.AND P5, PT, R0, R2, PT ;  /* 0x000000020000720c */ /* 0x000fc60003fa4070 */
[----:B------:R0:W-:Y:S01]  /*6800*/  STL [R1+0xec], R3 ;  /* 0x0000ec0301007387 */ /* 0x0001e20000100800 */
[----:B------:R-:W-:-:S04]  /*6810*/  IMAD.HI.U32 R12, R5, R11, RZ ;  /* 0x0000000b050c7227 */ /* 0x000fc800078e00ff */
[----:B0-----:R-:W-:Y:S02]  /*6820*/  IMAD.MOV.U32 R3, RZ, RZ, R7 ;  /* 0x000000ffff037224 */ /* 0x001fe400078e0007 */
[----:B------:R-:W-:Y:S02]  /*6830*/  IMAD.MOV R12, RZ, RZ, -R12 ;  /* 0x000000ffff0c7224 */ /* 0x000fe400078e0a0c */
[----:B------:R-:W-:Y:S02]  /*6840*/  @!P2 IMAD.MOV R3, RZ, RZ, -R3 ;  /* 0x000000ffff03a224 */ /* 0x000fe400078e0a03 */
[--C-:B------:R-:W-:Y:S02]  /*6850*/  @!P4 IMAD.IADD R6, R6, 0x1, -R0.reuse ;  /* 0x000000010606c824 */ /* 0x100fe400078e0a00 */
[----:B------:R-:W-:Y:S01]  /*6860*/  @!P6 IMAD.IADD R4, R4, 0x1, -R0 ;  /* 0x000000010404e824 */ /* 0x000fe200078e0a00 */
[----:B------:R0:W-:Y:S01]  /*6870*/  STL [R1+0xf0], R3 ;  /* 0x0000f00301007387 */ /* 0x0001e20000100800 */
[----:B------:R-:W-:-:S02]  /*6880*/  IMAD R11, R0, R12, R11 ;  /* 0x0000000c000b7224 */ /* 0x000fc400078e020b */
[----:B------:R-:W-:Y:S01]  /*6890*/  @!P5 IMAD.IADD R2, R2, 0x1, -R0 ;  /* 0x000000010202d824 */ /* 0x000fe200078e0a00 */
[----:B------:R-:W-:Y:S01]  /*68a0*/  ISETP.GE.AND P4, PT, R10, RZ, PT ;  /* 0x000000ff0a00720c */ /* 0x000fe20003f86270 */
[----:B------:R-:W-:Y:S01]  /*68b0*/  VIADD R10, R8, 0x64 ;  /* 0x00000064080a7836 */ /* 0x000fe20000000000 */
[C---:B------:R-:W-:Y:S01]  /*68c0*/  ISETP.GT.U32.AND P2, PT, R0.reuse, R4, PT ;  /* 0x000000040000720c */ /* 0x040fe20003f44070 */
[----:B0-----:R-:W-:Y:S01]  /*68d0*/  IMAD.MOV.U32 R3, RZ, RZ, R6 ;  /* 0x000000ffff037224 */ /* 0x001fe200078e0006 */
[----:B------:R-:W-:-:S03]  /*68e0*/  ISETP.GT.U32.AND P5, PT, R0, R2, PT ;  /* 0x000000020000720c */ /* 0x000fc60003fa4070 */
[----:B------:R-:W-:Y:S01]  /*68f0*/  @!P0 IMAD.MOV R3, RZ, RZ, -R3 ;  /* 0x000000ffff038224 */ /* 0x000fe200078e0a03 */
[----:B------:R-:W-:Y:S02]  /*6900*/  ISETP.GT.U32.AND P0, PT, R0, R11, PT ;  /* 0x0000000b0000720c */ /* 0x000fe40003f04070 */
[----:B------:R-:W-:Y:S02]  /*6910*/  ISETP.GE.AND P6, PT, R10, RZ, PT ;  /* 0x000000ff0a00720c */ /* 0x000fe40003fc6270 */
[----:B------:R-:W-:Y:S01]  /*6920*/  IABS R10, R10 ;  /* 0x0000000a000a7213 */ /* 0x000fe20000000000 */
[C---:B------:R-:W-:Y:S01]  /*6930*/  VIADD R12, R8.reuse, 0x62 ;  /* 0x00000062080c7836 */ /* 0x040fe20000000000 */
[----:B------:R-:W-:Y:S01]  /*6940*/  ISETP.GE.AND P1, PT, R9, RZ, PT ;  /* 0x000000ff0900720c */ /* 0x000fe20003f26270 */
[----:B------:R-:W-:Y:S02]  /*6950*/  VIADD R7, R8, 0x60 ;  /* 0x0000006008077836 */ /* 0x000fe40000000000 */
[----:B------:R-:W-:Y:S01]  /*6960*/  IMAD.HI.U32 R13, R5, R10, RZ ;  /* 0x0000000a050d7227 */ /* 0x000fe200078e00ff */
[----:B------:R-:W-:-:S03]  /*6970*/  IABS R15, R12 ;  /* 0x0000000c000f7213 */ /* 0x000fc60000000000 */
[--C-:B------:R-:W-:Y:S01]  /*6980*/  @!P2 IMAD.IADD R4, R4, 0x1, -R0.reuse ;  /* 0x000000010404a824 */ /* 0x100fe200078e0a00 */
[----:B------:R-:W-:Y:S01]  /*6990*/  ISETP.GE.AND P2, PT, R12, RZ, PT ;  /* 0x000000ff0c00720c */ /* 0x000fe20003f46270 */
[----:B------:R-:W-:Y:S02]  /*69a0*/  IMAD.MOV R12, RZ, RZ, -R13 ;  /* 0x000000ffff0c7224 */ /* 0x000fe400078e0a0d */
[--C-:B------:R-:W-:Y:S02]  /*69b0*/  @!P5 IMAD.IADD R2, R2, 0x1, -R0.reuse ;  /* 0x000000010202d824 */ /* 0x100fe400078e0a00 */
[----:B------:R-:W-:Y:S01]  /*69c0*/  @!P0 IMAD.IADD R11, R11, 0x1, -R0 ;  /* 0x000000010b0b8824 */ /* 0x000fe200078e0a00 */
[----:B------:R-:W-:Y:S01]  /*69d0*/  IABS R19, R7 ;  /* 0x0000000700137213 */ /* 0x000fe20000000000 */
[----:B------:R0:W-:Y:S01]  /*69e0*/  STL [R1+0xf4], R3 ;  /* 0x0000f40301007387 */ /* 0x0001e20000100800 */
[----:B------:R-:W-:Y:S01]  /*69f0*/  ISETP.GE.AND P5, PT, R7, RZ, PT ;  /* 0x000000ff0700720c */ /* 0x000fe20003fa6270 */
[C---:B------:R-:W-:Y:S01]  /*6a00*/  IMAD R7, R0.reuse, R12, R10 ;  /* 0x0000000c00077224 */ /* 0x040fe200078e020a */
[----:B------:R-:W-:Y:S01]  /*6a10*/  ISETP.GT.U32.AND P0, PT, R0, R11, PT ;  /* 0x0000000b0000720c */ /* 0x000fe20003f04070 */
[----:B------:R-:W-:-:S04]  /*6a20*/  IMAD.HI.U32 R9, R5, R15, RZ ;  /* 0x0000000f05097227 */ /* 0x000fc800078e00ff */
[----:B0-----:R-:W-:Y:S02]  /*6a30*/  IMAD.MOV.U32 R3, RZ, RZ, R2 ;  /* 0x000000ffff037224 */ /* 0x001fe400078e0002 */
[----:B------:R-:W-:Y:S02]  /*6a40*/  IMAD.MOV R9, RZ, RZ, -R9 ;  /* 0x000000ffff097224 */ /* 0x000fe400078e0a09 */
[----:B------:R-:W-:Y:S01]  /*6a50*/  @!P1 IMAD.MOV R3, RZ, RZ, -R3 ;  /* 0x000000ffff039224 */ /* 0x000fe200078e0a03 */
[C---:B------:R-:W-:Y:S01]  /*6a60*/  ISETP.GT.U32.AND P1, PT, R0.reuse, R7, PT ;  /* 0x000000070000720c */ /* 0x040fe20003f24070 */
[----:B------:R-:W-:Y:S02]  /*6a70*/  IMAD R15, R0, R9, R15 ;  /* 0x00000009000f7224 */ /* 0x000fe400078e020f */
[----:B------:R-:W-:Y:S02]  /*6a80*/  VIADD R18, R8, 0x5e ;  /* 0x0000005e08127836 */ /* 0x000fe40000000000 */
[----:B------:R-:W-:-:S02]  /*6a90*/  IMAD.MOV.U32 R16, RZ, RZ, R4 ;  /* 0x000000ffff107224 */ /* 0x000fc400078e0004 */
[----:B------:R-:W-:Y:S01]  /*6aa0*/  @!P0 IMAD.IADD R11, R11, 0x1, -R0 ;  /* 0x000000010b0b8824 */ /* 0x000fe200078e0a00 */
[----:B------:R-:W-:Y:S01]  /*6ab0*/  ISETP.GT.U32.AND P0, PT, R0, R15, PT ;  /* 0x0000000f0000720c */ /* 0x000fe20003f04070 */
[----:B------:R-:W-:Y:S01]  /*6ac0*/  @!P3 IMAD.MOV R16, RZ, RZ, -R16 ;  /* 0x000000ffff10b224 */ /* 0x000fe200078e0a10 */
[----:B------:R-:W-:Y:S01]  /*6ad0*/  ISETP.GE.AND P3, PT, R18, RZ, PT ;  /* 0x000000ff1200720c */ /* 0x000fe20003f66270 */
[----:B------:R-:W-:Y:S01]  /*6ae0*/  IMAD.HI.U32 R6, R5, R19, RZ ;  /* 0x0000001305067227 */ /* 0x000fe200078e00ff */
[----:B------:R-:W-:-:S03]  /*6af0*/  IABS R18, R18 ;  /* 0x0000001200127213 */ /* 0x000fc60000000000 */
[----:B------:R-:W-:Y:S02]  /*6b00*/  @!P1 IMAD.IADD R7, R7, 0x1, -R0 ;  /* 0x0000000107079824 */ /* 0x000fe400078e0a00 */
[----:B------:R-:W-:Y:S02]  /*6b10*/  IMAD.MOV R6, RZ, RZ, -R6 ;  /* 0x000000ffff067224 */ /* 0x000fe400078e0a06 */
[----:B------:R-:W-:Y:S01]  /*6b20*/  VIADD R21, R8, 0x5c ;  /* 0x0000005c08157836 */ /* 0x000fe20000000000 */
[C---:B------:R-:W-:Y:S01]  /*6b30*/  ISETP.GT.U32.AND P1, PT, R0.reuse, R7, PT ;  /* 0x000000070000720c */ /* 0x040fe20003f24070 */
[----:B------:R-:W-:Y:S01]  /*6b40*/  IMAD.HI.U32 R12, R5, R18, RZ ;  /* 0x00000012050c7227 */ /* 0x000fe200078e00ff */
[----:B------:R-:W-:Y:S02]  /*6b50*/  STL [R1+0xe4], R16 ;  /* 0x0000e41001007387 */ /* 0x000fe40000100800 */
[----:B------:R-:W-:Y:S01]  /*6b60*/  IABS R17, R21 ;  /* 0x0000001500117213 */ /* 0x000fe20000000000 */
[----:B------:R-:W-:Y:S01]  /*6b70*/  IMAD R19, R0, R6, R19 ;  /* 0x0000000600137224 */ /* 0x000fe200078e0213 */
[----:B------:R0:W-:Y:S01]  /*6b80*/  STL [R1+0xe8], R3 ;  /* 0x0000e80301007387 */ /* 0x0001e20000100800 */
[----:B------:R-:W-:-:S02]  /*6b90*/  @!P0 IMAD.IADD R15, R15, 0x1, -R0 ;  /* 0x000000010f0f8824 */ /* 0x000fc400078e0a00 */
[----:B------:R-:W-:Y:S02]  /*6ba0*/  IMAD.MOV R12, RZ, RZ, -R12 ;  /* 0x000000ffff0c7224 */ /* 0x000fe400078e0a0c */
[----:B------:R-:W-:Y:S02]  /*6bb0*/  VIADD R14, R8, 0x5a ;  /* 0x0000005a080e7836 */ /* 0x000fe40000000000 */
[----:B0-----:R-:W-:Y:S01]  /*6bc0*/  IMAD.MOV.U32 R3, RZ, RZ, R11 ;  /* 0x000000ffff037224 */ /* 0x001fe200078e000b */
[C---:B------:R-:W-:Y:S01]  /*6bd0*/  ISETP.GT.U32.AND P0, PT, R0.reuse, R15, PT ;  /* 0x0000000f0000720c */ /* 0x040fe20003f04070 */
[C---:B------:R-:W-:Y:S02]  /*6be0*/  IMAD R18, R0.reuse, R12, R18 ;  /* 0x0000000c00127224 */ /* 0x040fe400078e0212 */
[----:B------:R-:W-:Y:S01]  /*6bf0*/  @!P4 IMAD.MOV R3, RZ, RZ, -R3 ;  /* 0x000000ffff03c224 */ /* 0x000fe200078e0a03 */
[----:B------:R-:W-:Y:S01]  /*6c00*/  ISETP.GT.U32.AND P4, PT, R0, R19, PT ;  /* 0x000000130000720c */ /* 0x000fe20003f84070 */
[----:B------:R-:W-:Y:S01]  /*6c10*/  IMAD.HI.U32 R9, R5, R17, RZ ;  /* 0x0000001105097227 */ /* 0x000fe200078e00ff */
[----:B------:R-:W-:-:S03]  /*6c20*/  IABS R16, R14 ;  /* 0x0000000e00107213 */ /* 0x000fc60000000000 */
[----:B------:R-:W-:Y:S01]  /*6c30*/  @!P1 IMAD.IADD R7, R7, 0x1, -R0 ;  /* 0x0000000107079824 */ /* 0x000fe200078e0a00 */
[----:B------:R-:W-:Y:S01]  /*6c40*/  ISETP.GT.U32.AND P1, PT, R0, R18, PT ;  /* 0x000000120000720c */ /* 0x000fe20003f24070 */
[----:B------:R-:W-:Y:S02]  /*6c50*/  IMAD.MOV R9, RZ, RZ, -R9 ;  /* 0x000000ffff097224 */ /* 0x000fe400078e0a09 */
[----:B------:R-:W-:-:S04]  /*6c60*/  IMAD.HI.U32 R6, R5, R16, RZ ;  /* 0x0000001005067227 */ /* 0x000fc800078e00ff */
[----:B------:R-:W-:Y:S02]  /*6c70*/  VIADD R20, R8, 0x58 ;  /* 0x0000005808147836 */ /* 0x000fe40000000000 */
[C---:B------:R-:W-:Y:S02]  /*6c80*/  IMAD R17, R0.reuse, R9, R17 ;  /* 0x0000000900117224 */ /* 0x040fe400078e0211 */
[----:B------:R-:W-:Y:S01]  /*6c90*/  IMAD.MOV R11, RZ, RZ, -R6 ;  /* 0x000000ffff0b7224 */ /* 0x000fe200078e0a06 */
[----:B------:R-:W-:Y:S01]  /*6ca0*/  IABS R10, R20 ;  /* 0x00000014000a7213 */ /* 0x000fe20000000000 */
[--C-:B------:R-:W-:Y:S01]  /*6cb0*/  @!P0 IMAD.IADD R15, R15, 0x1, -R0.reuse ;  /* 0x000000010f0f8824 */ /* 0x100fe200078e0a00 */
[C---:B------:R-:W-:Y:S01]  /*6cc0*/  ISETP.GT.U32.AND P0, PT, R0.reuse, R17, PT ;  /* 0x000000110000720c */ /* 0x040fe20003f04070 */
[----:B------:R-:W-:Y:S02]  /*6cd0*/  @!P4 IMAD.IADD R19, R19, 0x1, -R0 ;  /* 0x000000011313c824 */ /* 0x000fe400078e0a00 */
[----:B------:R-:W-:-:S02]  /*6ce0*/  IMAD R16, R0, R11, R16 ;  /* 0x0000000b00107224 */ /* 0x000fc400078e0210 */
[----:B------:R-:W-:Y:S01]  /*6cf0*/  @!P1 IMAD.IADD R18, R18, 0x1, -R0 ;  /* 0x0000000112129824 */ /* 0x000fe200078e0a00 */
[C---:B------:R-:W-:Y:S01]  /*6d00*/  ISETP.GT.U32.AND P1, PT, R0.reuse, R19, PT ;  /* 0x000000130000720c */ /* 0x040fe20003f24070 */
[----:B------:R-:W-:Y:S01]  /*6d10*/  IMAD.HI.U32 R9, R5, R10, RZ ;  /* 0x0000000a05097227 */ /* 0x000fe200078e00ff */
[----:B------:R-:W-:Y:S01]  /*6d20*/  ISETP.GT.U32.AND P4, PT, R0, R16, PT ;  /* 0x000000100000720c */ /* 0x000fe20003f84070 */
[----:B------:R0:W-:Y:S02]  /*6d30*/  STL [R1+0xdc], R3 ;  /* 0x0000dc0301007387 */ /* 0x0001e40000100800 */
[----:B------:R-:W-:Y:S02]  /*6d40*/  IMAD.MOV R9, RZ, RZ, -R9 ;  /* 0x000000ffff097224 */ /* 0x000fe400078e0a09 */
[----:B------:R-:W-:Y:S02]  /*6d50*/  VIADD R2, R8, 0x56 ;  /* 0x0000005608027836 */ /* 0x000fe40000000000 */
[----:B------:R-:W-:-:S02]  /*6d60*/  IMAD R10, R0, R9, R10 ;  /* 0x00000009000a7224 */ /* 0x000fc400078e020a */
[--C-:B------:R-:W-:Y:S02]  /*6d70*/  @!P0 IMAD.IADD R17, R17, 0x1, -R0.reuse ;  /* 0x0000000111118824 */ /* 0x100fe400078e0a00 */
[----:B0-----:R-:W-:Y:S01]  /*6d80*/  IMAD.MOV.U32 R3, RZ, RZ, R7 ;  /* 0x000000ffff037224 */ /* 0x001fe200078e0007 */
[C---:B------:R-:W-:Y:S01]  /*6d90*/  ISETP.GT.U32.AND P0, PT, R0.reuse, R18, PT ;  /* 0x000000120000720c */ /* 0x040fe20003f04070 */
[--C-:B------:R-:W-:Y:S01]  /*6da0*/  @!P1 IMAD.IADD R19, R19, 0x1, -R0.reuse ;  /* 0x0000000113139824 */ /* 0x100fe200078e0a00 */
[----:B------:R-:W-:Y:S01]  /*6db0*/  IABS R4, R2 ;  /* 0x0000000200047213 */ /* 0x000fe20000000000 */
[----:B------:R-:W-:Y:S01]  /*6dc0*/  @!P6 IMAD.MOV R3, RZ, RZ, -R3 ;  /* 0x000000ffff03e224 */ /* 0x000fe200078e0a03 */
[----:B------:R-:W-:Y:S01]  /*6dd0*/  ISETP.GT.U32.AND P6, PT, R0, R17, PT ;  /* 0x000000110000720c */ /* 0x000fe20003fc4070 */
[----:B------:R-:W-:Y:S01]  /*6de0*/  @!P4 IMAD.IADD R16, R16, 0x1, -R0 ;  /* 0x000000011010c824 */ /* 0x000fe200078e0a00 */
[C---:B------:R-:W-:Y:S01]  /*6df0*/  ISETP.GT.U32.AND P1, PT, R0.reuse, R10, PT ;  /* 0x0000000a0000720c */ /* 0x040fe20003f24070 */
[----:B------:R-:W-:Y:S01]  /*6e00*/  IMAD.HI.U32 R6, R5, R4, RZ ;  /* 0x0000000405067227 */ /* 0x000fe200078e00ff */
[----:B------:R0:W-:Y:S02]  /*6e10*/  STL [R1+0xb8], R3 ;  /* 0x0000b80301007387 */ /* 0x0001e40000100800 */
[----:B------:R-:W-:Y:S01]  /*6e20*/  ISETP.GT.U32.AND P4, PT, R0, R16, PT ;  /* 0x000000100000720c */ /* 0x000fe20003f84070 */
[----:B------:R-:W-:-:S02]  /*6e30*/  VIADD R13, R8, 0x50 ;  /* 0x00000050080d7836 */ /* 0x000fc40000000000 */
[----:B------:R-:W-:Y:S02]  /*6e40*/  IMAD.MOV R6, RZ, RZ, -R6 ;  /* 0x000000ffff067224 */ /* 0x000fe400078e0a06 */
[----:B0-----:R-:W-:Y:S02]  /*6e50*/  IMAD.MOV.U32 R3, RZ, RZ, R15 ;  /* 0x000000ffff037224 */ /* 0x001fe400078e000f */
[----:B------:R-:W-:Y:S02]  /*6e60*/  VIADD R11, R8, 0x54 ;  /* 0x00000054080b7836 */ /* 0x000fe40000000000 */
[----:B------:R-:W-:Y:S01]  /*6e70*/  @!P2 IMAD.MOV R3, RZ, RZ, -R3 ;  /* 0x000000ffff03a224 */ /* 0x000fe200078e0a03 */
[----:B------:R-:W-:Y:S01]  /*6e80*/  IABS R7, R13 ;  /* 0x0000000d00077213 */ /* 0x000fe20000000000 */
[----:B------:R-:W-:Y:S02]  /*6e90*/  @!P0 IMAD.IADD R18, R18, 0x1, -R0 ;  /* 0x0000000112128824 */ /* 0x000fe400078e0a00 */
[----:B------:R-:W-:Y:S01]  /*6ea0*/  IMAD R4, R0, R6, R4 ;  /* 0x0000000600047224 */ /* 0x000fe200078e0204 */
[----:B------:R-:W-:Y:S01]  /*6eb0*/  IABS R6, R11 ;  /* 0x0000000b00067213 */ /* 0x000fe20000000000 */
[----:B------:R-:W-:Y:S01]  /*6ec0*/  IMAD.MOV.U32 R23, RZ, RZ, R19 ;  /* 0x000000ffff177224 */ /* 0x000fe200078e0013 */
[----:B------:R0:W-:Y:S01]  /*6ed0*/  STL [R1+0xb4], R3 ;  /* 0x0000b40301007387 */ /* 0x0001e20000100800 */
[--C-:B------:R-:W-:Y:S01]  /*6ee0*/  @!P6 IMAD.IADD R17, R17, 0x1, -R0.reuse ;  /* 0x000000011111e824 */ /* 0x100fe200078e0a00 */
[----:B------:R-:W-:Y:S01]  /*6ef0*/  ISETP.GE.AND P6, PT, R21, RZ, PT ;  /* 0x000000ff1500720c */ /* 0x000fe20003fc6270 */
[----:B------:R-:W-:Y:S01]  /*6f00*/  @!P1 IMAD.IADD R10, R10, 0x1, -R0 ;  /* 0x000000010a0a9824 */ /* 0x000fe200078e0a00 */
[----:B------:R-:W-:Y:S01]  /*6f10*/  ISETP.GE.AND P1, PT, R14, RZ, PT ;  /* 0x000000ff0e00720c */ /* 0x000fe20003f26270 */
[----:B------:R-:W-:-:S04]  /*6f20*/  IMAD.HI.U32 R21, R5, R7, RZ ;  /* 0x0000000705157227 */ /* 0x000fc800078e00ff */
[----:B0-----:R-:W-:Y:S02]  /*6f30*/  IMAD.MOV.U32 R3, RZ, RZ, R18 ;  /* 0x000000ffff037224 */ /* 0x001fe400078e0012 */
[----:B------:R-:W-:Y:S02]  /*6f40*/  @!P5 IMAD.MOV R23, RZ, RZ, -R23 ;  /* 0x000000ffff17d224 */ /* 0x000fe400078e0a17 */
[----:B------:R-:W-:-:S04]  /*6f50*/  IMAD.HI.U32 R22, R5, R6, RZ ;  /* 0x0000000605167227 */ /* 0x000fc800078e00ff */
[----:B------:R-:W-:Y:S02]  /*6f60*/  @!P3 IMAD.MOV R3, RZ, RZ, -R3 ;  /* 0x000000ffff03b224 */ /* 0x000fe400078e0a03 */
[----:B------:R-:W-:Y:S02]  /*6f70*/  @!P4 IMAD.IADD R16, R16, 0x1, -R0 ;  /* 0x000000011010c824 */ /* 0x000fe400078e0a00 */
[----:B------:R-:W-:Y:S01]  /*6f80*/  IMAD.MOV R21, RZ, RZ, -R21 ;  /* 0x000000ffff157224 */ /* 0x000fe200078e0a15 */
[----:B------:R-:W-:Y:S01]  /*6f90*/  STL [R1+0x98], R23 ;  /* 0x0000981701007387 */ /* 0x000fe20000100800 */
[----:B------:R-:W-:Y:S01]  /*6fa0*/  IMAD.MOV R22, RZ, RZ, -R22 ;  /* 0x000000ffff167224 */ /* 0x000fe200078e0a16 */
[----:B------:R-:W-:Y:S01]  /*6fb0*/  ISETP.GT.U32.AND P0, PT, R0, R4, PT ;  /* 0x000000040000720c */ /* 0x000fe20003f04070 */
[----:B------:R-:W-:Y:S01]  /*6fc0*/  VIADD R12, R8, 0x52 ;  /* 0x00000052080c7836 */ /* 0x000fe20000000000 */
[----:B------:R0:W-:Y:S01]  /*6fd0*/  STL [R1+0x94], R3 ;  /* 0x0000940301007387 */ /* 0x0001e20000100800 */
[----:B------:R-:W-:-:S02]  /*6fe0*/  IMAD R7, R0, R21, R7 ;  /* 0x0000001500077224 */ /* 0x000fc400078e0207 */
[----:B------:R-:W-:Y:S01]  /*6ff0*/  IMAD R6, R0, R22, R6 ;  /* 0x0000001600067224 */ /* 0x000fe200078e0206 */
[----:B------:R-:W-:Y:S01]  /*7000*/  IABS R9, R12 ;  /* 0x0000000c00097213 */ /* 0x000fe20000000000 */
[----:B0-----:R-:W-:-:S03]  /*7010*/  IMAD.MOV.U32 R3, RZ, RZ, R16 ;  /* 0x000000ffff037224 */ /* 0x001fc600078e0010 */
[C---:B------:R-:W-:Y:S01]  /*7020*/  ISETP.GT.U32.AND P4, PT, R0.reuse, R6, PT ;  /* 0x000000060000720c */ /* 0x040fe20003f84070 */
[----:B------:R-:W-:Y:S01]  /*7030*/  @!P1 IMAD.MOV R3, RZ, RZ, -R3 ;  /* 0x000000ffff039224 */ /* 0x000fe200078e0a03 */
[----:B------:R-:W-:Y:S01]  /*7040*/  ISETP.GT.U32.AND P1, PT, R0, R7, PT ;  /* 0x000000070000720c */ /* 0x000fe20003f24070 */
[----:B------:R-:W-:-:S04]  /*7050*/  IMAD.HI.U32 R22, R5, R9, RZ ;  /* 0x0000000905167227 */ /* 0x000fc800078e00ff */
[----:B------:R-:W-:Y:S02]  /*7060*/  VIADD R14, R8, 0x4e ;  /* 0x0000004e080e7836 */ /* 0x000fe40000000000 */
[----:B------:R-:W-:Y:S01]  /*7070*/  @!P0 IMAD.IADD R4, R4, 0x1, -R0 ;  /* 0x0000000104048824 */ /* 0x000fe200078e0a00 */
[----:B------:R-:W-:Y:S01]  /*7080*/  ISETP.GE.AND P0, PT, R20, RZ, PT ;  /* 0x000000ff1400720c */ /* 0x000fe20003f06270 */
[----:B------:R-:W-:Y:S01]  /*7090*/  IMAD.MOV R22, RZ, RZ, -R22 ;  /* 0x000000ffff167224 */ /* 0x000fe200078e0a16 */
[----:B------:R-:W-:Y:S02]  /*70a0*/  IABS R20, R14 ;  /* 0x0000000e00147213 */ /* 0x000fe40000000000 */
[C---:B------:R-:W-:Y:S01]  /*70b0*/  ISETP.GT.U32.AND P2, PT, R0.reuse, R10, PT ;  /* 0x0000000a0000720c */ /* 0x040fe20003f44070 */
[----:B------:R-:W-:Y:S02]  /*70c0*/  IMAD R9, R0, R22, R9 ;  /* 0x0000001600097224 */ /* 0x000fe400078e0209 */
[----:B------:R-:W-:-:S02]  /*70d0*/  @!P1 IMAD.IADD R7, R7, 0x1, -R0 ;  /* 0x0000000107079824 */ /* 0x000fc400078e0a00 */
[----:B------:R-:W-:Y:S02]  /*70e0*/  IMAD.MOV.U32 R15, RZ, RZ, R20 ;  /* 0x000000ffff0f7224 */ /* 0x000fe400078e0014 */
[----:B------:R-:W-:Y:S01]  /*70f0*/  @!P4 IMAD.IADD R6, R6, 0x1, -R0 ;  /* 0x000000010606c824 */ /* 0x000fe200078e0a00 */
[C---:B------:R-:W-:Y:S01]  /*7100*/  ISETP.GT.U32.AND P4, PT, R0.reuse, R4, PT ;  /* 0x000000040000720c */ /* 0x040fe20003f84070 */
[----:B------:R-:W-:Y:S01]  /*7110*/  @!P6 IMAD.MOV R17, RZ, RZ, -R17 ;  /* 0x000000ffff11e224 */ /* 0x000fe200078e0a11 */
[----:B------:R-:W-:Y:S02]  /*7120*/  ISETP.GT.U32.AND P3, PT, R0, R9, PT ;  /* 0x000000090000720c */ /* 0x000fe40003f64070 */
[----:B------:R-:W-:Y:S01]  /*7130*/  ISETP.GE.AND P6, PT, R2, RZ, PT ;  /* 0x000000ff0200720c */ /* 0x000fe20003fc6270 */
[----:B------:R-:W-:Y:S01]  /*7140*/  IMAD.HI.U32 R2, R5, R15, RZ ;  /* 0x0000000f05027227 */ /* 0x000fe200078e00ff */
[C---:B------:R-:W-:Y:S02]  /*7150*/  ISETP.GT.U32.AND P1, PT, R0.reuse, R7, PT ;  /* 0x000000070000720c */ /* 0x040fe40003f24070 */
[----:B------:R-:W-:Y:S01]  /*7160*/  ISETP.GT.U32.AND P5, PT, R0, R6, PT ;  /* 0x000000060000720c */ /* 0x000fe20003fa4070 */
[----:B------:R-:W-:-:S02]  /*7170*/  IMAD.MOV R2, RZ, RZ, -R2 ;  /* 0x000000ffff027224 */ /* 0x000fc400078e0a02 */
[--C-:B------:R-:W-:Y:S01]  /*7180*/  @!P2 IMAD.IADD R10, R10, 0x1, -R0.reuse ;  /* 0x000000010a0aa824 */ /* 0x100fe200078e0a00 */
[----:B------:R-:W-:Y:S01]  /*7190*/  STL [R1+0x8c], R17 ;  /* 0x00008c1101007387 */ /* 0x000fe20000100800 */
[----:B------:R-:W-:Y:S01]  /*71a0*/  IMAD R2, R0, R2, R15 ;  /* 0x0000000200027224 */ /* 0x000fe200078e020f */
[----:B------:R-:W-:Y:S01]  /*71b0*/  ISETP.GE.AND P2, PT, R11, RZ, PT ;  /* 0x000000ff0b00720c */ /* 0x000fe20003f46270 */
[--C-:B------:R-:W-:Y:S01]  /*71c0*/  @!P4 IMAD.IADD R4, R4, 0x1, -R0.reuse ;  /* 0x000000010404c824 */ /* 0x100fe200078e0a00 */
[----:B------:R0:W-:Y:S01]  /*71d0*/  STL [R1+0x84], R3 ;  /* 0x0000840301007387 */ /* 0x0001e20000100800 */
[----:B------:R-:W-:Y:S01]  /*71e0*/  ISETP.GE.AND P4, PT, R12, RZ, PT ;  /* 0x000000ff0c00720c */ /* 0x000fe20003f86270 */
[--C-:B------:R-:W-:Y:S02]  /*71f0*/  @!P3 IMAD.IADD R9, R9, 0x1, -R0.reuse ;  /* 0x000000010909b824 */ /* 0x100fe400078e0a00 */
[----:B------:R-:W-:Y:S02]  /*7200*/  VIADD R12, R8, 0x4a ;  /* 0x0000004a080c7836 */ /* 0x000fe40000000000 */
[----:B------:R-:W-:Y:S01]  /*7210*/  @!P1 IMAD.IADD R7, R7, 0x1, -R0 ;  /* 0x0000000107079824 */ /* 0x000fe200078e0a00 */
[----:B------:R-:W-:Y:S01]  /*7220*/  ISETP.GT.U32.AND P1, PT, R0, R2, PT ;  /* 0x000000020000720c */ /* 0x000fe20003f24070 */
[----:B0-----:R-:W-:Y:S01]  /*7230*/  IMAD.MOV.U32 R3, RZ, RZ, R10 ;  /* 0x000000ffff037224 */ /* 0x001fe200078e000a */
[----:B------:R-:W-:Y:S01]  /*7240*/  IABS R18, R12 ;  /* 0x0000000c00127213 */ /* 0x000fe20000000000 */
[----:B------:R-:W-:-:S02]  /*7250*/  @!P5 IMAD.IADD R6, R6, 0x1, -R0 ;  /* 0x000000010606d824 */ /* 0x000fc400078e0a00 */
[----:B------:R-:W-:Y:S01]  /*7260*/  @!P0 IMAD.MOV R3, RZ, RZ, -R3 ;  /* 0x000000ffff038224 */ /* 0x000fe200078e0a03 */
[----:B------:R-:W-:Y:S01]  /*7270*/  ISETP.GT.U32.AND P0, PT, R0, R9, PT ;  /* 0x000000090000720c */ /* 0x000fe20003f04070 */
[C---:B------:R-:W-:Y:S01]  /*7280*/  VIADD R11, R8.reuse, 0x4c ;  /* 0x0000004c080b7836 */ /* 0x040fe20000000000 */
[----:B------:R-:W-:Y:S01]  /*7290*/  ISETP.GE.AND P5, PT, R13, RZ, PT ;  /* 0x000000ff0d00720c */ /* 0x000fe20003fa6270 */
[----:B------:R-:W-:Y:S01]  /*72a0*/  IMAD.MOV.U32 R13, RZ, RZ, R4 ;  /* 0x000000ffff0d7224 */ /* 0x000fe200078e0004 */
[----:B------:R0:W-:Y:S02]  /*72b0*/  STL [R1+0x7c], R3 ;  /* 0x00007c0301007387 */ /* 0x0001e40000100800 */
[----:B------:R-:W-:Y:S01]  /*72c0*/  IABS R16, R11 ;  /* 0x0000000b00107213 */ /* 0x000fe20000000000 */
[----:B------:R-:W-:Y:S02]  /*72d0*/  @!P6 IMAD.MOV R13, RZ, RZ, -R13 ;  /* 0x000000ffff0de224 */ /* 0x000fe400078e0a0d */
[----:B------:R-:W-:-:S02]  /*72e0*/  VIADD R10, R8, 0x48 ;  /* 0x00000048080a7836 */ /* 0x000fc40000000000 */
[----:B0-----:R-:W-:Y:S02]  /*72f0*/  IMAD.MOV.U32 R3, RZ, RZ, R6 ;  /* 0x000000ffff037224 */ /* 0x001fe400078e0006 */
[----:B------:R-:W-:-:S04]  /*7300*/  IMAD.HI.U32 R6, R5, R18, RZ ;  /* 0x0000001205067227 */ /* 0x000fc800078e00ff */
[----:B------:R-:W-:Y:S01]  /*7310*/  @!P2 IMAD.MOV R3, RZ, RZ, -R3 ;  /* 0x000000ffff03a224 */ /* 0x000fe200078e0a03 */
[----:B------:R-:W-:Y:S01]  /*7320*/  ISETP.GE.AND P2, PT, R12, RZ, PT ;  /* 0x000000ff0c00720c */ /* 0x000fe20003f46270 */
[----:B------:R-:W-:Y:S01]  /*7330*/  IMAD.HI.U32 R12, R5, R16, RZ ;  /* 0x00000010050c7227 */ /* 0x000fe200078e00ff */
[----:B------:R-:W-:Y:S03]  /*7340*/  STL [R1+0x9c], R13 ;  /* 0x00009c0d01007387 */ /* 0x000fe60000100800 */
[----:B------:R-:W-:Y:S02]  /*7350*/  IMAD.MOV R6, RZ, RZ, -R6 ;  /* 0x000000ffff067224 */ /* 0x000fe400078e0a06 */
[----:B------:R-:W-:Y:S01]  /*7360*/  @!P1 IMAD.IADD R2, R2, 0x1, -R0 ;  /* 0x0000000102029824 */ /* 0x000fe200078e0a00 */
[----:B------:R0:W-:Y:S01]  /*7370*/  STL [R1+0xb0], R3 ;  /* 0x0000b00301007387 */ /* 0x0001e20000100800 */
[----:B------:R-:W-:Y:S01]  /*7380*/  IABS R17, R10 ;  /* 0x0000000a00117213 */ /* 0x000fe20000000000 */
[----:B------:R-:W-:-:S02]  /*7390*/  VIADD R4, R8, 0x46 ;  /* 0x0000004608047836 */ /* 0x000fc40000000000 */
[----:B------:R-:W-:Y:S01]  /*73a0*/  @!P0 IMAD.IADD R9, R9, 0x1, -R0 ;  /* 0x0000000109098824 */ /* 0x000fe200078e0a00 */
[C---:B------:R-:W-:Y:S01]  /*73b0*/  ISETP.GT.U32.AND P1, PT, R0.reuse, R2, PT ;  /* 0x000000020000720c */ /* 0x040fe20003f24070 */
[----:B------:R-:W-:Y:S02]  /*73c0*/  IMAD.MOV R12, RZ, RZ, -R12 ;  /* 0x000000ffff0c7224 */ /* 0x000fe400078e0a0c */
[----:B------:R-:W-:Y:S02]  /*73d0*/  IMAD R18, R0, R6, R18 ;  /* 0x0000000600127224 */ /* 0x000fe400078e0212 */
[----:B0-----:R-:W-:Y:S01]  /*73e0*/  IMAD.MOV.U32 R3, RZ, RZ, R7 ;  /* 0x000000ffff037224 */ /* 0x001fe200078e0007 */
[----:B------:R-:W-:Y:S01]  /*73f0*/  ISETP.GE.AND P0, PT, R10, RZ, PT ;  /* 0x000000ff0a00720c */ /* 0x000fe20003f06270 */
[----:B------:R-:W-:Y:S01]  /*7400*/  IMAD.HI.U32 R10, R5, R17, RZ ;  /* 0x00000011050a7227 */ /* 0x000fe200078e00ff */
[----:B------:R-:W-:Y:S02]  /*7410*/  ISETP.GE.AND P3, PT, R14, RZ, PT ;  /* 0x000000ff0e00720c */ /* 0x000fe40003f66270 */
[----:B------:R-:W-:Y:S01]  /*7420*/  IABS R14, R4 ;  /* 0x00000004000e7213 */ /* 0x000fe20000000000 */
[----:B------:R-:W-:-:S02]  /*7430*/  IMAD R16, R0, R12, R16 ;  /* 0x0000000c00107224 */ /* 0x000fc400078e0210 */
[----:B------:R-:W-:Y:S02]  /*7440*/  IMAD.MOV.U32 R15, RZ, RZ, R9 ;  /* 0x000000ffff0f7224 */ /* 0x000fe400078e0009 */
[----:B------:R-:W-:Y:S01]  /*7450*/  @!P5 IMAD.MOV R3, RZ, RZ, -R3 ;  /* 0x000000ffff03d224 */ /* 0x000fe200078e0a03 */
[C---:B------:R-:W-:Y:S01]  /*7460*/  ISETP.GT.U32.AND P5, PT, R0.reuse, R18, PT ;  /* 0x000000120000720c */ /* 0x040fe20003fa4070 */
[----:B------:R-:W-:Y:S02]  /*7470*/  IMAD.MOV R10, RZ, RZ, -R10 ;  /* 0x000000ffff0a7224 */ /* 0x000fe400078e0a0a */
[----:B------:R-:W-:Y:S01]  /*7480*/  @!P4 IMAD.MOV R15, RZ, RZ, -R15 ;  /* 0x000000ffff0fc224 */ /* 0x000fe200078e0a0f */
[----:B------:R-:W-:Y:S01]  /*7490*/  ISETP.GT.U32.AND P4, PT, R0, R16, PT ;  /* 0x000000100000720c */ /* 0x000fe20003f84070 */
[----:B------:R-:W-:Y:S01]  /*74a0*/  IMAD.HI.U32 R6, R5, R14, RZ ;  /* 0x0000000e05067227 */ /* 0x000fe200078e00ff */
[----:B------:R-:W-:-:S03]  /*74b0*/  ISETP.GE.AND P6, PT, R11, RZ, PT ;  /* 0x000000ff0b00720c */ /* 0x000fc60003fc6270 */
[----:B------:R-:W-:Y:S02]  /*74c0*/  IMAD R17, R0, R10, R17 ;  /* 0x0000000a00117224 */ /* 0x000fe400078e0211 */
[C---:B------:R-:W-:Y:S02]  /*74d0*/  VIADD R11, R8.reuse, 0x44 ;  /* 0x00000044080b7836 */ /* 0x040fe40000000000 */
[----:B------:R-:W-:Y:S02]  /*74e0*/  IMAD.MOV R6, RZ, RZ, -R6 ;  /* 0x000000ffff067224 */ /* 0x000fe400078e0a06 */
[----:B------:R-:W-:Y:S02]  /*74f0*/  VIADD R7, R8, 0x42 ;  /* 0x0000004208077836 */ /* 0x000fe40000000000 */
[----:B------:R-:W-:Y:S01]  /*7500*/  @!P1 IMAD.IADD R2, R2, 0x1, -R0 ;  /* 0x0000000102029824 */ /* 0x000fe200078e0a00 */
[----:B------:R-:W-:Y:S01]  /*7510*/  STL [R1+0xa0], R15 ;  /* 0x0000a00f01007387 */ /* 0x000fe20000100800 */
[C---:B------:R-:W-:Y:S01]  /*7520*/  ISETP.GT.U32.AND P1, PT, R0.reuse, R17, PT ;  /* 0x000000110000720c */ /* 0x040fe20003f24070 */
[----:B------:R-:W-:Y:S01]  /*7530*/  IMAD R14, R0, R6, R14 ;  /* 0x00000006000e7224 */ /* 0x000fe200078e020e */
[----:B------:R-:W-:Y:S01]  /*7540*/  IABS R13, R11 ;  /* 0x0000000b000d7213 */ /* 0x000fe20000000000 */
[----:B------:R0:W-:Y:S01]  /*7550*/  STL [R1+0xac], R3 ;  /* 0x0000ac0301007387 */ /* 0x0001e20000100800 */
[--C-:B------:R-:W-:Y:S01]  /*7560*/  @!P5 IMAD.IADD R18, R18, 0x1, -R0.reuse ;  /* 0x000000011212d824 */ /* 0x100fe200078e0a00 */
[----:B------:R-:W-:Y:S01]  /*7570*/  IABS R6, R7 ;  /* 0x0000000700067213 */ /* 0x000fe20000000000 */
[----:B------:R-:W-:Y:S01]  /*7580*/  @!P4 IMAD.IADD R16, R16, 0x1, -R0 ;  /* 0x000000011010c824 */ /* 0x000fe200078e0a00 */
[----:B------:R-:W-:Y:S01]  /*7590*/  ISETP.GT.U32.AND P4, PT, R0, R14, PT ;  /* 0x0000000e0000720c */ /* 0x000fe20003f84070 */
[----:B------:R-:W-:-:S04]  /*75a0*/  IMAD.HI.U32 R9, R5, R13, RZ ;  /* 0x0000000d05097227 */ /* 0x000fc800078e00ff */
[----:B0-----:R-:W-:Y:S02]  /*75b0*/  IMAD.MOV.U32 R3, RZ, RZ, R2 ;  /* 0x000000ffff037224 */ /* 0x001fe400078e0002 */
[----:B------:R-:W-:-:S04]  /*75c0*/  IMAD.HI.U32 R15, R5, R6, RZ ;  /* 0x00000006050f7227 */ /* 0x000fc800078e00ff */
[----:B------:R-:W-:Y:S01]  /*75d0*/  @!P3 IMAD.MOV R3, RZ, RZ, -R3 ;  /* 0x000000ffff03b224 */ /* 0x000fe200078e0a03 */
[C---:B------:R-:W-:Y:S01]  /*75e0*/  ISETP.GT.U32.AND P3, PT, R0.reuse, R18, PT ;  /* 0x000000120000720c */ /* 0x040fe20003f64070 */
[----:B------:R-:W-:Y:S02]  /*75f0*/  IMAD.MOV R9, RZ, RZ, -R9 ;  /* 0x000000ffff097224 */ /* 0x000fe400078e0a09 */
[----:B------:R-:W-:Y:S01]  /*7600*/  IMAD.MOV R15, RZ, RZ, -R15 ;  /* 0x000000ffff0f7224 */ /* 0x000fe200078e0a0f */
[C---:B------:R-:W-:Y:S01]  /*7610*/  ISETP.GT.U32.AND P5, PT, R0.reuse, R16, PT ;  /* 0x000000100000720c */ /* 0x040fe20003fa4070 */
[----:B------:R-:W-:Y:S02]  /*7620*/  @!P1 IMAD.IADD R17, R17, 0x1, -R0 ;  /* 0x0000000111119824 */ /* 0x000fe400078e0a00 */
[----:B------:R-:W-:Y:S02]  /*7630*/  IMAD R13, R0, R9, R13 ;  /* 0x00000009000d7224 */ /* 0x000fe400078e020d */
[----:B------:R-:W-:-:S02]  /*7640*/  VIADD R9, R8, 0x40 ;  /* 0x0000004008097836 */ /* 0x000fc40000000000 */
[C---:B------:R-:W-:Y:S01]  /*7650*/  IMAD R6, R0.reuse, R15, R6 ;  /* 0x0000000f00067224 */ /* 0x040fe200078e0206 */
[----:B------:R-:W-:Y:S01]  /*7660*/  ISETP.GT.U32.AND P1, PT, R0, R17, PT ;  /* 0x000000110000720c */ /* 0x000fe20003f24070 */
[--C-:B------:R-:W-:Y:S01]  /*7670*/  @!P4 IMAD.IADD R14, R14, 0x1, -R0.reuse ;  /* 0x000000010e0ec824 */ /* 0x100fe200078e0a00 */
[----:B------:R-:W-:Y:S01]  /*7680*/  IABS R10, R9 ;  /* 0x00000009000a7213 */ /* 0x000fe20000000000 */
[----:B------:R-:W-:Y:S01]  /*7690*/  @!P3 IMAD.IADD R18, R18, 0x1, -R0 ;  /* 0x000000011212b824 */ /* 0x000fe200078e0a00 */
[C---:B------:R-:W-:Y:S02]  /*76a0*/  ISETP.GT.U32.AND P3, PT, R0.reuse, R6, PT ;  /* 0x000000060000720c */ /* 0x040fe40003f64070 */
[----:B------:R-:W-:Y:S01]  /*76b0*/  ISETP.GT.U32.AND P4, PT, R0, R14, PT ;  /* 0x0000000e0000720c */ /* 0x000fe20003f84070 */
[----:B------:R-:W-:-:S04]  /*76c0*/  IMAD.HI.U32 R15, R5, R10, RZ ;  /* 0x0000000a050f7227 */ /* 0x000fc800078e00ff */
[----:B------:R-:W-:Y:S01]  /*76d0*/  @!P5 IMAD.IADD R16, R16, 0x1, -R0 ;  /* 0x000000011010d824 */ /* 0x000fe200078e0a00 */
[----:B------:R0:W-:Y:S01]  /*76e0*/  STL [R1+0xa4], R3 ;  /* 0x0000a40301007387 */ /* 0x0001e20000100800 */
[----:B------:R-:W-:Y:S02]  /*76f0*/  VIADD R2, R8, 0x3c ;  /* 0x0000003c08027836 */ /* 0x000fe40000000000 */
[----:B------:R-:W-:Y:S02]  /*7700*/  IMAD.MOV R15, RZ, RZ, -R15 ;  /* 0x000000ffff0f7224 */ /* 0x000fe400078e0a0f */
[----:B------:R-:W-:Y:S02]  /*7710*/  IMAD.MOV.U32 R21, RZ, RZ, R16 ;  /* 0x000000ffff157224 */ /* 0x000fe400078e0010 */
[----:B------:R-:W-:Y:S01]  /*7720*/  @!P1 IMAD.IADD R17, R17, 0x1, -R0 ;  /* 0x0000000111119824 */ /* 0x000fe200078e0a00 */
[----:B------:R-:W-:Y:S01]  /*7730*/  ISETP.GE.AND P1, PT, R4, RZ, PT ;  /* 0x000000ff0400720c */ /* 0x000fe20003f26270 */
[----:B0-----:R-:W-:-:S02]  /*7740*/  IMAD.MOV.U32 R3, RZ, RZ, R18 ;  /* 0x000000ffff037224 */ /* 0x001fc400078e0012 */
[----:B------:R-:W-:Y:S01]  /*7750*/  IMAD R4, R0, R15, R10 ;  /* 0x0000000f00047224 */ /* 0x000fe200078e020a */
[----:B------:R-:W-:Y:S01]  /*7760*/  IABS R15, R2 ;  /* 0x00000002000f7213 */ /* 0x000fe20000000000 */
[--C-:B------:R-:W-:Y:S02]  /*7770*/  @!P3 IMAD.IADD R6, R6, 0x1, -R0.reuse ;  /* 0x000000010606b824 */ /* 0x100fe400078e0a00 */
[----:B------:R-:W-:Y:S02]  /*7780*/  @!P6 IMAD.MOV R21, RZ, RZ, -R21 ;  /* 0x000000ffff15e224 */ /* 0x000fe400078e0a15 */
[----:B------:R-:W-:Y:S01]  /*7790*/  @!P2 IMAD.MOV R3, RZ, RZ, -R3 ;  /* 0x000000ffff03a224 */ /* 0x000fe200078e0a03 */
[----:B------:R-:W-:Y:S01]  /*77a0*/  ISETP.GT.U32.AND P2, PT, R0, R6, PT ;  /* 0x000000060000720c */ /* 0x000fe20003f44070 */
[----:B------:R-:W-:Y:S01]  /*77b0*/  @!P4 IMAD.IADD R14, R14, 0x1, -R0 ;  /* 0x000000010e0ec824 */ /* 0x000fe200078e0a00 */
[----:B------:R-:W-:Y:S01]  /*77c0*/  STL [R1+0x78], R21 ;  /* 0x0000781501007387 */ /* 0x000fe20000100800 */
[----:B------:R-:W-:-:S02]  /*77d0*/  VIADD R12, R8, 0x3e ;  /* 0x0000003e080c7836 */ /* 0x000fc40000000000 */
[----:B------:R-:W-:Y:S01]  /*77e0*/  IMAD.HI.U32 R16, R5, R15, RZ ;  /* 0x0000000f05107227 */ /* 0x000fe200078e00ff */
[----:B------:R0:W-:Y:S01]  /*77f0*/  STL [R1+0x70], R3 ;  /* 0x0000700301007387 */ /* 0x0001e20000100800 */
[C---:B------:R-:W-:Y:S02]  /*7800*/  ISETP.GT.U32.AND P5, PT, R0.reuse, R13, PT ;  /* 0x0000000d0000720c */ /* 0x040fe40003fa4070 */
[----:B------:R-:W-:Y:S01]  /*7810*/  IMAD.MOV R16, RZ, RZ, -R16 ;  /* 0x000000ffff107224 */ /* 0x000fe200078e0a10 */
[----:B------:R-:W-:Y:S02]  /*7820*/  IABS R19, R12 ;  /* 0x0000000c00137213 */ /* 0x000fe40000000000 */
[----:B------:R-:W-:Y:S01]  /*7830*/  ISETP.GT.U32.AND P4, PT, R0, R4, PT ;  /* 0x000000040000720c */ /* 0x000fe20003f84070 */
[----:B0-----:R-:W-:-:S04]  /*7840*/  IMAD.MOV.U32 R3, RZ, RZ, R14 ;  /* 0x000000ffff037224 */ /* 0x001fc800078e000e */
[----:B------:R-:W-:Y:S01]  /*7850*/  @!P1 IMAD.MOV R3, RZ, RZ, -R3 ;  /* 0x000000ffff039224 */ /* 0x000fe200078e0a03 */
[----:B------:R-:W-:Y:S01]  /*7860*/  ISETP.GE.AND P1, PT, R9, RZ, PT ;  /* 0x000000ff0900720c */ /* 0x000fe20003f26270 */
[----:B------:R-:W-:Y:S02]  /*7870*/  IMAD R9, R0, R16, R15 ;  /* 0x0000001000097224 */ /* 0x000fe400078e020f */
[----:B------:R-:W-:-:S04]  /*7880*/  IMAD.HI.U32 R20, R5, R19, RZ ;  /* 0x0000001305147227 */ /* 0x000fc800078e00ff */
[----:B------:R-:W-:Y:S01]  /*7890*/  @!P2 IMAD.IADD R6, R6, 0x1, -R0 ;  /* 0x000000010606a824 */ /* 0x000fe200078e0a00 */
[C---:B------:R-:W-:Y:S01]  /*78a0*/  ISETP.GT.U32.AND P2, PT, R0.reuse, R9, PT ;  /* 0x000000090000720c */ /* 0x040fe20003f44070 */
[----:B------:R-:W-:Y:S01]  /*78b0*/  IMAD.MOV R20, RZ, RZ, -R20 ;  /* 0x000000ffff147224 */ /* 0x000fe200078e0a14 */
[----:B------:R-:W-:Y:S01]  /*78c0*/  ISETP.GE.AND P3, PT, R7, RZ, PT ;  /* 0x000000ff0700720c */ /* 0x000fe20003f66270 */
[--C-:B------:R-:W-:Y:S02]  /*78d0*/  @!P5 IMAD.IADD R13, R13, 0x1, -R0.reuse ;  /* 0x000000010d0dd824 */ /* 0x100fe400078e0a00 */
[----:B------:R-:W-:Y:S02]  /*78e0*/  IMAD R7, R0, R20, R19 ;  /* 0x0000001400077224 */ /* 0x000fe400078e0213 */
[----:B------:R-:W-:Y:S01]  /*78f0*/  @!P4 IMAD.IADD R4, R4, 0x1, -R0 ;  /* 0x000000010404c824 */ /* 0x000fe200078e0a00 */
[----:B------:R-:W-:Y:S01]  /*7900*/  ISETP.GT.U32.AND P4, PT, R0, R13, PT ;  /* 0x0000000d0000720c */ /* 0x000fe20003f84070 */
[----:B------:R-:W-:-:S02]  /*7910*/  VIADD R10, R8, 0x3a ;  /* 0x0000003a080a7836 */ /* 0x000fc40000000000 */
[----:B------:R-:W-:Y:S01]  /*7920*/  @!P0 IMAD.MOV R17, RZ, RZ, -R17 ;  /* 0x000000ffff118224 */ /* 0x000fe200078e0a11 */
[C---:B------:R-:W-:Y:S02]  /*7930*/  ISETP.GT.U32.AND P0, PT, R0.reuse, R7, PT ;  /* 0x000000070000720c */ /* 0x040fe40003f04070 */
[C---:B------:R-:W-:Y:S01]  /*7940*/  ISETP.GT.U32.AND P6, PT, R0.reuse, R4, PT ;  /* 0x000000040000720c */ /* 0x040fe20003fc4070 */
[----:B------:R-:W-:Y:S01]  /*7950*/  @!P2 IMAD.IADD R9, R9, 0x1, -R0 ;  /* 0x000000010909a824 */ /* 0x000fe200078e0a00 */
[----:B------:R-:W-:Y:S02]  /*7960*/  ISETP.GE.AND P5, PT, R11, RZ, PT ;  /* 0x000000ff0b00720c */ /* 0x000fe40003fa6270 */
[----:B------:R-:W-:Y:S02]  /*7970*/  IABS R11, R10 ;  /* 0x0000000a000b7213 */ /* 0x000fe40000000000 */
[----:B------:R-:W-:-:S03]  /*7980*/  ISETP.GT.U32.AND P2, PT, R0, R9, PT ;  /* 0x000000090000720c */ /* 0x000fc60003f44070 */
[----:B------:R-:W-:Y:S01]  /*7990*/  IMAD.HI.U32 R14, R5, R11, RZ ;  /* 0x0000000b050e7227 */ /* 0x000fe200078e00ff */
[----:B------:R-:W-:Y:S03]  /*79a0*/  STL [R1+0x68], R17 ;  /* 0x0000681101007387 */ /* 0x000fe60000100800 */
[----:B------:R-:W-:Y:S02]  /*79b0*/  @!P4 IMAD.IADD R13, R13, 0x1, -R0 ;  /* 0x000000010d0dc824 */ /* 0x000fe400078e0a00 */
[----:B------:R-:W-:Y:S01]  /*79c0*/  IMAD.MOV R14, RZ, RZ, -R14 ;  /* 0x000000ffff0e7224 */ /* 0x000fe200078e0a0e */
[----:B------:R0:W-:Y:S01]  /*79d0*/  STL [R1+0x60], R3 ;  /* 0x0000600301007387 */ /* 0x0001e20000100800 */
[--C-:B------:R-:W-:Y:S02]  /*79e0*/  @!P0 IMAD.IADD R7, R7, 0x1, -R0.reuse ;  /* 0x0000000107078824 */ /* 0x100fe400078e0a00 */
[----:B------:R-:W-:Y:S01]  /*79f0*/  @!P6 IMAD.IADD R4, R4, 0x1, -R0 ;  /* 0x000000010404e824 */ /* 0x000fe200078e0a00 */
[----:B------:R-:W-:Y:S01]  /*7a00*/  ISETP.GE.AND P6, PT, R2, RZ, PT ;  /* 0x000000ff0200720c */ /* 0x000fe20003fc6270 */
[C---:B------:R-:W-:Y:S01]  /*7a10*/  IMAD R2, R0.reuse, R14, R11 ;  /* 0x0000000e00027224 */ /* 0x040fe200078e020b */
[----:B------:R-:W-:Y:S01]  /*7a20*/  ISETP.GT.U32.AND P0, PT, R0, R7, PT ;  /* 0x000000070000720c */ /* 0x000fe20003f04070 */
[----:B------:R-:W-:-:S02]  /*7a30*/  VIADD R11, R8, 0x38 ;  /* 0x00000038080b7836 */ /* 0x000fc40000000000 */
[----:B0-----:R-:W-:Y:S02]  /*7a40*/  IMAD.MOV.U32 R3, RZ, RZ, R13 ;  /* 0x000000ffff037224 */ /* 0x001fe400078e000d */
[----:B------:R-:W-:Y:S02]  /*7a50*/  @!P2 IMAD.IADD R9, R9, 0x1, -R0 ;  /* 0x000000010909a824 */ /* 0x000fe400078e0a00 */
[----:B------:R-:W-:Y:S01]  /*7a60*/  @!P5 IMAD.MOV R3, RZ, RZ, -R3 ;  /* 0x000000ffff03d224 */ /* 0x000fe200078e0a03 */
[----:B------:R-:W-:Y:S02]  /*7a70*/  IABS R19, R11 ;  /* 0x0000000b00137213 */ /* 0x000fe40000000000 */
[----:B------:R-:W-:Y:S02]  /*7a80*/  ISETP.GT.U32.AND P2, PT, R0, R2, PT ;  /* 0x000000020000720c */ /* 0x000fe40003f44070 */
[----:B------:R0:W-:Y:S01]  /*7a90*/  STL [R1+0x58], R3 ;  /* 0x0000580301007387 */ /* 0x0001e20000100800 */
[----:B------:R-:W-:Y:S01]  /*7aa0*/  ISETP.GE.AND P4, PT, R12, RZ, PT ;  /* 0x000000ff0c00720c */ /* 0x000fe20003f86270 */
[----:B------:R-:W-:Y:S01]  /*7ab0*/  IMAD.HI.U32 R16, R5, R19, RZ ;  /* 0x0000001305107227 */ /* 0x000fe200078e00ff */
[----:B------:R-:W-:-:S03]  /*7ac0*/  ISETP.GE.AND P5, PT, R10, RZ, PT ;  /* 0x000000ff0a00720c */ /* 0x000fc60003fa6270 */
[----:B------:R-:W-:Y:S02]  /*7ad0*/  @!P3 IMAD.MOV R6, RZ, RZ, -R6 ;  /* 0x000000ffff06b224 */ /* 0x000fe400078e0a06 */
[----:B0-----:R-:W-:Y:S02]  /*7ae0*/  IMAD.MOV.U32 R3, RZ, RZ, R4 ;  /* 0x000000ffff037224 */ /* 0x001fe400078e0004 */
[C---:B------:R-:W-:Y:S02]  /*7af0*/  VIADD R10, R8.reuse, 0x36 ;  /* 0x00000036080a7836 */ /* 0x040fe40000000000 */
[----:B------:R-:W-:Y:S02]  /*7b00*/  VIADD R12, R8, 0x34 ;  /* 0x00000034080c7836 */ /* 0x000fe40000000000 */
[----:B------:R-:W-:Y:S02]  /*7b10*/  @!P1 IMAD.MOV R3, RZ, RZ, -R3 ;  /* 0x000000ffff039224 */ /* 0x000fe400078e0a03 */
[----:B------:R-:W-:-:S02]  /*7b20*/  @!P0 IMAD.IADD R7, R7, 0x1, -R0 ;  /* 0x0000000107078824 */ /* 0x000fc400078e0a00 */
[----:B------:R-:W-:Y:S01]  /*7b30*/  IMAD.MOV R16, RZ, RZ, -R16 ;  /* 0x000000ffff107224 */ /* 0x000fe200078e0a10 */
[----:B------:R-:W-:Y:S01]  /*7b40*/  STL [R1+0x50], R6 ;  /* 0x0000500601007387 */ /* 0x000fe20000100800 */
[----:B------:R-:W-:Y:S01]  /*7b50*/  IABS R13, R10 ;  /* 0x0000000a000d7213 */ /* 0x000fe20000000000 */
[----:B------:R-:W-:Y:S01]  /*7b60*/  @!P2 IMAD.IADD R2, R2, 0x1, -R0 ;  /* 0x000000010202a824 */ /* 0x000fe200078e0a00 */
[----:B------:R-:W-:Y:S01]  /*7b70*/  ISETP.GE.AND P0, PT, R12, RZ, PT ;  /* 0x000000ff0c00720c */ /* 0x000fe20003f06270 */
[----:B------:R0:W-:Y:S01]  /*7b80*/  STL [R1+0x40], R3 ;  /* 0x0000400301007387 */ /* 0x0001e20000100800 */
[----:B------:R-:W-:Y:S01]  /*7b90*/  IABS R12, R12 ;  /* 0x0000000c000c7213 */ /* 0x000fe20000000000 */
[----:B------:R-:W-:Y:S01]  /*7ba0*/  IMAD R19, R0, R16, R19 ;  /* 0x0000001000137224 */ /* 0x000fe200078e0213 */
[----:B------:R-:W-:Y:S01]  /*7bb0*/  ISETP.GE.AND P1, PT, R10, RZ, PT ;  /* 0x000000ff0a00720c */ /* 0x000fe20003f26270 */
[----:B------:R-:W-:Y:S02]  /*7bc0*/  VIADD R4, R8, 0x32 ;  /* 0x0000003208047836 */ /* 0x000fe40000000000 */
[----:B------:R-:W-:-:S04]  /*7bd0*/  IMAD.HI.U32 R15, R5, R13, RZ ;  /* 0x0000000d050f7227 */ /* 0x000fc800078e00ff */
[----:B0-----:R-:W-:Y:S01]  /*7be0*/  IMAD.MOV.U32 R3, RZ, RZ, R7 ;  /* 0x000000ffff037224 */ /* 0x001fe200078e0007 */
[----:B------:R-:W-:Y:S01]  /*7bf0*/  ISETP.GT.U32.AND P2, PT, R0, R19, PT ;  /* 0x000000130000720c */ /* 0x000fe20003f44070 */
[----:B------:R-:W-:-:S04]  /*7c00*/  IMAD.HI.U32 R10, R5, R12, RZ ;  /* 0x0000000c050a7227 */ /* 0x000fc800078e00ff */
[----:B------:R-:W-:Y:S01]  /*7c10*/  @!P4 IMAD.MOV R3, RZ, RZ, -R3 ;  /* 0x000000ffff03c224 */ /* 0x000fe200078e0a03 */
[C---:B------:R-:W-:Y:S01]  /*7c20*/  ISETP.GT.U32.AND P4, PT, R0.reuse, R2, PT ;  /* 0x000000020000720c */ /* 0x040fe20003f84070 */
[----:B------:R-:W-:Y:S01]  /*7c30*/  IMAD.MOV R15, RZ, RZ, -R15 ;  /* 0x000000ffff0f7224 */ /* 0x000fe200078e0a0f */
[----:B------:R-:W-:Y:S01]  /*7c40*/  ISETP.GE.AND P3, PT, R11, RZ, PT ;  /* 0x000000ff0b00720c */ /* 0x000fe20003f66270 */
[----:B------:R-:W-:Y:S01]  /*7c50*/  IMAD.MOV R10, RZ, RZ, -R10 ;  /* 0x000000ffff0a7224 */ /* 0x000fe200078e0a0a */
[----:B------:R-:W-:Y:S01]  /*7c60*/  IABS R11, R4 ;  /* 0x00000004000b7213 */ /* 0x000fe20000000000 */
[----:B------:R0:W-:Y:S01]  /*7c70*/  STL [R1+0x30], R3 ;  /* 0x0000300301007387 */ /* 0x0001e20000100800 */
[C---:B------:R-:W-:Y:S02]  /*7c80*/  IMAD R13, R0.reuse, R15, R13 ;  /* 0x0000000f000d7224 */ /* 0x040fe400078e020d */
[----:B------:R-:W-:Y:S02]  /*7c90*/  IMAD R12, R0, R10, R12 ;  /* 0x0000000a000c7224 */ /* 0x000fe400078e020c */
[----:B------:R-:W-:-:S04]  /*7ca0*/  IMAD.HI.U32 R10, R5, R11, RZ ;  /* 0x0000000b050a7227 */ /* 0x000fc800078e00ff */
[----:B0-----:R-:W-:Y:S02]  /*7cb0*/  IMAD.MOV.U32 R3, RZ, RZ, R9 ;  /* 0x000000ffff037224 */ /* 0x001fe400078e0009 */
[----:B------:R-:W-:Y:S02]  /*7cc0*/  IMAD.MOV R10, RZ, RZ, -R10 ;  /* 0x000000ffff0a7224 */ /* 0x000fe400078e0a0a */
[----:B------:R-:W-:Y:S01]  /*7cd0*/  @!P6 IMAD.MOV R3, RZ, RZ, -R3 ;  /* 0x000000ffff03e224 */ /* 0x000fe200078e0a03 */
[----:B------:R-:W-:Y:S01]  /*7ce0*/  ISETP.GT.U32.AND P6, PT, R0, R13, PT ;  /* 0x0000000d0000720c */ /* 0x000fe20003fc4070 */
[--C-:B------:R-:W-:Y:S02]  /*7cf0*/  @!P4 IMAD.IADD R2, R2, 0x1, -R0.reuse ;  /* 0x000000010202c824 */ /* 0x100fe400078e0a00 */
[----:B------:R-:W-:Y:S01]  /*7d00*/  @!P2 IMAD.IADD R19, R19, 0x1, -R0 ;  /* 0x000000011313a824 */ /* 0x000fe200078e0a00 */
[----:B------:R0:W-:Y:S01]  /*7d10*/  STL [R1+0x2c], R3 ;  /* 0x00002c0301007387 */ /* 0x0001e20000100800 */
[----:B------:R-:W-:-:S02]  /*7d20*/  VIADD R14, R8, 0x30 ;  /* 0x00000030080e7836 */ /* 0x000fc40000000000 */
[C---:B------:R-:W-:Y:S01]  /*7d30*/  IMAD R11, R0.reuse, R10, R11 ;  /* 0x0000000a000b7224 */ /* 0x040fe200078e020b */
[----:B------:R-:W-:Y:S01]  /*7d40*/  ISETP.GT.U32.AND P2, PT, R0, R19, PT ;  /* 0x000000130000720c */ /* 0x000fe20003f44070 */
[----:B------:R-:W-:Y:S02]  /*7d50*/  VIADD R15, R8, 0x2e ;  /* 0x0000002e080f7836 */ /* 0x000fe40000000000 */
[----:B0-----:R-:W-:Y:S01]  /*7d60*/  IMAD.MOV.U32 R3, RZ, RZ, R2 ;  /* 0x000000ffff037224 */ /* 0x001fe200078e0002 */
[----:B------:R-:W-:-:S03]  /*7d70*/  IABS R6, R14 ;  /* 0x0000000e00067213 */ /* 0x000fc60000000000 */
[----:B------:R-:W-:Y:S01]  /*7d80*/  @!P5 IMAD.MOV R3, RZ, RZ, -R3 ;  /* 0x000000ffff03d224 */ /* 0x000fe200078e0a03 */
[C---:B------:R-:W-:Y:S01]  /*7d90*/  ISETP.GT.U32.AND P5, PT, R0.reuse, R11, PT ;  /* 0x0000000b0000720c */ /* 0x040fe20003fa4070 */
[--C-:B------:R-:W-:Y:S01]  /*7da0*/  @!P6 IMAD.IADD R13, R13, 0x1, -R0.reuse ;  /* 0x000000010d0de824 */ /* 0x100fe200078e0a00 */
[----:B------:R-:W-:Y:S01]  /*7db0*/  IABS R9, R15 ;  /* 0x0000000f00097213 */ /* 0x000fe20000000000 */
[C---:B------:R-:W-:Y:S01]  /*7dc0*/  IMAD.HI.U32 R7, R5.reuse, R6, RZ ;  /* 0x0000000605077227 */ /* 0x040fe200078e00ff */
[C---:B------:R-:W-:Y:S02]  /*7dd0*/  ISETP.GT.U32.AND P4, PT, R0.reuse, R12, PT ;  /* 0x0000000c0000720c */ /* 0x040fe40003f84070 */
[----:B------:R-:W-:Y:S01]  /*7de0*/  ISETP.GT.U32.AND P6, PT, R0, R13, PT ;  /* 0x0000000d0000720c */ /* 0x000fe20003fc4070 */
[----:B------:R-:W-:Y:S02]  /*7df0*/  IMAD.MOV R7, RZ, RZ, -R7 ;  /* 0x000000ffff077224 */ /* 0x000fe400078e0a07 */
[----:B------:R-:W-:Y:S01]  /*7e00*/  IMAD.HI.U32 R17, R5, R9, RZ ;  /* 0x0000000905117227 */ /* 0x000fe200078e00ff */
[----:B------:R0:W-:Y:S03]  /*7e10*/  STL [R1+0x28], R3 ;  /* 0x0000280301007387 */ /* 0x0001e60000100800 */
[----:B------:R-:W-:-:S02]  /*7e20*/  @!P2 IMAD.IADD R19, R19, 0x1, -R0 ;  /* 0x000000011313a824 */ /* 0x000fc400078e0a00 */
[C---:B------:R-:W-:Y:S02]  /*7e30*/  IMAD R6, R0.reuse, R7, R6 ;  /* 0x0000000700067224 */ /* 0x040fe400078e0206 */
[----:B------:R-:W-:Y:S02]  /*7e40*/  IMAD.MOV R17, RZ, RZ, -R17 ;  /* 0x000000ffff117224 */ /* 0x000fe400078e0a11 */
[----:B------:R-:W-:Y:S02]  /*7e50*/  @!P5 IMAD.IADD R11, R11, 0x1, -R0 ;  /* 0x000000010b0bd824 */ /* 0x000fe400078e0a00 */
[----:B0-----:R-:W-:Y:S01]  /*7e60*/  IMAD.MOV.U32 R3, RZ, RZ, R19 ;  /* 0x000000ffff037224 */ /* 0x001fe200078e0013 */
[----:B------:R-:W-:Y:S01]  /*7e70*/  ISETP.GT.U32.AND P2, PT, R0, R6, PT ;  /* 0x000000060000720c */ /* 0x000fe20003f44070 */
[----:B------:R-:W-:Y:S02]  /*7e80*/  VIADD R10, R8, 0x2a ;  /* 0x0000002a080a7836 */ /* 0x000fe40000000000 */
[----:B------:R-:W-:-:S02]  /*7e90*/  IMAD R9, R0, R17, R9 ;  /* 0x0000001100097224 */ /* 0x000fc400078e0209 */
[----:B------:R-:W-:Y:S01]  /*7ea0*/  @!P3 IMAD.MOV R3, RZ, RZ, -R3 ;  /* 0x000000ffff03b224 */ /* 0x000fe200078e0a03 */
[----:B------:R-:W-:Y:S01]  /*7eb0*/  ISETP.GT.U32.AND P3, PT, R0, R11, PT ;  /* 0x0000000b0000720c */ /* 0x000fe20003f64070 */
[--C-:B------:R-:W-:Y:S01]  /*7ec0*/  @!P4 IMAD.IADD R12, R12, 0x1, -R0.reuse ;  /* 0x000000010c0cc824 */ /* 0x100fe200078e0a00 */
[----:B------:R-:W-:Y:S01]  /*7ed0*/  IABS R2, R10 ;  /* 0x0000000a00027213 */ /* 0x000fe20000000000 */
[----:B------:R-:W-:Y:S01]  /*7ee0*/  @!P6 IMAD.IADD R13, R13, 0x1, -R0 ;  /* 0x000000010d0de824 */ /* 0x000fe200078e0a00 */
[C---:B------:R-:W-:Y:S01]  /*7ef0*/  ISETP.GT.U32.AND P6, PT, R0.reuse, R9, PT ;  /* 0x000000090000720c */ /* 0x040fe20003fc4070 */
[----:B------:R0:W-:Y:S01]  /*7f00*/  STL [R1+0x24], R3 ;  /* 0x0000240301007387 */ /* 0x0001e20000100800 */
[----:B------:R-:W-:Y:S01]  /*7f10*/  ISETP.GT.U32.AND P4, PT, R0, R12, PT ;  /* 0x0000000c0000720c */ /* 0x000fe20003f84070 */
[----:B------:R-:W-:Y:S01]  /*7f20*/  VIADD R7, R8, 0x2c ;  /* 0x0000002c08077836 */ /* 0x000fe20000000000 */
[----:B------:R-:W-:Y:S01]  /*7f30*/  ISETP.GE.AND P5, PT, R4, RZ, PT ;  /* 0x000000ff0400720c */ /* 0x000fe20003fa6270 */
[----:B------:R-:W-:-:S04]  /*7f40*/  IMAD.HI.U32 R18, R5, R2, RZ ;  /* 0x0000000205127227 */ /* 0x000fc800078e00ff */
[----:B0-----:R-:W-:Y:S01]  /*7f50*/  IMAD.MOV.U32 R3, RZ, RZ, R13 ;  /* 0x000000ffff037224 */ /* 0x001fe200078e000d */
[----:B------:R-:W-:Y:S01]  /*7f60*/  IABS R16, R7 ;  /* 0x0000000700107213 */ /* 0x000fe20000000000 */
[----:B------:R-:W-:Y:S02]  /*7f70*/  IMAD.MOV R18, RZ, RZ, -R18 ;  /* 0x000000ffff127224 */ /* 0x000fe400078e0a12 */
[----:B------:R-:W-:Y:S02]  /*7f80*/  @!P1 IMAD.MOV R3, RZ, RZ, -R3 ;  /* 0x000000ffff039224 */ /* 0x000fe400078e0a03 */
[--C-:B------:R-:W-:Y:S02]  /*7f90*/  @!P2 IMAD.IADD R6, R6, 0x1, -R0.reuse ;  /* 0x000000010606a824 */ /* 0x100fe400078e0a00 */
[----:B------:R-:W-:Y:S01]  /*7fa0*/  @!P3 IMAD.IADD R11, R11, 0x1, -R0 ;  /* 0x000000010b0bb824 */ /* 0x000fe200078e0a00 */
[----:B------:R0:W-:Y:S01]  /*7fb0*/  STL [R1+0x20], R3 ;  /* 0x0000200301007387 */ /* 0x0001e20000100800 */
[----:B------:R-:W-:-:S02]  /*7fc0*/  IMAD R2, R0, R18, R2 ;  /* 0x0000001200027224 */ /* 0x000fc400078e0202 */
[----:B------:R-:W-:Y:S01]  /*7fd0*/  @!P6 IMAD.IADD R9, R9, 0x1, -R0 ;  /* 0x000000010909e824 */ /* 0x000fe200078e0a00 */
[----:B------:R-:W-:Y:S01]  /*7fe0*/  ISETP.GT.U32.AND P6, PT, R0, R6, PT ;  /* 0x000000060000720c */ /* 0x000fe20003fc4070 */
[----:B------:R-:W-:-:S04]  /*7ff0*/  IMAD.HI.U32 R17, R5, R16, RZ ;  /* 0x0000001005117227 */ /* 0x000fc800078e00ff */
[----:B0-----:R-:W-:Y:S02]  /*8000*/  IMAD.MOV.U32 R3, RZ, RZ, R11 ;  /* 0x000000ffff037224 */ /* 0x001fe400078e000b */
[----:B------:R-:W-:Y:S02]  /*8010*/  @!P4 IMAD.IADD R12, R12, 0x1, -R0 ;  /* 0x000000010c0cc824 */ /* 0x000fe400078e0a00 */
[----:B------:R-:W-:Y:S01]  /*8020*/  @!P5 IMAD.MOV R3, RZ, RZ, -R3 ;  /* 0x000000ffff03d224 */ /* 0x000fe200078e0a03 */
[----:B------:R-:W-:Y:S01]  /*8030*/  ISETP.GT.U32.AND P5, PT, R0, R2, PT ;  /* 0x000000020000720c */ /* 0x000fe20003fa4070 */
[----:B------:R-:W-:Y:S01]  /*8040*/  IMAD.MOV R17, RZ, RZ, -R17 ;  /* 0x000000ffff117224 */ /* 0x000fe200078e0a11 */
[----:B------:R-:W-:Y:S01]  /*8050*/  ISETP.GE.AND P2, PT, R15, RZ, PT ;  /* 0x000000ff0f00720c */ /* 0x000fe20003f46270 */
[----:B------:R-:W-:Y:S01]  /*8060*/  IMAD.MOV.U32 R15, RZ, RZ, R12 ;  /* 0x000000ffff0f7224 */ /* 0x000fe200078e000c */
[----:B------:R-:W-:Y:S01]  /*8070*/  ISETP.GE.AND P4, PT, R14, RZ, PT ;  /* 0x000000ff0e00720c */ /* 0x000fe20003f86270 */
[----:B------:R-:W-:-:S02]  /*8080*/  IMAD R4, R0, R17, R16 ;  /* 0x0000001100047224 */ /* 0x000fc400078e0210 */
[----:B------:R-:W-:Y:S02]  /*8090*/  @!P0 IMAD.MOV R15, RZ, RZ, -R15 ;  /* 0x000000ffff0f8224 */ /* 0x000fe400078e0a0f */
[--C-:B------:R-:W-:Y:S01]  /*80a0*/  @!P6 IMAD.IADD R6, R6, 0x1, -R0.reuse ;  /* 0x000000010606e824 */ /* 0x100fe200078e0a00 */
[----:B------:R-:W-:Y:S02]  /*80b0*/  ISETP.GT.U32.AND P3, PT, R0, R4, PT ;  /* 0x000000040000720c */ /* 0x000fe40003f64070 */
[----:B------:R-:W-:Y:S01]  /*80c0*/  STL [R1+0x18], R15 ;  /* 0x0000180f01007387 */ /* 0x000fe20000100800 */
[----:B------:R-:W-:-:S03]  /*80d0*/  @!P5 IMAD.IADD R2, R2, 0x1, -R0 ;  /* 0x000000010202d824 */ /* 0x000fc600078e0a00 */
[----:B------:R0:W-:Y:S01]  /*80e0*/  STL [R1+0x10], R3 ;  /* 0x0000100301007387 */ /* 0x0001e20000100800 */
[C---:B------:R-:W-:Y:S02]  /*80f0*/  VIADD R13, R8.reuse, 0x26 ;  /* 0x00000026080d7836 */ /* 0x040fe40000000000 */
[----:B------:R-:W-:Y:S02]  /*8100*/  VIADD R14, R8, 0x28 ;  /* 0x00000028080e7836 */ /* 0x000fe40000000000 */
[----:B0-----:R-:W-:-:S04]  /*8110*/  IMAD.MOV.U32 R3, RZ, RZ, R6 ;  /* 0x000000ffff037224 */ /* 0x001fc800078e0006 */
[----:B------:R-:W-:Y:S01]  /*8120*/  @!P4 IMAD.MOV R3, RZ, RZ, -R3 ;  /* 0x000000ffff03c224 */ /* 0x000fe200078e0a03 */
[----:B------:R-:W-:Y:S01]  /*8130*/  ISETP.GT.U32.AND P4, PT, R0, R2, PT ;  /* 0x000000020000720c */ /* 0x000fe20003f84070 */
[----:B------:R-:W-:Y:S01]  /*8140*/  @!P3 IMAD.IADD R4, R4, 0x1, -R0 ;  /* 0x000000010404b824 */ /* 0x000fe200078e0a00 */
[----:B------:R-:W-:Y:S02]  /*8150*/  ISETP.GE.AND P0, PT, R7, RZ, PT ;  /* 0x000000ff0700720c */ /* 0x000fe40003f06270 */
[----:B------:R-:W-:Y:S02]  /*8160*/  IABS R7, R13 ;  /* 0x0000000d00077213 */ /* 0x000fe40000000000 */
[----:B------:R-:W-:Y:S02]  /*8170*/  IABS R12, R14 ;  /* 0x0000000e000c7213 */ /* 0x000fe40000000000 */
[----:B------:R-:W-:Y:S01]  /*8180*/  ISETP.GE.AND P6, PT, R10, RZ, PT ;  /* 0x000000ff0a00720c */ /* 0x000fe20003fc6270 */
[----:B------:R-:W-:Y:S01]  /*8190*/  IMAD.HI.U32 R11, R5, R7, RZ ;  /* 0x00000007050b7227 */ /* 0x000fe200078e00ff */
[----:B------:R-:W-:-:S03]  /*81a0*/  ISETP.GT.U32.AND P5, PT, R0, R4, PT ;  /* 0x000000040000720c */ /* 0x000fc60003fa4070 */
[----:B------:R-:W-:-:S04]  /*81b0*/  IMAD.HI.U32 R10, R5, R12, RZ ;  /* 0x0000000c050a7227 */ /* 0x000fc800078e00ff */
[----:B------:R-:W-:Y:S02]  /*81c0*/  IMAD.MOV R11, RZ, RZ, -R11 ;  /* 0x000000ffff0b7224 */ /* 0x000fe400078e0a0b */
[----:B------:R-:W-:Y:S02]  /*81d0*/  @!P4 IMAD.IADD R2, R2, 0x1, -R0 ;  /* 0x000000010202c824 */ /* 0x000fe400078e0a00 */
[----:B------:R-:W-:Y:S01]  /*81e0*/  IMAD.MOV R10, RZ, RZ, -R10 ;  /* 0x000000ffff0a7224 */ /* 0x000fe200078e0a0a */
[C---:B------:R-:W-:Y:S01]  /*81f0*/  ISETP.GT.U32.AND P1, PT, R0.reuse, R9, PT ;  /* 0x000000090000720c */ /* 0x040fe20003f24070 */
[C---:B------:R-:W-:Y:S02]  /*8200*/  IMAD R7, R0.reuse, R11, R7 ;  /* 0x0000000b00077224 */ /* 0x040fe400078e0207 */
[----:B------:R-:W-:Y:S02]  /*8210*/  IMAD.MOV.U32 R28, RZ, RZ, R2 ;  /* 0x000000ffff1c7224 */ /* 0x000fe400078e0002 */
[----:B------:R-:W-:-:S02]  /*8220*/  IMAD R6, R0, R10, R12 ;  /* 0x0000000a00067224 */ /* 0x000fc400078e020c */
[----:B------:R-:W-:Y:S01]  /*8230*/  @!P6 IMAD.MOV R28, RZ, RZ, -R28 ;  /* 0x000000ffff1ce224 */ /* 0x000fe200078e0a1c */
[----:B------:R-:W-:Y:S01]  /*8240*/  ISETP.GT.U32.AND P6, PT, R0, R7, PT ;  /* 0x000000070000720c */ /* 0x000fe20003fc4070 */
[----:B------:R-:W-:Y:S01]  /*8250*/  @!P5 IMAD.IADD R4, R4, 0x1, -R0 ;  /* 0x000000010404d824 */ /* 0x000fe200078e0a00 */
[----:B------:R-:W-:Y:S01]  /*8260*/  ISETP.GT.U32.AND P5, PT, R0, R6, PT ;  /* 0x000000060000720c */ /* 0x000fe20003fa4070 */
[C---:B------:R-:W-:Y:S01]  /*8270*/  VIADD R12, R8.reuse, 0x20 ;  /* 0x00000020080c7836 */ /* 0x040fe20000000000 */
[----:B------:R-:W-:Y:S01]  /*8280*/  ISETP.GE.AND P3, PT, R13, RZ, PT ;  /* 0x000000ff0d00720c */ /* 0x000fe20003f66270 */
[----:B------:R-:W-:Y:S02]  /*8290*/  IMAD.MOV.U32 R29, RZ, RZ, R4 ;  /* 0x000000ffff1d7224 */ /* 0x000fe400078e0004 */
[--C-:B------:R-:W-:Y:S02]  /*82a0*/  @!P1 IMAD.IADD R9, R9, 0x1, -R0.reuse ;  /* 0x0000000109099824 */ /* 0x100fe400078e0a00 */
[----:B------:R-:W-:Y:S01]  /*82b0*/  VIADD R13, R8, 0x24 ;  /* 0x00000024080d7836 */ /* 0x000fe20000000000 */
[----:B------:R0:W-:Y:S01]  /*82c0*/  STL [R1+0xc], R3 ;  /* 0x00000c0301007387 */ /* 0x0001e20000100800 */
[----:B------:R-:W-:Y:S01]  /*82d0*/  @!P0 IMAD.MOV R29, RZ, RZ, -R29 ;  /* 0x000000ffff1d8224 */ /* 0x000fe200078e0a1d */
[----:B------:R-:W-:Y:S01]  /*82e0*/  ISETP.GE.AND P0, PT, R12, RZ, PT ;  /* 0x000000ff0c00720c */ /* 0x000fe20003f06270 */
[----:B------:R-:W-:Y:S01]  /*82f0*/  VIADD R11, R8, 0x22 ;  /* 0x00000022080b7836 */ /* 0x000fe20000000000 */
[----:B------:R-:W-:Y:S01]  /*8300*/  IABS R12, R12 ;  /* 0x0000000c000c7213 */ /* 0x000fe20000000000 */
[----:B------:R-:W-:-:S02]  /*8310*/  @!P6 IMAD.IADD R7, R7, 0x1, -R0 ;  /* 0x000000010707e824 */ /* 0x000fc400078e0a00 */
[----:B------:R-:W-:Y:S02]  /*8320*/  @!P5 IMAD.IADD R6, R6, 0x1, -R0 ;  /* 0x000000010606d824 */ /* 0x000fe400078e0a00 */
[----:B0-----:R-:W-:Y:S01]  /*8330*/  IMAD.MOV.U32 R3, RZ, RZ, R9 ;  /* 0x000000ffff037224 */ /* 0x001fe200078e0009 */
[----:B------:R-:W-:Y:S02]  /*8340*/  IABS R9, R13 ;  /* 0x0000000d00097213 */ /* 0x000fe40000000000 */
[----:B------:R-:W-:Y:S01]  /*8350*/  ISETP.GE.AND P4, PT, R11, RZ, PT ;  /* 0x000000ff0b00720c */ /* 0x000fe20003f86270 */
[----:B------:R-:W-:Y:S01]  /*8360*/  @!P2 IMAD.MOV R3, RZ, RZ, -R3 ;  /* 0x000000ffff03a224 */ /* 0x000fe200078e0a03 */
[----:B------:R-:W-:Y:S01]  /*8370*/  ISETP.GE.AND P2, PT, R13, RZ, PT ;  /* 0x000000ff0d00720c */ /* 0x000fe20003f46270 */
[C---:B------:R-:W-:Y:S01]  /*8380*/  IMAD.HI.U32 R13, R5.reuse, R12, RZ ;  /* 0x0000000c050d7227 */ /* 0x040fe200078e00ff */
[C---:B------:R-:W-:Y:S02]  /*8390*/  ISETP.GT.U32.AND P6, PT, R0.reuse, R7, PT ;  /* 0x000000070000720c */ /* 0x040fe40003fc4070 */
[----:B------:R-:W-:Y:S01]  /*83a0*/  IABS R11, R11 ;  /* 0x0000000b000b7213 */ /* 0x000fe20000000000 */
[----:B------:R-:W-:Y:S01]  /*83b0*/  IMAD.HI.U32 R4, R5, R9, RZ ;  /* 0x0000000905047227 */ /* 0x000fe200078e00ff */
[----:B------:R-:W-:-:S02]  /*83c0*/  ISETP.GT.U32.AND P5, PT, R0, R6, PT ;  /* 0x000000060000720c */ /* 0x000fc40003fa4070 */
[----:B------:R-:W-:Y:S01]  /*83d0*/  ISETP.GE.AND P1, PT, R14, RZ, PT ;  /* 0x000000ff0e00720c */ /* 0x000fe20003f26270 */
[----:B------:R-:W-:Y:S02]  /*83e0*/  IMAD.MOV R13, RZ, RZ, -R13 ;  /* 0x000000ffff0d7224 */ /* 0x000fe400078e0a0d */
[----:B------:R-:W-:-:S04]  /*83f0*/  IMAD.HI.U32 R2, R5, R11, RZ ;  /* 0x0000000b05027227 */ /* 0x000fc800078e00ff */
[----:B------:R-:W-:Y:S02]  /*8400*/  IMAD.MOV R4, RZ, RZ, -R4 ;  /* 0x000000ffff047224 */ /* 0x000fe400078e0a04 */
[C---:B------:R-:W-:Y:S02]  /*8410*/  IMAD R12, R0.reuse, R13, R12 ;  /* 0x0000000d000c7224 */ /* 0x040fe400078e020c */
[----:B------:R-:W-:Y:S02]  /*8420*/  IMAD.MOV R2, RZ, RZ, -R2 ;  /* 0x000000ffff027224 */ /* 0x000fe400078e0a02 */
[C---:B------:R-:W-:Y:S02]  /*8430*/  IMAD R9, R0.reuse, R4, R9 ;  /* 0x0000000400097224 */ /* 0x040fe400078e0209 */
[----:B------:R-:W-:Y:S01]  /*8440*/  @!P6 IMAD.IADD R7, R7, 0x1, -R0 ;  /* 0x000000010707e824 */ /* 0x000fe200078e0a00 */
[----:B------:R-:W-:Y:S01]  /*8450*/  ISETP.GT.U32.AND P6, PT, R0, R12, PT ;  /* 0x0000000c0000720c */ /* 0x000fe20003fc4070 */
[----:B------:R-:W-:-:S02]  /*8460*/  VIADD R24, R8, 0x1c ;  /* 0x0000001c08187836 */ /* 0x000fc40000000000 */
[----:B------:R-:W-:Y:S02]  /*8470*/  IMAD R11, R0, R2, R11 ;  /* 0x00000002000b7224 */ /* 0x000fe400078e020b */
[----:B------:R-:W-:Y:S01]  /*8480*/  @!P5 IMAD.IADD R6, R6, 0x1, -R0 ;  /* 0x000000010606d824 */ /* 0x000fe200078e0a00 */
[C---:B------:R-:W-:Y:S02]  /*8490*/  ISETP.GT.U32.AND P5, PT, R0.reuse, R9, PT ;  /* 0x000000090000720c */ /* 0x040fe40003fa4070 */
[----:B------:R-:W-:Y:S01]  /*84a0*/  IABS R15, R24 ;  /* 0x00000018000f7213 */ /* 0x000fe20000000000 */
[----:B------:R-:W-:Y:S01]  /*84b0*/  @!P1 IMAD.MOV R6, RZ, RZ, -R6 ;  /* 0x000000ffff069224 */ /* 0x000fe200078e0a06 */
[----:B------:R-:W-:Y:S01]  /*84c0*/  ISETP.GT.U32.AND P1, PT, R0, R11, PT ;  /* 0x0000000b0000720c */ /* 0x000fe20003f24070 */
[C---:B------:R-:W-:Y:S02]  /*84d0*/  VIADD R23, R8.reuse, 0x1a ;  /* 0x0000001a08177836 */ /* 0x040fe40000000000 */
[----:B------:R-:W-:-:S02]  /*84e0*/  VIADD R10, R8, 0x1e ;  /* 0x0000001e080a7836 */ /* 0x000fc40000000000 */
[----:B------:R-:W-:Y:S01]  /*84f0*/  IMAD.HI.U32 R2, R5, R15, RZ ;  /* 0x0000000f05027227 */ /* 0x000fe200078e00ff */
[----:B------:R-:W-:-:S03]  /*8500*/  IABS R16, R23 ;  /* 0x0000001700107213 */ /* 0x000fc60000000000 */
[----:B------:R-:W-:Y:S01]  /*8510*/  @!P6 IMAD.IADD R12, R12, 0x1, -R0 ;  /* 0x000000010c0ce824 */ /* 0x000fe200078e0a00 */
[----:B------:R-:W-:Y:S01]  /*8520*/  IABS R14, R10 ;  /* 0x0000000a000e7213 */ /* 0x000fe20000000000 */
[----:B------:R-:W-:Y:S02]  /*8530*/  IMAD.MOV R2, RZ, RZ, -R2 ;  /* 0x000000ffff027224 */ /* 0x000fe400078e0a02 */
[--C-:B------:R-:W-:Y:S01]  /*8540*/  @!P5 IMAD.IADD R9, R9, 0x1, -R0.reuse ;  /* 0x000000010909d824 */ /* 0x100fe200078e0a00 */
[C---:B------:R-:W-:Y:S01]  /*8550*/  ISETP.GT.U32.AND P6, PT, R0.reuse, R12, PT ;  /* 0x0000000c0000720c */ /* 0x040fe20003fc4070 */
[C---:B------:R-:W-:Y:S02]  /*8560*/  IMAD R15, R0.reuse, R2, R15 ;  /* 0x00000002000f7224 */ /* 0x040fe400078e020f */
[----:B------:R-:W-:Y:S01]  /*8570*/  @!P1 IMAD.IADD R11, R11, 0x1, -R0 ;  /* 0x000000010b0b9824 */ /* 0x000fe200078e0a00 */
[----:B------:R-:W-:Y:S01]  /*8580*/  ISETP.GT.U32.AND P5, PT, R0, R9, PT ;  /* 0x000000090000720c */ /* 0x000fe20003fa4070 */
[----:B------:R-:W-:-:S04]  /*8590*/  IMAD.HI.U32 R2, R5, R16, RZ ;  /* 0x0000001005027227 */ /* 0x000fc800078e00ff */
[----:B------:R-:W-:Y:S01]  /*85a0*/  IMAD.HI.U32 R4, R5, R14, RZ ;  /* 0x0000000e05047227 */ /* 0x000fe200078e00ff */
[----:B------:R-:W-:-:S03]  /*85b0*/  ISETP.GT.U32.AND P1, PT, R0, R11, PT ;  /* 0x0000000b0000720c */ /* 0x000fc60003f24070 */
[----:B------:R-:W-:Y:S02]  /*85c0*/  IMAD.MOV R2, RZ, RZ, -R2 ;  /* 0x000000ffff027224 */ /* 0x000fe400078e0a02 */
[----:B------:R-:W-:Y:S02]  /*85d0*/  IMAD.MOV R4, RZ, RZ, -R4 ;  /* 0x000000ffff047224 */ /* 0x000fe400078e0a04 */
[C---:B------:R-:W-:Y:S02]  /*85e0*/  IMAD R16, R0.reuse, R2, R16 ;  /* 0x0000000200107224 */ /* 0x040fe400078e0210 */
[----:B------:R-:W-:Y:S02]  /*85f0*/  IMAD R14, R0, R4, R14 ;  /* 0x00000004000e7224 */ /* 0x000fe400078e020e */
[--C-:B------:R-:W-:Y:S01]  /*8600*/  @!P6 IMAD.IADD R12, R12, 0x1, -R0.reuse ;  /* 0x000000010c0ce824 */ /* 0x100fe200078e0a00 */
[C---:B------:R-:W-:Y:S01]  /*8610*/  ISETP.GT.U32.AND P6, PT, R0.reuse, R16, PT ;  /* 0x000000100000720c */ /* 0x040fe20003fc4070 */
[--C-:B------:R-:W-:Y:S01]  /*8620*/  @!P5 IMAD.IADD R9, R9, 0x1, -R0.reuse ;  /* 0x000000010909d824 */ /* 0x100fe200078e0a00 */
[C---:B------:R-:W-:Y:S01]  /*8630*/  ISETP.GT.U32.AND P5, PT, R0.reuse, R14, PT ;  /* 0x0000000e0000720c */ /* 0x040fe20003fa4070 */
[----:B------:R-:W-:Y:S01]  /*8640*/  @!P1 IMAD.IADD R11, R11, 0x1, -R0 ;  /* 0x000000010b0b9824 */ /* 0x000fe200078e0a00 */
[----:B------:R-:W-:Y:S01]  /*8650*/  ISETP.GT.U32.AND P1, PT, R0, R15, PT ;  /* 0x0000000f0000720c */ /* 0x000fe20003f24070 */
[----:B------:R0:W-:Y:S01]  /*8660*/  STL [R1+0x8], R3 ;  /* 0x0000080301007387 */ /* 0x0001e20000100800 */
[----:B------:R-:W-:-:S03]  /*8670*/  VIADD R17, R8, 0x18 ;  /* 0x0000001808117836 */ /* 0x000fc60000000000 */
[----:B------:R-:W-:Y:S01]  /*8680*/  STL [R1+0x1b0c], R29 ;  /* 0x001b0c1d01007387 */ /* 0x000fe20000100800 */
[----:B0-----:R-:W-:-:S03]  /*8690*/  VIADD R3, R8, 0x14 ;  /* 0x0000001408037836 */ /* 0x001fc60000000000 */
[----:B------:R-:W-:Y:S01]  /*86a0*/  STL [R1+0x1b10], R28 ;  /* 0x001b101c01007387 */ /* 0x000fe20000100800 */
[--C-:B------:R-:W-:Y:S02]  /*86b0*/  @!P6 IMAD.IADD R16, R16, 0x1, -R0.reuse ;  /* 0x000000011010e824 */ /* 0x100fe400078e0a00 */
[--C-:B------:R-:W-:Y:S01]  /*86c0*/  @!P5 IMAD.IADD R14, R14, 0x1, -R0.reuse ;  /* 0x000000010e0ed824 */ /* 0x100fe200078e0a00 */
[----:B------:R-:W-:Y:S01]  /*86d0*/  STL [R1+0x1b14], R6 ;  /* 0x001b140601007387 */ /* 0x000fe20000100800 */
[----:B------:R-:W-:Y:S01]  /*86e0*/  IABS R19, R3 ;  /* 0x0000000300137213 */ /* 0x000fe20000000000 */
[----:B------:R-:W-:Y:S02]  /*86f0*/  VIADD R18, R8, 0x16 ;  /* 0x0000001608127836 */ /* 0x000fe40000000000 */
[----:B------:R0:W-:Y:S01]  /*8700*/  STL [R1+0x6c], R17 ;  /* 0x00006c1101007387 */ /* 0x0001e20000100800 */
[----:B------:R-:W-:Y:S01]  /*8710*/  @!P3 IMAD.MOV R7, RZ, RZ, -R7 ;  /* 0x000000ffff07b224 */ /* 0x000fe200078e0a07 */
[C---:B------:R-:W-:Y:S01]  /*8720*/  ISETP.GT.U32.AND P3, PT, R0.reuse, R16, PT ;  /* 0x000000100000720c */ /* 0x040fe20003f64070 */
[----:B------:R-:W-:Y:S01]  /*8730*/  @!P1 IMAD.IADD R15, R15, 0x1, -R0 ;  /* 0x000000010f0f9824 */ /* 0x000fe200078e0a00 */
[----:B------:R-:W-:Y:S01]  /*8740*/  ISETP.GT.U32.AND P1, PT, R0, R14, PT ;  /* 0x0000000e0000720c */ /* 0x000fe20003f24070 */
[----:B------:R-:W-:Y:S01]  /*8750*/  IMAD.HI.U32 R2, R5, R19, RZ ;  /* 0x0000001305027227 */ /* 0x000fe200078e00ff */
[----:B0-----:R-:W-:Y:S01]  /*8760*/  IABS R17, R17 ;  /* 0x0000001100117213 */ /* 0x001fe20000000000 */
[----:B------:R0:W-:Y:S02]  /*8770*/  STL [R1+0x64], R18 ;  /* 0x0000641201007387 */ /* 0x0001e40000100800 */
[----:B------:R-:W-:-:S02]  /*8780*/  VIADD R20, R8, 0x12 ;  /* 0x0000001208147836 */ /* 0x000fc40000000000 */
[C---:B------:R-:W-:Y:S01]  /*8790*/  IMAD.HI.U32 R13, R5.reuse, R17, RZ ;  /* 0x00000011050d7227 */ /* 0x040fe200078e00ff */
[----:B------:R-:W-:Y:S03]  /*87a0*/  STL [R1+0x5c], R3 ;  /* 0x00005c0301007387 */ /* 0x000fe60000100800 */
[C---:B------:R-:W-:Y:S01]  /*87b0*/  VIADD R21, R8.reuse, 0x10 ;  /* 0x0000001008157836 */ /* 0x040fe20000000000 */
[----:B0-----:R-:W-:Y:S01]  /*87c0*/  IABS R18, R18 ;  /* 0x0000001200127213 */ /* 0x001fe20000000000 */
[----:B------:R-:W-:Y:S02]  /*87d0*/  IMAD.MOV R2, RZ, RZ, -R2 ;  /* 0x000000ffff027224 */ /* 0x000fe400078e0a02 */
[----:B------:R-:W-:Y:S02]  /*87e0*/  IMAD.MOV R13, RZ, RZ, -R13 ;  /* 0x000000ffff0d7224 */ /* 0x000fe400078e0a0d */
[----:B------:R-:W-:Y:S01]  /*87f0*/  VIADD R6, R8, 0xe ;  /* 0x0000000e08067836 */ /* 0x000fe20000000000 */
[----:B------:R0:W-:Y:S01]  /*8800*/  STL [R1+0x4c], R20 ;  /* 0x00004c1401007387 */ /* 0x0001e20000100800 */
[----:B------:R-:W-:-:S03]  /*8810*/  IMAD.HI.U32 R4, R5, R18, RZ ;  /* 0x0000001205047227 */ /* 0x000fc600078e00ff */
[----:B------:R1:W-:Y:S01]  /*8820*/  STL [R1+0x48], R21 ;  /* 0x0000481501007387 */ /* 0x0003e20000100800 */
[C---:B------:R-:W-:Y:S01]  /*8830*/  IMAD R19, R0.reuse, R2, R19 ;  /* 0x0000000200137224 */ /* 0x040fe200078e0213 */
[----:B------:R-:W-:Y:S01]  /*8840*/  IABS R2, R6 ;  /* 0x0000000600027213 */ /* 0x000fe20000000000 */
[----:B------:R-:W-:Y:S01]  /*8850*/  IMAD R17, R0, R13, R17 ;  /* 0x0000000d00117224 */ /* 0x000fe200078e0211 */
[----:B0-----:R-:W-:Y:S01]  /*8860*/  IABS R20, R20 ;  /* 0x0000001400147213 */ /* 0x001fe20000000000 */
[----:B------:R-:W-:Y:S01]  /*8870*/  IMAD.MOV R4, RZ, RZ, -R4 ;  /* 0x000000ffff047224 */ /* 0x000fe200078e0a04 */
[----:B-1----:R-:W-:Y:S01]  /*8880*/  IABS R21, R21 ;  /* 0x0000001500157213 */ /* 0x002fe20000000000 */
[----:B------:R-:W-:Y:S01]  /*8890*/  VIADD R3, R8, 0xc ;  /* 0x0000000c08037836 */ /* 0x000fe20000000000 */
[----:B------:R-:W-:Y:S01]  /*88a0*/  ISETP.GE.AND P5, PT, R10, RZ, PT ;  /* 0x000000ff0a00720c */ /* 0x000fe20003fa6270 */
[--C-:B------:R-:W-:Y:S01]  /*88b0*/  @!P3 IMAD.IADD R16, R16, 0x1, -R0.reuse ;  /* 0x000000011010b824 */ /* 0x100fe200078e0a00 */
[----:B------:R-:W-:Y:S01]  /*88c0*/  ISETP.GT.U32.AND P3, PT, R0, R19, PT ;  /* 0x000000130000720c */ /* 0x000fe20003f64070 */
[----:B------:R-:W-:Y:S01]  /*88d0*/  @!P1 IMAD.IADD R14, R14, 0x1, -R0 ;  /* 0x000000010e0e9824 */ /* 0x000fe200078e0a00 */
[C---:B------:R-:W-:Y:S01]  /*88e0*/  ISETP.GT.U32.AND P1, PT, R0.reuse, R17, PT ;  /* 0x000000110000720c */ /* 0x040fe20003f24070 */
[C---:B------:R-:W-:Y:S01]  /*88f0*/  IMAD.HI.U32 R10, R5.reuse, R20, RZ ;  /* 0x00000014050a7227 */ /* 0x040fe200078e00ff */
[----:B------:R-:W-:Y:S03]  /*8900*/  STL [R1+0x1b18], R7 ;  /* 0x001b180701007387 */ /* 0x000fe60000100800 */
[C---:B------:R-:W-:Y:S01]  /*8910*/  IMAD.HI.U32 R22, R5.reuse, R21, RZ ;  /* 0x0000001505167227 */ /* 0x040fe200078e00ff */
[----:B------:R-:W-:Y:S03]  /*8920*/  STL [R1+0x44], R6 ;  /* 0x0000440601007387 */ /* 0x000fe60000100800 */
[----:B------:R-:W-:Y:S01]  /*8930*/  IMAD.HI.U32 R13, R5, R2, RZ ;  /* 0x00000002050d7227 */ /* 0x000fe200078e00ff */
[----:B------:R0:W-:Y:S03]  /*8940*/  STL [R1+0x54], R3 ;  /* 0x0000540301007387 */ /* 0x0001e60000100800 */
[----:B------:R-:W-:Y:S01]  /*8950*/  IMAD R18, R0, R4, R18 ;  /* 0x0000000400127224 */ /* 0x000fe200078e0212 */
[----:B------:R-:W-:Y:S01]  /*8960*/  IABS R4, R3 ;  /* 0x0000000300047213 */ /* 0x000fe20000000000 */
[----:B------:R-:W-:-:S02]  /*8970*/  IMAD.MOV R10, RZ, RZ, -R10 ;  /* 0x000000ffff0a7224 */ /* 0x000fc400078e0a0a */
[----:B------:R-:W-:Y:S02]  /*8980*/  IMAD.MOV R22, RZ, RZ, -R22 ;  /* 0x000000ffff167224 */ /* 0x000fe400078e0a16 */
[----:B------:R-:W-:Y:S02]  /*8990*/  IMAD.MOV R13, RZ, RZ, -R13 ;  /* 0x000000ffff0d7224 */ /* 0x000fe400078e0a0d */
[C---:B0-----:R-:W-:Y:S02]  /*89a0*/  VIADD R3, R8.reuse, 0xa ;  /* 0x0000000a08037836 */ /* 0x041fe40000000000 */
[----:B------:R-:W-:Y:S02]  /*89b0*/  VIADD R7, R8, 0x8 ;  /* 0x0000000808077836 */ /* 0x000fe40000000000 */
[C---:B------:R-:W-:Y:S02]  /*89c0*/  IMAD R20, R0.reuse, R10, R20 ;  /* 0x0000000a00147224 */ /* 0x040fe400078e0214 */
[----:B------:R-:W-:Y:S01]  /*89d0*/  IMAD R21, R0, R22, R21 ;  /* 0x0000001600157224 */ /* 0x000fe200078e0215 */
[----:B------:R-:W-:Y:S01]  /*89e0*/  IABS R22, R3 ;  /* 0x0000000300167213 */ /* 0x000fe20000000000 */
[----:B------:R-:W-:-:S04]  /*89f0*/  IMAD.HI.U32 R10, R5, R4, RZ ;  /* 0x00000004050a7227 */ /* 0x000fc800078e00ff */
[----:B------:R-:W-:Y:S01]  /*8a00*/  IMAD R2, R0, R13, R2 ;  /* 0x0000000d00027224 */ /* 0x000fe200078e0202 */
[----:B------:R-:W-:Y:S01]  /*8a10*/  IABS R13, R7 ;  /* 0x00000007000d7213 */ /* 0x000fe20000000000 */
[--C-:B------:R-:W-:Y:S01]  /*8a20*/  @!P3 IMAD.IADD R19, R19, 0x1, -R0.reuse ;  /* 0x000000011313b824 */ /* 0x100fe200078e0a00 */
[----:B------:R-:W-:Y:S01]  /*8a30*/  ISETP.GE.AND P3, PT, R23, RZ, PT ;  /* 0x000000ff1700720c */ /* 0x000fe20003f66270 */
[----:B------:R-:W-:Y:S01]  /*8a40*/  @!P1 IMAD.IADD R17, R17, 0x1, -R0 ;  /* 0x0000000111119824 */ /* 0x000fe200078e0a00 */
[----:B------:R-:W-:Y:S01]  /*8a50*/  ISETP.GE.AND P1, PT, R24, RZ, PT ;  /* 0x000000ff1800720c */ /* 0x000fe20003f26270 */
[----:B------:R-:W-:Y:S02]  /*8a60*/  IMAD.MOV R10, RZ, RZ, -R10 ;  /* 0x000000ffff0a7224 */ /* 0x000fe400078e0a0a */
[C---:B------:R-:W-:Y:S02]  /*8a70*/  VIADD R6, R8.reuse, 0x6 ;  /* 0x0000000608067836 */ /* 0x040fe40000000000 */
[----:B------:R-:W-:-:S02]  /*8a80*/  VIADD R28, R8, 0x4 ;  /* 0x00000004081c7836 */ /* 0x000fc40000000000 */
[----:B------:R-:W-:Y:S02]  /*8a90*/  VIADD R29, R8, 0x2 ;  /* 0x00000002081d7836 */ /* 0x000fe40000000000 */
[----:B------:R-:W-:Y:S01]  /*8aa0*/  IMAD.HI.U32 R23, R5, R22, RZ ;  /* 0x0000001605177227 */ /* 0x000fe200078e00ff */
[----:B------:R-:W-:-:S03]  /*8ab0*/  IABS R8, R6 ;  /* 0x0000000600087213 */ /* 0x000fc60000000000 */
[----:B------:R-:W-:Y:S01]  /*8ac0*/  IMAD.HI.U32 R24, R5, R13, RZ ;  /* 0x0000000d05187227 */ /* 0x000fe200078e00ff */
[----:B------:R-:W-:-:S03]  /*8ad0*/  IABS R27, R29 ;  /* 0x0000001d001b7213 */ /* 0x000fc60000000000 */
[C---:B------:R-:W-:Y:S01]  /*8ae0*/  IMAD R4, R0.reuse, R10, R4 ;  /* 0x0000000a00047224 */ /* 0x040fe200078e0204 */
[----:B------:R-:W-:Y:S01]  /*8af0*/  IABS R10, R28 ;  /* 0x0000001c000a7213 */ /* 0x000fe20000000000 */
[----:B------:R-:W-:Y:S02]  /*8b00*/  IMAD.MOV R23, RZ, RZ, -R23 ;  /* 0x000000ffff177224 */ /* 0x000fe400078e0a17 */
[----:B------:R-:W-:Y:S02]  /*8b10*/  IMAD.MOV R24, RZ, RZ, -R24 ;  /* 0x000000ffff187224 */ /* 0x000fe400078e0a18 */
[----:B------:R-:W-:Y:S02]  /*8b20*/  IMAD R22, R0, R23, R22 ;  /* 0x0000001700167224 */ /* 0x000fe400078e0216 */
[----:B------:R-:W-:-:S04]  /*8b30*/  IMAD.HI.U32 R25, R5, R8, RZ ;  /* 0x0000000805197227 */ /* 0x000fc800078e00ff */
[----:B------:R-:W-:-:S04]  /*8b40*/  IMAD.HI.U32 R26, R5, R10, RZ ;  /* 0x0000000a051a7227 */ /* 0x000fc800078e00ff */
[----:B------:R-:W-:-:S04]  /*8b50*/  IMAD.HI.U32 R23, R5, R27, RZ ;  /* 0x0000001b05177227 */ /* 0x000fc800078e00ff */
[C---:B------:R-:W-:Y:S02]  /*8b60*/  IMAD R5, R0.reuse, R24, R13 ;  /* 0x0000001800057224 */ /* 0x040fe400078e020d */
[----:B------:R-:W2:Y:S01]  /*8b70*/  LDL.LU R24, [R1+0x5c] ;  /* 0x00005c0001187983 */ /* 0x000ea20000300800 */
[----:B------:R-:W-:Y:S02]  /*8b80*/  IMAD.MOV R25, RZ, RZ, -R25 ;  /* 0x000000ffff197224 */ /* 0x000fe400078e0a19 */
[----:B------:R-:W-:Y:S01]  /*8b90*/  @!P2 IMAD.MOV R9, RZ, RZ, -R9 ;  /* 0x000000ffff09a224 */ /* 0x000fe200078e0a09 */
[C---:B------:R-:W-:Y:S01]  /*8ba0*/  ISETP.GT.U32.AND P2, PT, R0.reuse, R17, PT ;  /* 0x000000110000720c */ /* 0x040fe20003f44070 */
[----:B------:R-:W-:Y:S01]  /*8bb0*/  IMAD.MOV R26, RZ, RZ, -R26 ;  /* 0x000000ffff1a7224 */ /* 0x000fe200078e0a1a */
[C---:B------:R-:W-:Y:S01]  /*8bc0*/  ISETP.GT.U32.AND P6, PT, R0.reuse, R15, PT ;  /* 0x0000000f0000720c */ /* 0x040fe20003fc4070 */
[C---:B------:R-:W-:Y:S02]  /*8bd0*/  IMAD R8, R0.reuse, R25, R8 ;  /* 0x0000001900087224 */ /* 0x040fe400078e0208 */
[----:B------:R-:W3:Y:S01]  /*8be0*/  LDL.LU R25, [R1+0x44] ;  /* 0x0000440001197983 */ /* 0x000ee20000300800 */
[----:B------:R-:W-:-:S02]  /*8bf0*/  IMAD R10, R0, R26, R10 ;  /* 0x0000001a000a7224 */ /* 0x000fc400078e020a */
[----:B------:R-:W-:Y:S01]  /*8c00*/  @!P4 IMAD.MOV R11, RZ, RZ, -R11 ;  /* 0x000000ffff0bc224 */ /* 0x000fe200078e0a0b */
[----:B------:R-:W4:Y:S01]  /*8c10*/  LDL.LU R26, [R1+0x48] ;  /* 0x00004800011a7983 */ /* 0x000f220000300800 */
[----:B------:R-:W-:-:S03]  /*8c20*/  IMAD.MOV R13, RZ, RZ, -R23 ;  /* 0x000000ffff0d7224 */ /* 0x000fc600078e0a17 */
[----:B------:R-:W3:Y:S04]  /*8c30*/  LDL.LU R23, [R1+0x4c] ;  /* 0x00004c0001177983 */ /* 0x000ee80000300800 */
[----:B------:R0:W-:Y:S01]  /*8c40*/  STL [R1+0x1b1c], R9 ;  /* 0x001b1c0901007387 */ /* 0x0001e20000100800 */
[--C-:B------:R-:W-:Y:S01]  /*8c50*/  @!P2 IMAD.IADD R17, R17, 0x1, -R0.reuse ;  /* 0x000000011111a824 */ /* 0x100fe200078e0a00 */
[----:B------:R-:W-:Y:S02]  /*8c60*/  ISETP.GT.U32.AND P2, PT, R0, R22, PT ;  /* 0x000000160000720c */ /* 0x000fe40003f44070 */
[----:B0-----:R-:W3:Y:S04]  /*8c70*/  LDL.LU R9, [R1+0x64] ;  /* 0x0000640001097983 */ /* 0x001ee80000300800 */
[----:B------:R0:W-:Y:S01]  /*8c80*/  STL [R1+0x1b20], R11 ;  /* 0x001b200b01007387 */ /* 0x0001e20000100800 */
[----:B------:R-:W-:-:S03]  /*8c90*/  @!P6 IMAD.IADD R15, R15, 0x1, -R0 ;  /* 0x000000010f0fe824 */ /* 0x000fc600078e0a00 */
[----:B0-----:R-:W3:Y:S01]  /*8ca0*/  LDL.LU R11, [R1+0x6c] ;  /* 0x00006c00010b7983 */ /* 0x001ee20000300800 */
[----:B------:R-:W-:Y:S02]  /*8cb0*/  @!P0 IMAD.MOV R12, RZ, RZ, -R12 ;  /* 0x000000ffff0c8224 */ /* 0x000fe400078e0a0c */
[----:B------:R-:W-:Y:S02]  /*8cc0*/  @!P5 IMAD.MOV R14, RZ, RZ, -R14 ;  /* 0x000000ffff0ed224 */ /* 0x000fe400078e0a0e */
[----:B------:R-:W-:Y:S02]  /*8cd0*/  @!P1 IMAD.MOV R15, RZ, RZ, -R15 ;  /* 0x000000ffff0f9224 */ /* 0x000fe400078e0a0f */
[----:B------:R-:W-:Y:S01]  /*8ce0*/  @!P3 IMAD.MOV R16, RZ, RZ, -R16 ;  /* 0x000000ffff10b224 */ /* 0x000fe200078e0a10 */
[----:B------:R-:W-:Y:S01]  /*8cf0*/  STL [R1+0x1b24], R12 ;  /* 0x001b240c01007387 */ /* 0x000fe20000100800 */
[----:B------:R-:W-:-:S03]  /*8d00*/  @!P2 IMAD.IADD R22, R22, 0x1, -R0 ;  /* 0x000000011616a824 */ /* 0x000fc600078e0a00 */
[----:B------:R-:W-:Y:S04]  /*8d10*/  STL [R1+0x1b28], R14 ;  /* 0x001b280e01007387 */ /* 0x000fe80000100800 */
[----:B------:R0:W-:Y:S04]  /*8d20*/  STL [R1+0x1b2c], R15 ;  /* 0x001b2c0f01007387 */ /* 0x0001e80000100800 */
[----:B------:R-:W-:Y:S01]  /*8d30*/  STL [R1+0x1b30], R16 ;  /* 0x001b301001007387 */ /* 0x000fe20000100800 */
[----:B------:R-:W-:Y:S02]  /*8d40*/  ISETP.GT.U32.AND P6, PT, R0, R18, PT ;  /* 0x000000120000720c */ /* 0x000fe40003fc4070 */
[----:B--2---:R-:W-:-:S02]  /*8d50*/  ISETP.GE.AND P2, PT, R24, RZ, PT ;  /* 0x000000ff1800720c */ /* 0x004fc40003f46270 */
[----:B------:R-:W2:Y:S09]  /*8d60*/  LDL.LU R24, [R1+0x54] ;  /* 0x0000540001187983 */ /* 0x000eb20000300800 */
[----:B------:R-:W-:Y:S01]  /*8d70*/  @!P6 IMAD.IADD R18, R18, 0x1, -R0 ;  /* 0x000000011212e824 */ /* 0x000fe200078e0a00 */
[----:B------:R-:W-:-:S13]  /*8d80*/  ISETP.GT.U32.AND P6, PT, R0, R20, PT ;  /* 0x000000140000720c */ /* 0x000fda0003fc4070 */
[----:B------:R-:W-:Y:S01]  /*8d90*/  @!P6 IMAD.IADD R20, R20, 0x1, -R0 ;  /* 0x000000011414e824 */ /* 0x000fe200078e0a00 */
[C---:B------:R-:W-:Y:S02]  /*8da0*/  ISETP.GT.U32.AND P6, PT, R0.reuse, R21, PT ;  /* 0x000000150000720c */ /* 0x040fe40003fc4070 */
[----:B------:R-:W-:-:S11]  /*8db0*/  ISETP.GT.U32.AND P4, PT, R0, R18, PT ;  /* 0x000000120000720c */ /* 0x000fd60003f84070 */
[----:B------:R-:W-:Y:S01]  /*8dc0*/  @!P6 IMAD.IADD R21, R21, 0x1, -R0 ;  /* 0x000000011515e824 */ /* 0x000fe200078e0a00 */
[C---:B------:R-:W-:Y:S02]  /*8dd0*/  ISETP.GT.U32.AND P6, PT, R0.reuse, R2, PT ;  /* 0x000000020000720c */ /* 0x040fe40003fc4070 */
[C---:B------:R-:W-:Y:S02]  /*8de0*/  ISETP.GT.U32.AND P0, PT, R0.reuse, R19, PT ;  /* 0x000000130000720c */ /* 0x040fe40003f04070 */
[C---:B------:R-:W-:Y:S02]  /*8df0*/  ISETP.GT.U32.AND P5, PT, R0.reuse, R20, PT ;  /* 0x000000140000720c */ /* 0x040fe40003fa4070 */
[----:B------:R-:W-:-:S07]  /*8e00*/  ISETP.GT.U32.AND P1, PT, R0, R21, PT ;  /* 0x000000150000720c */ /* 0x000fce0003f24070 */
[----:B------:R-:W-:Y:S01]  /*8e10*/  @!P6 IMAD.IADD R2, R2, 0x1, -R0 ;  /* 0x000000010202e824 */ /* 0x000fe200078e0a00 */
[----:B------:R-:W-:-:S04]  /*8e20*/  ISETP.GT.U32.AND P3, PT, R0, R4, PT ;  /* 0x000000040000720c */ /* 0x000fc80003f64070 */
[----:B------:R-:W-:Y:S01]  /*8e30*/  ISETP.GT.U32.AND P6, PT, R0, R2, PT ;  /* 0x000000020000720c */ /* 0x000fe20003fc4070 */
[--C-:B------:R-:W-:Y:S01]  /*8e40*/  @!P4 IMAD.IADD R18, R18, 0x1, -R0.reuse ;  /* 0x000000011212c824 */ /* 0x100fe200078e0a00 */
[C---:B------:R-:W-:Y:S01]  /*8e50*/  ISETP.GT.U32.AND P4, PT, R0.reuse, R5, PT ;  /* 0x000000050000720c */ /* 0x040fe20003f84070 */
[--C-:B------:R-:W-:Y:S01]  /*8e60*/  @!P0 IMAD.IADD R19, R19, 0x1, -R0.reuse ;  /* 0x0000000113138824 */ /* 0x100fe200078e0a00 */
[----:B------:R-:W-:Y:S01]  /*8e70*/  ISETP.GT.U32.AND P0, PT, R0, R8, PT ;  /* 0x000000080000720c */ /* 0x000fe20003f04070 */
[--C-:B------:R-:W-:Y:S01]  /*8e80*/  @!P5 IMAD.IADD R20, R20, 0x1, -R0.reuse ;  /* 0x000000011414d824 */ /* 0x100fe200078e0a00 */
[C---:B------:R-:W-:Y:S01]  /*8e90*/  ISETP.GT.U32.AND P5, PT, R0.reuse, R10, PT ;  /* 0x0000000a0000720c */ /* 0x040fe20003fa4070 */
[----:B------:R-:W-:Y:S02]  /*8ea0*/  IMAD R13, R0, R13, R27 ;  /* 0x0000000d000d7224 */ /* 0x000fe400078e021b */
[----:B------:R-:W-:Y:S01]  /*8eb0*/  @!P1 IMAD.IADD R21, R21, 0x1, -R0 ;  /* 0x0000000115159824 */ /* 0x000fe200078e0a00 */
[----:B---3--:R-:W-:-:S03]  /*8ec0*/  ISETP.GE.AND P1, PT, R11, RZ, PT ;  /* 0x000000ff0b00720c */ /* 0x008fc60003f26270 */
[--C-:B------:R-:W-:Y:S01]  /*8ed0*/  @!P6 IMAD.IADD R2, R2, 0x1, -R0.reuse ;  /* 0x000000010202e824 */ /* 0x100fe200078e0a00 */
[----:B------:R-:W-:Y:S01]  /*8ee0*/  ISETP.GT.U32.AND P6, PT, R0, R13, PT ;  /* 0x0000000d0000720c */ /* 0x000fe20003fc4070 */
[--C-:B------:R-:W-:Y:S01]  /*8ef0*/  @!P3 IMAD.IADD R4, R4, 0x1, -R0.reuse ;  /* 0x000000010404b824 */ /* 0x100fe200078e0a00 */
[----:B------:R-:W-:Y:S01]  /*8f00*/  ISETP.GE.AND P3, PT, R9, RZ, PT ;  /* 0x000000ff0900720c */ /* 0x000fe20003f66270 */
[--C-:B------:R-:W-:Y:S01]  /*8f10*/  @!P4 IMAD.IADD R5, R5, 0x1, -R0.reuse ;  /* 0x000000010505c824 */ /* 0x100fe200078e0a00 */
[----:B------:R-:W-:Y:S01]  /*8f20*/  ISETP.GE.AND P4, PT, R23, RZ, PT ;  /* 0x000000ff1700720c */ /* 0x000fe20003f86270 */
[--C-:B------:R-:W-:Y:S01]  /*8f30*/  @!P0 IMAD.IADD R8, R8, 0x1, -R0.reuse ;  /* 0x0000000108088824 */ /* 0x100fe200078e0a00 */
[----:B----4-:R-:W-:Y:S01]  /*8f40*/  ISETP.GE.AND P0, PT, R26, RZ, PT ;  /* 0x000000ff1a00720c */ /* 0x010fe20003f06270 */
[----:B------:R-:W-:Y:S01]  /*8f50*/  @!P5 IMAD.IADD R10, R10, 0x1, -R0 ;  /* 0x000000010a0ad824 */ /* 0x000fe200078e0a00 */
[----:B------:R-:W-:Y:S01]  /*8f60*/  ISETP.GE.AND P5, PT, R25, RZ, PT ;  /* 0x000000ff1900720c */ /* 0x000fe20003fa6270 */
[----:B------:R-:W-:Y:S01]  /*8f70*/  @!P1 IMAD.MOV R17, RZ, RZ, -R17 ;  /* 0x000000ffff119224 */ /* 0x000fe200078e0a11 */
[----:B------:R-:W-:-:S03]  /*8f80*/  ISETP.GT.U32.AND P1, PT, R0, R4, PT ;  /* 0x000000040000720c */ /* 0x000fc60003f24070 */
[----:B------:R-:W-:Y:S02]  /*8f90*/  @!P6 IMAD.IADD R13, R13, 0x1, -R0 ;  /* 0x000000010d0de824 */ /* 0x000fe400078e0a00 */
[----:B------:R-:W-:Y:S02]  /*8fa0*/  @!P3 IMAD.MOV R18, RZ, RZ, -R18 ;  /* 0x000000ffff12b224 */ /* 0x000fe400078e0a12 */
[----:B------:R-:W-:Y:S02]  /*8fb0*/  @!P2 IMAD.MOV R19, RZ, RZ, -R19 ;  /* 0x000000ffff13a224 */ /* 0x000fe400078e0a13 */
[----:B------:R-:W-:Y:S01]  /*8fc0*/  @!P4 IMAD.MOV R20, RZ, RZ, -R20 ;  /* 0x000000ffff14c224 */ /* 0x000fe200078e0a14 */
[----:B------:R-:W-:Y:S01]  /*8fd0*/  STL [R1+0x1b34], R17 ;  /* 0x001b341101007387 */ /* 0x000fe20000100800 */
[----:B------:R-:W-:Y:S02]  /*8fe0*/  @!P0 IMAD.MOV R21, RZ, RZ, -R21 ;  /* 0x000000ffff158224 */ /* 0x000fe400078e0a15 */
[----:B------:R-:W-:Y:S01]  /*8ff0*/  @!P5 IMAD.MOV R2, RZ, RZ, -R2 ;  /* 0x000000ffff02d224 */ /* 0x000fe200078e0a02 */
[----:B------:R-:W-:Y:S01]  /*9000*/  STL [R1+0x1b38], R18 ;  /* 0x001b381201007387 */ /* 0x000fe20000100800 */
[----:B------:R-:W-:-:S03]  /*9010*/  @!P1 IMAD.IADD R4, R4, 0x1, -R0 ;  /* 0x0000000104049824 */ /* 0x000fc600078e0a00 */
[----:B------:R-:W-:Y:S01]  /*9020*/  STL [R1+0x1b3c], R19 ;  /* 0x001b3c1301007387 */ /* 0x000fe20000100800 */
[----:B------:R-:W-:-:S03]  /*9030*/  ISETP.GE.AND P1, PT, R3, RZ, PT ;  /* 0x000000ff0300720c */ /* 0x000fc60003f26270 */
[----:B------:R-:W-:Y:S04]  /*9040*/  STL [R1+0x1b40], R20 ;  /* 0x001b401401007387 */ /* 0x000fe80000100800 */
[----:B------:R-:W-:Y:S01]  /*9050*/  STL [R1+0x1b44], R21 ;  /* 0x001b441501007387 */ /* 0x000fe20000100800 */
[----:B------:R-:W-:-:S03]  /*9060*/  ISETP.GT.U32.AND P3, PT, R0, R22, PT ;  /* 0x000000160000720c */ /* 0x000fc60003f64070 */
[----:B------:R1:W-:Y:S01]  /*9070*/  STL [R1+0x1b48], R2 ;  /* 0x001b480201007387 */ /* 0x0003e20000100800 */
[----:B------:R-:W-:-:S03]  /*9080*/  ISETP.GT.U32.AND P2, PT, R0, R5, PT ;  /* 0x000000050000720c */ /* 0x000fc60003f44070 */
[----:B------:R-:W3:Y:S04]  /*9090*/  LDL.LU R3, [R1+0x1b9c] ;  /* 0x001b9c0001037983 */ /* 0x000ee80000300800 */
[----:B------:R-:W4:Y:S02]  /*90a0*/  LDL.LU R23, [R1+0x1c8] ;  /* 0x0001c80001177983 */ /* 0x000f240000300800 */
[----:B------:R-:W-:Y:S01]  /*90b0*/  @!P3 IMAD.IADD R22, R22, 0x1, -R0 ;  /* 0x000000011616b824 */ /* 0x000fe200078e0a00 */
[----:B------:R-:W-:-:S03]  /*90c0*/  ISETP.GE.AND P3, PT, R7, RZ, PT ;  /* 0x000000ff0700720c */ /* 0x000fc60003f66270 */
[----:B------:R-:W-:Y:S01]  /*90d0*/  @!P2 IMAD.IADD R5, R5, 0x1, -R0 ;  /* 0x000000010505a824 */ /* 0x000fe200078e0a00 */
[----:B------:R-:W-:Y:S02]  /*90e0*/  ISETP.GE.AND P2, PT, R6, RZ, PT ;  /* 0x000000ff0600720c */ /* 0x000fe40003f46270 */
[----:B--2---:R-:W-:-:S13]  /*90f0*/  ISETP.GE.AND P6, PT, R24, RZ, PT ;  /* 0x000000ff1800720c */ /* 0x004fda0003fc6270 */
[----:B------:R-:W-:-:S05]  /*9100*/  @!P6 IMAD.MOV R4, RZ, RZ, -R4 ;  /* 0x000000ffff04e224 */ /* 0x000fca00078e0a04 */
[----:B------:R-:W-:Y:S04]  /*9110*/  STL [R1+0x1b4c], R4 ;  /* 0x001b4c0401007387 */ /* 0x000fe80000100800 */
[----:B------:R-:W2:Y:S04]  /*9120*/  LDL.LU R26, [R1+0x1cc] ;  /* 0x0001cc00011a7983 */ /* 0x000ea80000300800 */
[----:B------:R-:W2:Y:S04]  /*9130*/  LDL.LU R25, [R1+0x1d0] ;  /* 0x0001d00001197983 */ /* 0x000ea80000300800 */
[----:B------:R-:W2:Y:S04]  /*9140*/  LDL.LU R24, [R1+0x1d4] ;  /* 0x0001d40001187983 */ /* 0x000ea80000300800 */
[----:B0-----:R-:W2:Y:S04]  /*9150*/  LDL.LU R15, [R1+0x1d8] ;  /* 0x0001d800010f7983 */ /* 0x001ea80000300800 */
[----:B------:R-:W2:Y:S04]  /*9160*/  LDL.LU R14, [R1+0x1dc] ;  /* 0x0001dc00010e7983 */ /* 0x000ea80000300800 */
[----:B------:R-:W2:Y:S04]  /*9170*/  LDL.LU R12, [R1+0x1c4] ;  /* 0x0001c400010c7983 */ /* 0x000ea80000300800 */
[----:B------:R-:W2:Y:S04]  /*9180*/  LDL.LU R11, [R1+0x1c0] ;  /* 0x0001c000010b7983 */ /* 0x000ea80000300800 */
[----:B------:R-:W2:Y:S04]  /*9190*/  LDL.LU R9, [R1+0x1bc] ;  /* 0x0001bc0001097983 */ /* 0x000ea80000300800 */
[----:B------:R-:W2:Y:S04]  /*91a0*/  LDL.LU R7, [R1+0x1b8] ;  /* 0x0001b80001077983 */ /* 0x000ea80000300800 */
[----:B------:R-:W2:Y:S01]  /*91b0*/  LDL.LU R6, [R1+0x1b4] ;  /* 0x0001b40001067983 */ /* 0x000ea20000300800 */
[----:B------:R-:W-:-:S13]  /*91c0*/  ISETP.GT.U32.AND P0, PT, R0, R10, PT ;  /* 0x0000000a0000720c */ /* 0x000fda0003f04070 */
[----:B------:R-:W-:Y:S01]  /*91d0*/  @!P0 IMAD.IADD R10, R10, 0x1, -R0 ;  /* 0x000000010a0a8824 */ /* 0x000fe200078e0a00 */
[----:B------:R-:W-:Y:S02]  /*91e0*/  ISETP.GE.AND P0, PT, R29, RZ, PT ;  /* 0x000000ff1d00720c */ /* 0x000fe40003f06270 */
[----:B------:R-:W0:Y:S01]  /*91f0*/  S2R R29, SR_TID.X ;  /* 0x00000000001d7919 */ /* 0x000e220000002100 */
[C---:B------:R-:W-:Y:S02]  /*9200*/  ISETP.GT.U32.AND P4, PT, R0.reuse, R8, PT ;  /* 0x000000080000720c */ /* 0x040fe40003f84070 */
[----:B------:R-:W-:-:S11]  /*9210*/  ISETP.GT.U32.AND P5, PT, R0, R13, PT ;  /* 0x0000000d0000720c */ /* 0x000fd60003fa4070 */
[--C-:B------:R-:W-:Y:S01]  /*9220*/  @!P4 IMAD.IADD R8, R8, 0x1, -R0.reuse ;  /* 0x000000010808c824 */ /* 0x100fe200078e0a00 */
[----:B------:R-:W-:Y:S01]  /*9230*/  ISETP.GE.AND P4, PT, R28, RZ, PT ;  /* 0x000000ff1c00720c */ /* 0x000fe20003f86270 */
[----:B------:R-:W-:Y:S01]  /*9240*/  @!P5 IMAD.IADD R13, R13, 0x1, -R0 ;  /* 0x000000010d0dd824 */ /* 0x000fe200078e0a00 */
[----:B------:R-:W2:Y:S01]  /*9250*/  LDL.LU R28, [R1+0x1b0] ;  /* 0x0001b000011c7983 */ /* 0x000ea20000300800 */
[----:B------:R-:W-:Y:S02]  /*9260*/  @!P1 IMAD.MOV R22, RZ, RZ, -R22 ;  /* 0x000000ffff169224 */ /* 0x000fe400078e0a16 */
[----:B------:R-:W-:Y:S01]  /*9270*/  @!P3 IMAD.MOV R5, RZ, RZ, -R5 ;  /* 0x000000ffff05b224 */ /* 0x000fe200078e0a05 */
[----:B0-----:R-:W-:-:S05]  /*9280*/  LOP3.LUT R29, R29, 0x1f, RZ, 0xc0, !PT ;  /* 0x0000001f1d1d7812 */ /* 0x001fca00078ec0ff */
[----:B-1----:R-:W-:Y:S01]  /*9290*/  IMAD R2, R29, UR7, RZ ;  /* 0x000000071d027c24 */ /* 0x002fe2000f8e02ff */
[----:B---3--:R-:W-:Y:S01]  /*92a0*/  ISETP.NE.AND P5, PT, R3, RZ, PT ;  /* 0x000000ff0300720c */ /* 0x008fe20003fa5270 */
[----:B------:R-:W-:Y:S01]  /*92b0*/  @!P2 IMAD.MOV R8, RZ, RZ, -R8 ;  /* 0x000000ffff08a224 */ /* 0x000fe200078e0a08 */
[----:B------:R-:W-:Y:S01]  /*92c0*/  LOP3.LUT R3, RZ, R3, RZ, 0x33, !PT ;  /* 0x00000003ff037212 */ /* 0x000fe200078e33ff */
[----:B------:R-:W3:Y:S01]  /*92d0*/  LDL.LU R29, [R1+0x1ac] ;  /* 0x0001ac00011d7983 */ /* 0x000ee20000300800 */
[----:B------:R-:W-:Y:S01]  /*92e0*/  LEA R0, P6, R2, UR8, 0x1 ;  /* 0x0000000802007c11 */ /* 0x000fe2000f8c08ff */
[----:B------:R-:W-:Y:S01]  /*92f0*/  @!P4 IMAD.MOV R10, RZ, RZ, -R10 ;  /* 0x000000ffff0ac224 */ /* 0x000fe200078e0a0a */
[C---:B----4-:R-:W-:Y:S01]  /*9300*/  SEL R23, R3.reuse, R23, !P5 ;  /* 0x0000001703177207 */ /* 0x050fe20006800000 */
[----:B------:R-:W-:Y:S02]  /*9310*/  @!P0 IMAD.MOV R13, RZ, RZ, -R13 ;  /* 0x000000ffff0d8224 */ /* 0x000fe400078e0a0d */
[----:B------:R0:W-:Y:S04]  /*9320*/  STL [R1+0x1a98], R0 ;  /* 0x001a980001007387 */ /* 0x0001e80000100800 */
[----:B------:R-:W-:Y:S04]  /*9330*/  STL [R1+0x1b50], R22 ;  /* 0x001b501601007387 */ /* 0x000fe80000100800 */
[----:B------:R-:W-:Y:S04]  /*9340*/  STL [R1+0x1b54], R5 ;  /* 0x001b540501007387 */ /* 0x000fe80000100800 */
[----:B------:R-:W-:Y:S04]  /*9350*/  STL [R1+0x1b58], R8 ;  /* 0x001b580801007387 */ /* 0x000fe80000100800 */
[----:B------:R-:W-:Y:S04]  /*9360*/  STL [R1+0x1b5c], R10 ;  /* 0x001b5c0a01007387 */ /* 0x000fe80000100800 */
[----:B------:R-:W-:Y:S04]  /*9370*/  STL [R1+0x1b60], R13 ;  /* 0x001b600d01007387 */ /* 0x000fe80000100800 */
[----:B------:R-:W-:Y:S01]  /*9380*/  STL [R1+0x1b64], R23 ;  /* 0x001b641701007387 */ /* 0x000fe20000100800 */
[----:B--2---:R-:W-:-:S02]  /*9390*/  SEL R26, R3, R26, !P5 ;  /* 0x0000001a031a7207 */ /* 0x004fc40006800000 */
[----:B------:R-:W-:-:S03]  /*93a0*/  SEL R25, R3, R25, !P5 ;  /* 0x0000001903197207 */ /* 0x000fc60006800000 */
[----:B------:R-:W-:Y:S01]  /*93b0*/  STL [R1+0x1b68], R26 ;  /* 0x001b681a01007387 */ /* 0x000fe20000100800 */
[----:B------:R-:W-:-:S03]  /*93c0*/  SEL R24, R3, R24, !P5 ;  /* 0x0000001803187207 */ /* 0x000fc60006800000 */
[----:B------:R-:W-:Y:S01]  /*93d0*/  STL [R1+0x1b6c], R25 ;  /* 0x001b6c1901007387 */ /* 0x000fe20000100800 */
[----:B------:R-:W-:-:S03]  /*93e0*/  SEL R27, R3, R15, !P5 ;  /* 0x0000000f031b7207 */ /* 0x000fc60006800000 */
[----:B------:R-:W-:Y:S01]  /*93f0*/  STL [R1+0x1b70], R24 ;  /* 0x001b701801007387 */ /* 0x000fe20000100800 */
[----:B------:R-:W-:-:S03]  /*9400*/  SEL R2, R3, R14, !P5 ;  /* 0x0000000e03027207 */ /* 0x000fc60006800000 */
[----:B------:R-:W-:Y:S01]  /*9410*/  STL [R1+0x1b74], R27 ;  /* 0x001b741b01007387 */ /* 0x000fe20000100800 */
[----:B0-----:R-:W-:-:S03]  /*9420*/  SEL R0, R3, R12, !P5 ;  /* 0x0000000c03007207 */ /* 0x001fc60006800000 */
[----:B------:R0:W-:Y:S01]  /*9430*/  STL [R1+0x14], R2 ;  /* 0x0000140201007387 */ /* 0x0001e20000100800 */
[----:B------:R-:W-:-:S03]  /*9440*/  SEL R4, R3, R11, !P5 ;  /* 0x0000000b03047207 */ /* 0x000fc60006800000 */
[----:B------:R1:W-:Y:S04]  /*9450*/  STL [R1+0x1c], R0 ;  /* 0x00001c0001007387 */ /* 0x0003e80000100800 */
[----:B------:R2:W-:Y:S01]  /*9460*/  STL [R1+0x34], R4 ;  /* 0x0000340401007387 */ /* 0x0005e20000100800 */
[C---:B0-----:R-:W-:Y:S02]  /*9470*/  SEL R2, R3.reuse, R9, !P5 ;  /* 0x0000000903027207 */ /* 0x041fe40006800000 */
[----:B-1----:R-:W-:-:S03]  /*9480*/  SEL R0, R3, R7, !P5 ;  /* 0x0000000703007207 */ /* 0x002fc60006800000 */
[----:B------:R0:W-:Y:S01]  /*9490*/  STL [R1+0x44], R2 ;  /* 0x0000440201007387 */ /* 0x0001e20000100800 */
[----:B--2---:R-:W-:-:S03]  /*94a0*/  SEL R4, R3, R6, !P5 ;  /* 0x0000000603047207 */ /* 0x004fc60006800000 */
[----:B------:R3:W-:Y:S04]  /*94b0*/  STL [R1+0x54], R0 ;  /* 0x0000540001007387 */ /* 0x0007e80000100800 */
[----:B------:R-:W-:Y:S04]  /*94c0*/  STL [R1+0x5c], R4 ;  /* 0x00005c0401007387 */ /* 0x000fe80000100800 */
[----:B------:R-:W2:Y:S01]  /*94d0*/  LDL.LU R27, [R1+0x90] ;  /* 0x00009000011b7983 */ /* 0x000ea20000300800 */
[----:B0-----:R-:W-:-:S05]  /*94e0*/  SEL R2, R3, R28, !P5 ;  /* 0x0000001c03027207 */ /* 0x001fca0006800000 */
[----:B------:R-:W-:Y:S01]  /*94f0*/  STL [R1+0x64], R2 ;  /* 0x0000640201007387 */ /* 0x000fe20000100800 */
[----:B---3--:R-:W-:-:S03]  /*9500*/  SEL R0, R3, R29, !P5 ;  /* 0x0000001d03007207 */ /* 0x008fc60006800000 */
[----:B--2---:R0:W-:Y:S04]  /*9510*/  STL [R1+0x1b90], R27 ;  /* 0x001b901b01007387 */ /* 0x0041e80000100800 */
[----:B------:R-:W-:Y:S04]  /*9520*/  STL [R1+0x6c], R0 ;  /* 0x00006c0001007387 */ /* 0x000fe80000100800 */
[----:B0-----:R-:W2:Y:S04]  /*9530*/  LDL.LU R27, [R1+0x88] ;  /* 0x00008800011b7983 */ /* 0x001ea80000300800 */
[----:B--2---:R0:W-:Y:S04]  /*9540*/  STL [R1+0x1b94], R27 ;  /* 0x001b941b01007387 */ /* 0x0041e80000100800 */
[----:B0-----:R-:W2:Y:S04]  /*9550*/  LDL.LU R27, [R1+0x80] ;  /* 0x00008000011b7983 */ /* 0x001ea80000300800 */
[----:B--2---:R0:W-:Y:S04]  /*9560*/  STL [R1+0x1b98], R27 ;  /* 0x001b981b01007387 */ /* 0x0041e80000100800 */
[----:B0-----:R-:W2:Y:S04]  /*9570*/  LDL.LU R27, [R1+0x74] ;  /* 0x00007400011b7983 */ /* 0x001ea80000300800 */
[----:B------:R-:W3:Y:S04]  /*9580*/  LDL.LU R24, [R1+0xa8] ;  /* 0x0000a80001187983 */ /* 0x000ee80000300800 */
[----:B------:R-:W4:Y:S04]  /*9590*/  LDL.LU R25, [R1+0xc0] ;  /* 0x0000c00001197983 */ /* 0x000f280000300800 */
[----:B------:R-:W3:Y:S04]  /*95a0*/  LDL.LU R26, [R1+0xc8] ;  /* 0x0000c800011a7983 */ /* 0x000ee80000300800 */
        /* <DEDUP_REMOVED lines=23> */
[----:B------:R-:W3:Y:S01]  /*9720*/  LDL.LU R29, [R1+0x194] ;  /* 0x00019400011d7983 */ /* 0x000ee20000300800 */
[----:B--2---:R-:W-:-:S05]  /*9730*/  SEL R27, R3, R27, !P5 ;  /* 0x0000001b031b7207 */ /* 0x004fca0006800000 */
[----:B------:R0:W-:Y:S04]  /*9740*/  STL [R1+0x74], R27 ;  /* 0x0000741b01007387 */ /* 0x0001e80000100800 */
[----:B0-----:R-:W2:Y:S02]  /*9750*/  LDL.LU R27, [R1+0x1b98] ;  /* 0x001b9800011b7983 */ /* 0x001ea40000300800 */
[----:B--2---:R-:W-:-:S05]  /*9760*/  SEL R27, R3, R27, !P5 ;  /* 0x0000001b031b7207 */ /* 0x004fca0006800000 */
[----:B------:R0:W-:Y:S04]  /*9770*/  STL [R1+0x80], R27 ;  /* 0x0000801b01007387 */ /* 0x0001e80000100800 */
[----:B0-----:R-:W2:Y:S02]  /*9780*/  LDL.LU R27, [R1+0x1b94] ;  /* 0x001b9400011b7983 */ /* 0x001ea40000300800 */
[----:B--2---:R-:W-:-:S05]  /*9790*/  SEL R27, R3, R27, !P5 ;  /* 0x0000001b031b7207 */ /* 0x004fca0006800000 */
[----:B------:R0:W-:Y:S04]  /*97a0*/  STL [R1+0x88], R27 ;  /* 0x0000881b01007387 */ /* 0x0001e80000100800 */
[----:B0-----:R-:W2:Y:S01]  /*97b0*/  LDL.LU R27, [R1+0x1b90] ;  /* 0x001b9000011b7983 */ /* 0x001ea20000300800 */
[C---:B----4-:R-:W-:Y:S02]  /*97c0*/  SEL R25, R3.reuse, R25, !P5 ;  /* 0x0000001903197207 */ /* 0x050fe40006800000 */
[C---:B---3--:R-:W-:Y:S02]  /*97d0*/  SEL R23, R3.reuse, R23, !P5 ;  /* 0x0000001703177207 */ /* 0x048fe40006800000 */
[C---:B------:R-:W-:Y:S02]  /*97e0*/  SEL R13, R3.reuse, R13, !P5 ;  /* 0x0000000d030d7207 */ /* 0x040fe40006800000 */
[----:B------:R-:W-:-:S02]  /*97f0*/  SEL R10, R3, R10, !P5 ;  /* 0x0000000a030a7207 */ /* 0x000fc40006800000 */
[C---:B------:R-:W-:Y:S02]  /*9800*/  SEL R8, R3.reuse, R8, !P5 ;  /* 0x0000000803087207 */ /* 0x040fe40006800000 */
[C---:B------:R-:W-:Y:S02]  /*9810*/  SEL R5, R3.reuse, R5, !P5 ;  /* 0x0000000503057207 */ /* 0x040fe40006800000 */
[----:B--2---:R-:W-:-:S05]  /*9820*/  SEL R27, R3, R27, !P5 ;  /* 0x0000001b031b7207 */ /* 0x004fca0006800000 */
[----:B------:R0:W-:Y:S02]  /*9830*/  STL [R1+0x90], R27 ;  /* 0x0000901b01007387 */ /* 0x0001e40000100800 */
[C---:B0-----:R-:W-:Y:S02]  /*9840*/  SEL R27, R3.reuse, R24, !P5 ;  /* 0x00000018031b7207 */ /* 0x041fe40006800000 */
[----:B------:R-:W-:-:S03]  /*9850*/  SEL R24, R3, R26, !P5 ;  /* 0x0000001a03187207 */ /* 0x000fc60006800000 */
[----:B------:R-:W-:Y:S04]  /*9860*/  STL [R1+0xa8], R27 ;  /* 0x0000a81b01007387 */ /* 0x000fe80000100800 */
[----:B------:R-:W-:Y:S04]  /*9870*/  STL [R1+0xc0], R25 ;  /* 0x0000c01901007387 */ /* 0x000fe80000100800 */
[----:B------:R-:W-:Y:S04]  /*9880*/  STL [R1+0xc8], R24 ;  /* 0x0000c81801007387 */ /* 0x000fe80000100800 */
[----:B------:R-:W-:Y:S04]  /*9890*/  STL [R1+0xd0], R23 ;  /* 0x0000d01701007387 */ /* 0x000fe80000100800 */
[----:B------:R-:W-:Y:S04]  /*98a0*/  STL [R1+0xd8], R13 ;  /* 0x0000d80d01007387 */ /* 0x000fe80000100800 */
[----:B------:R0:W-:Y:S04]  /*98b0*/  STL [R1+0x100], R10 ;  /* 0x0001000a01007387 */ /* 0x0001e80000100800 */
[----:B------:R1:W-:Y:S04]  /*98c0*/  STL [R1+0x104], R8 ;  /* 0x0001040801007387 */ /* 0x0003e80000100800 */
[----:B------:R2:W-:Y:S01]  /*98d0*/  STL [R1+0x108], R5 ;  /* 0x0001080501007387 */ /* 0x0005e20000100800 */
[----:B0-----:R-:W-:-:S02]  /*98e0*/  SEL R10, R3, R22, !P5 ;  /* 0x00000016030a7207 */ /* 0x001fc40006800000 */
[C---:B-1----:R-:W-:Y:S02]  /*98f0*/  SEL R8, R3.reuse, R0, !P5 ;  /* 0x0000000003087207 */ /* 0x042fe40006800000 */
[C---:B------:R-:W-:Y:S02]  /*9900*/  SEL R0, R3.reuse, R2, !P5 ;  /* 0x0000000203007207 */ /* 0x040fe40006800000 */
[C---:B--2---:R-:W-:Y:S01]  /*9910*/  SEL R5, R3.reuse, R4, !P5 ;  /* 0x0000000403057207 */ /* 0x044fe20006800000 */
[----:B------:R-:W-:Y:S01]  /*9920*/  STL [R1+0x10c], R10 ;  /* 0x00010c0a01007387 */ /* 0x000fe20000100800 */
[----:B------:R-:W-:-:S03]  /*9930*/  SEL R4, R3, R21, !P5 ;  /* 0x0000001503047207 */ /* 0x000fc60006800000 */
[----:B------:R-:W-:Y:S01]  /*9940*/  STL [R1+0x114], R8 ;  /* 0x0001140801007387 */ /* 0x000fe20000100800 */
[----:B------:R-:W-:-:S03]  /*9950*/  SEL R2, R3, R20, !P5 ;  /* 0x0000001403027207 */ /* 0x000fc60006800000 */
[----:B------:R-:W-:Y:S04]  /*9960*/  STL [R1+0x118], R5 ;  /* 0x0001180501007387 */ /* 0x000fe80000100800 */
[----:B------:R0:W-:Y:S04]  /*9970*/  STL [R1+0x11c], R0 ;  /* 0x00011c0001007387 */ /* 0x0001e80000100800 */
[----:B------:R1:W-:Y:S01]  /*9980*/  STL [R1+0x124], R4 ;  /* 0x0001240401007387 */ /* 0x0003e20000100800 */
[----:B0-----:R-:W-:-:S03]  /*9990*/  SEL R0, R3, R19, !P5 ;  /* 0x0000001303007207 */ /* 0x001fc60006800000 */
[----:B------:R0:W-:Y:S01]  /*99a0*/  STL [R1+0x128], R2 ;  /* 0x0001280201007387 */ /* 0x0001e20000100800 */
[----:B-1----:R-:W-:-:S03]  /*99b0*/  SEL R4, R3, R18, !P5 ;  /* 0x0000001203047207 */ /* 0x002fc60006800000 */
[----:B------:R1:W-:Y:S04]  /*99c0*/  STL [R1+0x12c], R0 ;  /* 0x00012c0001007387 */ /* 0x0003e80000100800 */
[----:B------:R2:W-:Y:S01]  /*99d0*/  STL [R1+0x134], R4 ;  /* 0x0001340401007387 */ /* 0x0005e20000100800 */
[C---:B0-----:R-:W-:Y:S02]  /*99e0*/  SEL R2, R3.reuse, R17, !P5 ;  /* 0x0000001103027207 */ /* 0x041fe40006800000 */
[----:B-1----:R-:W-:-:S03]  /*99f0*/  SEL R0, R3, R16, !P5 ;  /* 0x0000001003007207 */ /* 0x002fc60006800000 */
[----:B------:R0:W-:Y:S01]  /*9a00*/  STL [R1+0x13c], R2 ;  /* 0x00013c0201007387 */ /* 0x0001e20000100800 */
[----:B--2---:R-:W-:-:S03]  /*9a10*/  SEL R4, R3, R15, !P5 ;  /* 0x0000000f03047207 */ /* 0x004fc60006800000 */
        /* <DEDUP_REMOVED lines=15> */
[C---:B0-----:R-:W-:Y:S02]  /*9b10*/  SEL R2, R3.reuse, R28, !P5 ;  /* 0x0000001c03027207 */ /* 0x041fe40006800000 */
[----:B-1----:R-:W-:-:S03]  /*9b20*/  SEL R0, R3, R29, !P5 ;  /* 0x0000001d03007207 */ /* 0x002fc60006800000 */
[----:B------:R-:W-:Y:S04]  /*9b30*/  STL [R1+0x18c], R2 ;  /* 0x00018c0201007387 */ /* 0x000fe80000100800 */
        /* <DEDUP_REMOVED lines=142> */
[C---:B---3--:R-:W-:Y:S02]  /*a420*/  SEL R24, R3.reuse, R24, !P5 ;  /* 0x0000001803187207 */ /* 0x048fe40006800000 */
[C---:B----4-:R-:W-:Y:S02]  /*a430*/  SEL R25, R3.reuse, R25, !P5 ;  /* 0x0000001903197207 */ /* 0x050fe40006800000 */
[C---:B------:R-:W-:Y:S02]  /*a440*/  SEL R26, R3.reuse, R26, !P5 ;  /* 0x0000001a031a7207 */ /* 0x040fe40006800000 */
[----:B------:R-:W-:-:S02]  /*a450*/  SEL R23, R3, R23, !P5 ;  /* 0x0000001703177207 */ /* 0x000fc40006800000 */
[C---:B------:R-:W-:Y:S02]  /*a460*/  SEL R13, R3.reuse, R13, !P5 ;  /* 0x0000000d030d7207 */ /* 0x040fe40006800000 */
[C---:B------:R-:W-:Y:S02]  /*a470*/  SEL R10, R3.reuse, R10, !P5 ;  /* 0x0000000a030a7207 */ /* 0x040fe40006800000 */
[C---:B------:R-:W-:Y:S02]  /*a480*/  SEL R8, R3.reuse, R8, !P5 ;  /* 0x0000000803087207 */ /* 0x040fe40006800000 */
[C---:B------:R-:W-:Y:S02]  /*a490*/  SEL R5, R3.reuse, R5, !P5 ;  /* 0x0000000503057207 */ /* 0x040fe40006800000 */
        /* <DEDUP_REMOVED lines=18> */
[----:B--2---:R-:W-:-:S05]  /*a5c0*/  SEL R27, R3, R27, !P5 ;  /* 0x0000001b031b7207 */ /* 0x004fca0006800000 */
[----:B------:R0:W-:Y:S04]  /*a5d0*/  STL [R1+0x148], R27 ;  /* 0x0001481b01007387 */ /* 0x0001e80000100800 */
[----:B0-----:R-:W2:Y:S04]  /*a5e0*/  LDL.LU R27, [R1+0x1b74] ;  /* 0x001b7400011b7983 */ /* 0x001ea80000300800 */
[----:B------:R0:W-:Y:S04]  /*a5f0*/  STL [R1+0x144], R24 ;  /* 0x0001441801007387 */ /* 0x0001e80000100800 */
[----:B0-----:R-:W3:Y:S04]  /*a600*/  LDL.LU R24, [R1+0x1b70] ;  /* 0x001b700001187983 */ /* 0x001ee80000300800 */
[----:B------:R0:W-:Y:S04]  /*a610*/  STL [R1+0x138], R25 ;  /* 0x0001381901007387 */ /* 0x0001e80000100800 */
[----:B0-----:R-:W4:Y:S04]  /*a620*/  LDL.LU R25, [R1+0x1b6c] ;  /* 0x001b6c0001197983 */ /* 0x001f280000300800 */
[----:B------:R0:W-:Y:S04]  /*a630*/  STL [R1+0x130], R26 ;  /* 0x0001301a01007387 */ /* 0x0001e80000100800 */
[----:B0-----:R-:W2:Y:S04]  /*a640*/  LDL.LU R26, [R1+0x1b68] ;  /* 0x001b6800011a7983 */ /* 0x001ea80000300800 */
        /* <DEDUP_REMOVED lines=41> */
[----:B0-----:R-:W3:Y:S04]  /*a8e0*/  LDL.LU R6, [R1+0x1b14] ;  /* 0x001b140001067983 */ /* 0x001ee80000300800 */
[----:B------:R0:W-:Y:S04]  /*a8f0*/  STL [R1+0x9c], R28 ;  /* 0x00009c1c01007387 */ /* 0x0001e80000100800 */
[----:B0-----:R-:W3:Y:S04]  /*a900*/  LDL.LU R28, [R1+0x1b10] ;  /* 0x001b1000011c7983 */ /* 0x001ee80000300800 */
[----:B------:R0:W-:Y:S04]  /*a910*/  STL [R1+0x98], R29 ;  /* 0x0000981d01007387 */ /* 0x0001e80000100800 */
[----:B0-----:R-:W3:Y:S01]  /*a920*/  LDL.LU R29, [R1+0x1b0c] ;  /* 0x001b0c00011d7983 */ /* 0x001ee20000300800 */
[----:B------:R-:W-:-:S05]  /*a930*/  SEL R0, R3, R0, !P5 ;  /* 0x0000000003007207 */ /* 0x000fca0006800000 */
[----:B------:R3:W-:Y:S01]  /*a940*/  STL [R1+0x94], R0 ;  /* 0x0000940001007387 */ /* 0x0007e20000100800 */
[C---:B--2---:R-:W-:Y:S02]  /*a950*/  SEL R7, R3.reuse, R7, !P5 ;  /* 0x0000000703077207 */ /* 0x044fe40006800000 */
[C---:B---3--:R-:W-:Y:S02]  /*a960*/  SEL R0, R3.reuse, R29, !P5 ;  /* 0x0000001d03007207 */ /* 0x048fe40006800000 */
[----:B------:R-:W2:Y:S04]  /*a970*/  LDL.LU R29, [R1+0x1b08] ;  /* 0x001b0800011d7983 */ /* 0x000ea80000300800 */
[----:B------:R0:W-:Y:S02]  /*a980*/  STL [R1+0x8c], R0 ;  /* 0x00008c0001007387 */ /* 0x0001e40000100800 */
[----:B0-----:R-:W-:-:S02]  /*a990*/  SEL R0, R3, R28, !P5 ;  /* 0x0000001c03007207 */ /* 0x001fc40006800000 */
[----:B------:R-:W3:Y:S04]  /*a9a0*/  LDL.LU R28, [R1+0x1b04] ;  /* 0x001b0400011c7983 */ /* 0x000ee80000300800 */
[----:B------:R0:W-:Y:S02]  /*a9b0*/  STL [R1+0x84], R0 ;  /* 0x0000840001007387 */ /* 0x0001e40000100800 */
[C---:B0-----:R-:W-:Y:S02]  /*a9c0*/  SEL R0, R3.reuse, R6, !P5 ;  /* 0x0000000603007207 */ /* 0x041fe40006800000 */
[----:B------:R-:W-:-:S03]  /*a9d0*/  SEL R6, R3, R9, !P5 ;  /* 0x0000000903067207 */ /* 0x000fc60006800000 */
[----:B------:R0:W-:Y:S04]  /*a9e0*/  STL [R1+0x7c], R0 ;  /* 0x00007c0001007387 */ /* 0x0001e80000100800 */
[----:B------:R1:W-:Y:S01]  /*a9f0*/  STL [R1+0x78], R7 ;  /* 0x0000780701007387 */ /* 0x0003e20000100800 */
[----:B0-----:R-:W-:-:S03]  /*aa00*/  SEL R0, R3, R11, !P5 ;  /* 0x0000000b03007207 */ /* 0x001fc60006800000 */
[----:B------:R-:W4:Y:S04]  /*aa10*/  LDL.LU R11, [R1+0x1fc] ;  /* 0x0001fc00010b7983 */ /* 0x000f280000300800 */
[----:B------:R0:W-:Y:S04]  /*aa20*/  STL [R1+0x70], R6 ;  /* 0x0000700601007387 */ /* 0x0001e80000100800 */
[----:B------:R-:W4:Y:S01]  /*aa30*/  LDL.LU R9, [R1+0x200] ;  /* 0x0002000001097983 */ /* 0x000f220000300800 */
[----:B-1----:R-:W-:-:S03]  /*aa40*/  SEL R7, R3, R12, !P5 ;  /* 0x0000000c03077207 */ /* 0x002fc60006800000 */
[----:B------:R1:W-:Y:S01]  /*aa50*/  STL [R1+0x68], R0 ;  /* 0x0000680001007387 */ /* 0x0003e20000100800 */
[----:B0-----:R-:W-:-:S03]  /*aa60*/  SEL R6, R3, R15, !P5 ;  /* 0x0000000f03067207 */ /* 0x001fc60006800000 */
[----:B------:R0:W-:Y:S01]  /*aa70*/  STL [R1+0x60], R7 ;  /* 0x0000600701007387 */ /* 0x0001e20000100800 */
[C---:B-1----:R-:W-:Y:S02]  /*aa80*/  SEL R0, R3.reuse, R14, !P5 ;  /* 0x0000000e03007207 */ /* 0x042fe40006800000 */
[----:B0-----:R-:W-:-:S03]  /*aa90*/  SEL R7, R3, R16, !P5 ;  /* 0x0000001003077207 */ /* 0x001fc60006800000 */
        /* <DEDUP_REMOVED lines=9> */
[----:B------:R-:W-:Y:S01]  /*ab30*/  STL [R1+0x3c], R7 ;  /* 0x00003c0701007387 */ /* 0x000fe20000100800 */
[----:B------:R-:W-:-:S03]  /*ab40*/  SEL R6, R3, R21, !P5 ;  /* 0x0000001503067207 */ /* 0x000fc60006800000 */
[----:B------:R-:W-:Y:S04]  /*ab50*/  STL [R1+0x38], R0 ;  /* 0x0000380001007387 */ /* 0x000fe80000100800 */
[----:B------:R0:W-:Y:S02]  /*ab60*/  STL [R1+0x30], R6 ;  /* 0x0000300601007387 */ /* 0x0001e40000100800 */
[----:B0-----:R-:W0:Y:S01]  /*ab70*/  S2R R6, SR_TID.X ;  /* 0x0000000000067919 */ /* 0x001e220000002100 */
[C---:B------:R-:W-:Y:S02]  /*ab80*/  SEL R2, R3.reuse, R2, !P5 ;  /* 0x0000000203027207 */ /* 0x040fe40006800000 */
[C---:B------:R-:W-:Y:S02]  /*ab90*/  SEL R0, R3.reuse, R4, !P5 ;  /* 0x0000000403007207 */ /* 0x040fe40006800000 */
[C---:B------:R-:W-:Y:S01]  /*aba0*/  SEL R4, R3.reuse, R22, !P5 ;  /* 0x0000001603047207 */ /* 0x040fe20006800000 */
[----:B------:R1:W-:Y:S04]  /*abb0*/  STL [R1+0x2c], R2 ;  /* 0x00002c0201007387 */ /* 0x0003e80000100800 */
[----:B------:R1:W-:Y:S02]  /*abc0*/  STL [R1+0x28], R0 ;  /* 0x0000280001007387 */ /* 0x0003e40000100800 */
[----:B-1----:R-:W-:-:S02]  /*abd0*/  SEL R2, R3, R5, !P5 ;  /* 0x0000000503027207 */ /* 0x002fc40006800000 */
[----:B------:R-:W-:Y:S01]  /*abe0*/  STL [R1+0x24], R4 ;  /* 0x0000240401007387 */ /* 0x000fe20000100800 */
[----:B------:R-:W-:-:S03]  /*abf0*/  SEL R0, R3, R8, !P5 ;  /* 0x0000000803007207 */ /* 0x000fc60006800000 */
[----:B------:R-:W-:Y:S04]  /*ac00*/  STL [R1+0x20], R2 ;  /* 0x0000200201007387 */ /* 0x000fe80000100800 */
[----:B------:R1:W-:Y:S04]  /*ac10*/  STL [R1+0x18], R0 ;  /* 0x0000180001007387 */ /* 0x0003e80000100800 */
[----:B------:R-:W4:Y:S01]  /*ac20*/  LDL.LU R12, [R1+0x14] ;  /* 0x00001400010c7983 */ /* 0x000f220000300800 */
[----:B0-----:R-:W-:-:S03]  /*ac30*/  LOP3.LUT R6, R6, 0x1f, RZ, 0xc0, !PT ;  /* 0x0000001f06067812 */ /* 0x001fc600078ec0ff */
[----:B------:R-:W4:Y:S01]  /*ac40*/  LDL.LU R18, [R1+0x1c] ;  /* 0x00001c0001127983 */ /* 0x000f220000300800 */
[----:B-1----:R-:W-:Y:S01]  /*ac50*/  SEL R0, R3, R10, !P5 ;  /* 0x0000000a03007207 */ /* 0x002fe20006800000 */
[----:B------:R-:W-:-:S04]  /*ac60*/  IMAD R6, R6, UR7, RZ ;  /* 0x0000000706067c24 */ /* 0x000fc8000f8e02ff */
[----:B------:R0:W-:Y:S01]  /*ac70*/  STL [R1+0x1a9c], R0 ;  /* 0x001a9c0001007387 */ /* 0x0001e20000100800 */
[----:B------:R-:W-:Y:S01]  /*ac80*/  LEA.HI.X.SX32 R2, R6, UR9, 0x1, P6 ;  /* 0x0000000906027c11 */ /* 0x000fe2000b0f0eff */
[----:B------:R-:W1:Y:S02]  /*ac90*/  LDCU.64 UR8, c[0x0][0x380] ;  /* 0x00007000ff0877ac */ /* 0x000e640008000a00 */
[----:B------:R-:W4:Y:S01]  /*aca0*/  LDL.LU R17, [R1+0x34] ;  /* 0x0000340001117983 */ /* 0x000f220000300800 */
[----:B0-----:R-:W-:-:S05]  /*acb0*/  SEL R0, R3, R13, !P5 ;  /* 0x0000000d03007207 */ /* 0x001fca0006800000 */
[----:B------:R0:W-:Y:S04]  /*acc0*/  STL [R1+0x8], R0 ;  /* 0x0000080001007387 */ /* 0x0001e80000100800 */
[----:B------:R-:W4:Y:S04]  /*acd0*/  LDL.LU R16, [R1+0x44] ;  /* 0x0000440001107983 */ /* 0x000f280000300800 */
[----:B------:R-:W4:Y:S01]  /*ace0*/  LDL.LU R14, [R1+0x54] ;  /* 0x00005400010e7983 */ /* 0x000f220000300800 */
[----:B0-----:R-:W-:-:S03]  /*acf0*/  IMAD R0, R23, UR10, RZ ;  /* 0x0000000a17007c24 */ /* 0x001fc6000f8e02ff */
[----:B------:R-:W4:Y:S04]  /*ad00*/  LDL.LU R6, [R1+0x5c] ;  /* 0x00005c0001067983 */ /* 0x000f280000300800 */
[----:B------:R4:W-:Y:S04]  /*ad10*/  STL [R1+0x1a94], R2 ;  /* 0x001a940201007387 */ /* 0x0009e80000100800 */
[----:B------:R-:W4:Y:S04]  /*ad20*/  LDL.LU R7, [R1+0x64] ;  /* 0x0000640001077983 */ /* 0x000f280000300800 */
[----:B------:R0:W-:Y:S04]  /*ad30*/  STL [R1+0xc], R0 ;  /* 0x00000c0001007387 */ /* 0x0001e80000100800 */
[----:B------:R-:W4:Y:S01]  /*ad40*/  LDL.LU R15, [R1+0x6c] ;  /* 0x00006c00010f7983 */ /* 0x000f220000300800 */
[----:B--2---:R-:W-:-:S02]  /*ad50*/  IMAD R29, R29, UR11, RZ ;  /* 0x0000000b1d1d7c24 */ /* 0x004fc4000f8e02ff */
[----:B---3--:R-:W-:Y:S02]  /*ad60*/  IMAD R28, R28, UR11, RZ ;  /* 0x0000000b1c1c7c24 */ /* 0x008fe4000f8e02ff */
[----:B----4-:R-:W-:Y:S02]  /*ad70*/  IMAD R2, R11, UR11, RZ ;  /* 0x0000000b0b027c24 */ /* 0x010fe4000f8e02ff */
[----:B0-----:R-:W-:-:S03]  /*ad80*/  IMAD R0, R9, UR11, RZ ;  /* 0x0000000b09007c24 */ /* 0x001fc6000f8e02ff */
[----:B------:R0:W-:Y:S04]  /*ad90*/  STL [R1+0x1f8], R2 ;  /* 0x0001f80201007387 */ /* 0x0001e80000100800 */
[----:B------:R2:W-:Y:S04]  /*ada0*/  STL [R1+0x1fc], R0 ;  /* 0x0001fc0001007387 */ /* 0x0005e80000100800 */
[----:B------:R-:W-:Y:S01]  /*adb0*/  STL [R1+0x1a84], R28 ;  /* 0x001a841c01007387 */ /* 0x000fe20000100800 */
[----:B0-----:R-:W-:-:S03]  /*adc0*/  IMAD R2, R26, UR10, RZ ;  /* 0x0000000a1a027c24 */ /* 0x001fc6000f8e02ff */
[----:B------:R-:W3:Y:S04]  /*add0*/  LDL.LU R9, [R1+0x74] ;  /* 0x0000740001097983 */ /* 0x000ee80000300800 */
[----:B------:R-:W-:Y:S04]  /*ade0*/  STL [R1+0x1a80], R29 ;  /* 0x001a801d01007387 */ /* 0x000fe80000100800 */
[----:B------:R-:W4:Y:S04]  /*adf0*/  LDL.LU R19, [R1+0x80] ;  /* 0x0000800001137983 */ /* 0x000f280000300800 */
[----:B------:R-:W-:Y:S04]  /*ae00*/  STL [R1+0x4], R2 ;  /* 0x0000040201007387 */ /* 0x000fe80000100800 */
[----:B------:R-:W4:Y:S01]  /*ae10*/  LDL.LU R11, [R1+0x88] ;  /* 0x00008800010b7983 */ /* 0x000f220000300800 */
[----:B--2---:R-:W-:-:S02]  /*ae20*/  IMAD R0, R25, UR10, RZ ;  /* 0x0000000a19007c24 */ /* 0x004fc4000f8e02ff */
[----:B------:R-:W-:Y:S02]  /*ae30*/  IMAD R26, R24, UR10, RZ ;  /* 0x0000000a181a7c24 */ /* 0x000fe4000f8e02ff */
[----:B------:R-:W-:Y:S01]  /*ae40*/  IMAD R25, R27, UR10, RZ ;  /* 0x0000000a1b197c24 */ /* 0x000fe2000f8e02ff */
[----:B------:R0:W-:Y:S04]  /*ae50*/  STL [R1], R0 ;  /* 0x0000000001007387 */ /* 0x0001e80000100800 */
[----:B------:R-:W-:Y:S04]  /*ae60*/  STL [R1+0x1aa0], R26 ;  /* 0x001aa01a01007387 */ /* 0x000fe80000100800 */
[----:B------:R-:W-:Y:S01]  /*ae70*/  STL [R1+0x1aa4], R25 ;  /* 0x001aa41901007387 */ /* 0x000fe20000100800 */
[----:B------:R-:W-:-:S03]  /*ae80*/  IMAD R24, R12, UR10, RZ ;  /* 0x0000000a0c187c24 */ /* 0x000fc6000f8e02ff */
[----:B------:R-:W2:Y:S01]  /*ae90*/  LDL.LU R12, [R1+0x90] ;  /* 0x00009000010c7983 */ /* 0x000ea20000300800 */
[----:B------:R-:W-:-:S03]  /*aea0*/  IMAD R23, R18, UR10, RZ ;  /* 0x0000000a12177c24 */ /* 0x000fc6000f8e02ff */
[----:B------:R-:W-:Y:S04]  /*aeb0*/  STL [R1+0x1aa8], R24 ;  /* 0x001aa81801007387 */ /* 0x000fe80000100800 */
[----:B------:R-:W-:Y:S01]  /*aec0*/  STL [R1+0x1aac], R23 ;  /* 0x001aac1701007387 */ /* 0x000fe20000100800 */
[----:B------:R-:W-:-:S05]  /*aed0*/  IMAD R3, R17, UR10, RZ ;  /* 0x0000000a11037c24 */ /* 0x000fca000f8e02ff */
[----:B------:R0:W-:Y:S01]  /*aee0*/  STL [R1+0x1ab0], R3 ;  /* 0x001ab00301007387 */ /* 0x0001e20000100800 */
[----:B------:R-:W-:Y:S02]  /*aef0*/  IMAD R4, R16, UR10, RZ ;  /* 0x0000000a10047c24 */ /* 0x000fe4000f8e02ff */
[----:B------:R-:W-:-:S03]  /*af00*/  IMAD R5, R14, UR10, RZ ;  /* 0x0000000a0e057c24 */ /* 0x000fc6000f8e02ff */
[----:B------:R0:W-:Y:S01]  /*af10*/  STL [R1+0x1a90], R4 ;  /* 0x001a900401007387 */ /* 0x0001e20000100800 */
[----:B------:R-:W-:-:S03]  /*af20*/  IMAD R6, R6, UR10, RZ ;  /* 0x0000000a06067c24 */ /* 0x000fc6000f8e02ff */
[----:B------:R1:W-:Y:S04]  /*af30*/  STL [R1+0x1a8c], R5 ;  /* 0x001a8c0501007387 */ /* 0x0003e80000100800 */
[----:B0-----:R-:W2:Y:S01]  /*af40*/  LDL.LU R0, [R1+0xa8] ;  /* 0x0000a80001007983 */ /* 0x001ea20000300800 */
[----:B------:R-:W-:-:S03]  /*af50*/  IMAD R7, R7, UR10, RZ ;  /* 0x0000000a07077c24 */ /* 0x000fc6000f8e02ff */
[----:B------:R-:W-:Y:S04]  /*af60*/  STL [R1+0x1a88], R6 ;  /* 0x001a880601007387 */ /* 0x000fe80000100800 */
[----:B------:R-:W2:Y:S01]  /*af70*/  LDL.LU R14, [R1+0xc0] ;  /* 0x0000c000010e7983 */ /* 0x000ea20000300800 */
[----:B------:R-:W-:-:S03]  /*af80*/  IMAD R8, R15, UR10, RZ ;  /* 0x0000000a0f087c24 */ /* 0x000fc6000f8e02ff */
[----:B------:R-:W-:Y:S04]  /*af90*/  STL [R1+0x1ab4], R7 ;  /* 0x001ab40701007387 */ /* 0x000fe80000100800 */
[----:B------:R-:W2:Y:S04]  /*afa0*/  LDL.LU R15, [R1+0xc8] ;  /* 0x0000c800010f7983 */ /* 0x000ea80000300800 */
[----:B------:R-:W2:Y:S04]  /*afb0*/  LDL.LU R16, [R1+0xd0] ;  /* 0x0000d00001107983 */ /* 0x000ea80000300800 */
[----:B------:R-:W-:Y:S04]  /*afc0*/  STL [R1+0x1ab8], R8 ;  /* 0x001ab80801007387 */ /* 0x000fe80000100800 */
[----:B------:R-:W2:Y:S04]  /*afd0*/  LDL.LU R17, [R1+0xd8] ;  /* 0x0000d80001117983 */ /* 0x000ea80000300800 */
[----:B------:R-:W2:Y:S01]  /*afe0*/  LDL.LU R18, [R1+0x100] ;  /* 0x0001000001127983 */ /* 0x000ea20000300800 */
[----:B---3--:R-:W-:-:S05]  /*aff0*/  IMAD R9, R9, UR10, RZ ;  /* 0x0000000a09097c24 */ /* 0x008fca000f8e02ff */
[----:B------:R-:W-:Y:S01]  /*b000*/  STL [R1+0x1abc], R9 ;  /* 0x001abc0901007387 */ /* 0x000fe20000100800 */
[----:B----4-:R-:W-:-:S03]  /*b010*/  IMAD R10, R19, UR10, RZ ;  /* 0x0000000a130a7c24 */ /* 0x010fc6000f8e02ff */
[----:B------:R-:W3:Y:S04]  /*b020*/  LDL.LU R19, [R1+0x104] ;  /* 0x0001040001137983 */ /* 0x000ee80000300800 */
[----:B------:R-:W4:Y:S01]  /*b030*/  LDL.LU R20, [R1+0x108] ;  /* 0x0001080001147983 */ /* 0x000f220000300800 */
[----:B------:R-:W-:-:S03]  /*b040*/  IMAD R11, R11, UR10, RZ ;  /* 0x0000000a0b0b7c24 */ /* 0x000fc6000f8e02ff */
[----:B------:R-:W-:Y:S04]  /*b050*/  STL [R1+0x1ac0], R10 ;  /* 0x001ac00a01007387 */ /* 0x000fe80000100800 */
[----:B------:R-:W4:Y:S04]  /*b060*/  LDL.LU R21, [R1+0x10c] ;  /* 0x00010c0001157983 */ /* 0x000f280000300800 */
[----:B------:R-:W4:Y:S04]  /*b070*/  LDL.LU R22, [R1+0x114] ;  /* 0x0001140001167983 */ /* 0x000f280000300800 */
[----:B------:R-:W-:Y:S04]  /*b080*/  STL [R1+0x1ac4], R11 ;  /* 0x001ac40b01007387 */ /* 0x000fe80000100800 */
[----:B------:R-:W4:Y:S04]  /*b090*/  LDL.LU R27, [R1+0x118] ;  /* 0x00011800011b7983 */ /* 0x000f280000300800 */
[----:B------:R-:W4:Y:S04]  /*b0a0*/  LDL.LU R3, [R1+0x11c] ;  /* 0x00011c0001037983 */ /* 0x000f280000300800 */
[----:B------:R-:W4:Y:S04]  /*b0b0*/  LDL.LU R23, [R1+0x124] ;  /* 0x0001240001177983 */ /* 0x000f280000300800 */
[----:B------:R-:W1:Y:S04]  /*b0c0*/  LDL.LU R24, [R1+0x128] ;  /* 0x0001280001187983 */ /* 0x000e680000300800 */
[----:B------:R-:W4:Y:S04]  /*b0d0*/  LDL.LU R25, [R1+0x12c] ;  /* 0x00012c0001197983 */ /* 0x000f280000300800 */
[----:B------:R-:W4:Y:S04]  /*b0e0*/  LDL.LU R26, [R1+0x134] ;  /* 0x00013400011a7983 */ /* 0x000f280000300800 */
[----:B------:R-:W4:Y:S04]  /*b0f0*/  LDL.LU R29, [R1+0x13c] ;  /* 0x00013c00011d7983 */ /* 0x000f280000300800 */
[----:B------:R-:W4:Y:S04]  /*b100*/  LDL.LU R28, [R1+0x140] ;  /* 0x00014000011c7983 */ /* 0x000f280000300800 */
[----:B------:R-:W4:Y:S01]  /*b110*/  LDL.LU R2, [R1+0x16c] ;  /* 0x00016c0001027983 */ /* 0x000f220000300800 */
[----:B--2---:R-:W-:-:S05]  /*b120*/  IMAD R12, R12, UR10, RZ ;  /* 0x0000000a0c0c7c24 */ /* 0x004fca000f8e02ff */
[----:B------:R-:W-:Y:S01]  /*b130*/  STL [R1+0x1ac8], R12 ;  /* 0x001ac80c01007387 */ /* 0x000fe20000100800 */
[----:B------:R-:W-:-:S03]  /*b140*/  IMAD R13, R0, UR10, RZ ;  /* 0x0000000a000d7c24 */ /* 0x000fc6000f8e02ff */
[----:B------:R-:W2:Y:S01]  /*b150*/  LDL.LU R0, [R1+0x170] ;  /* 0x0001700001007983 */ /* 0x000ea20000300800 */
[----:B------:R-:W-:-:S03]  /*b160*/  IMAD R14, R14, UR10, RZ ;  /* 0x0000000a0e0e7c24 */ /* 0x000fc6000f8e02ff */
[----:B------:R-:W-:Y:S01]  /*b170*/  STL [R1+0x1acc], R13 ;  /* 0x001acc0d01007387 */ /* 0x000fe20000100800 */
[----:B------:R-:W-:-:S03]  /*b180*/  IMAD R15, R15, UR10, RZ ;  /* 0x0000000a0f0f7c24 */ /* 0x000fc6000f8e02ff */
[----:B------:R-:W-:Y:S01]  /*b190*/  STL [R1+0x1ad0], R14 ;  /* 0x001ad00e01007387 */ /* 0x000fe20000100800 */
[----:B------:R-:W-:-:S03]  /*b1a0*/  IMAD R16, R16, UR10, RZ ;  /* 0x0000000a10107c24 */ /* 0x000fc6000f8e02ff */
[----:B------:R-:W-:Y:S01]  /*b1b0*/  STL [R1+0x1ad4], R15 ;  /* 0x001ad40f01007387 */ /* 0x000fe20000100800 */
[----:B------:R-:W-:-:S03]  /*b1c0*/  IMAD R17, R17, UR10, RZ ;  /* 0x0000000a11117c24 */ /* 0x000fc6000f8e02ff */
[----:B------:R-:W-:Y:S01]  /*b1d0*/  STL [R1+0x1ad8], R16 ;  /* 0x001ad81001007387 */ /* 0x000fe20000100800 */
[----:B------:R-:W-:-:S03]  /*b1e0*/  IMAD R18, R18, UR10, RZ ;  /* 0x0000000a12127c24 */ /* 0x000fc6000f8e02ff */
[----:B------:R-:W-:Y:S04]  /*b1f0*/  STL [R1+0x1adc], R17 ;  /* 0x001adc1101007387 */ /* 0x000fe80000100800 */
[----:B------:R-:W-:Y:S01]  /*b200*/  STL [R1+0x1ae0], R18 ;  /* 0x001ae01201007387 */ /* 0x000fe20000100800 */
[----:B---3--:R-:W-:Y:S02]  /*b210*/  IMAD R19, R19, UR10, RZ ;  /* 0x0000000a13137c24 */ /* 0x008fe4000f8e02ff */
[----:B----4-:R-:W-:-:S03]  /*b220*/  IMAD R20, R20, UR10, RZ ;  /* 0x0000000a14147c24 */ /* 0x010fc6000f8e02ff */
        /* <DEDUP_REMOVED lines=10> */
[----:B------:R0:W-:Y:S01]  /*b2d0*/  STL [R1+0x14], R4 ;  /* 0x0000140401007387 */ /* 0x0001e20000100800 */
[----:B-1----:R-:W-:-:S03]  /*b2e0*/  IMAD R5, R24, UR10, RZ ;  /* 0x0000000a18057c24 */ /* 0x002fc6000f8e02ff */
[----:B------:R1:W-:Y:S01]  /*b2f0*/  STL [R1+0x1c], R3 ;  /* 0x00001c0301007387 */ /* 0x0003e20000100800 */
[----:B0-----:R-:W-:-:S03]  /*b300*/  IMAD R4, R25, UR10, RZ ;  /* 0x0000000a19047c24 */ /* 0x001fc6000f8e02ff */
[----:B------:R0:W-:Y:S01]  /*b310*/  STL [R1+0x34], R5 ;  /* 0x0000340501007387 */ /* 0x0001e20000100800 */
[----:B-1----:R-:W-:-:S03]  /*b320*/  IMAD R3, R26, UR10, RZ ;  /* 0x0000000a1a037c24 */ /* 0x002fc6000f8e02ff */
[----:B------:R1:W-:Y:S04]  /*b330*/  STL [R1+0x44], R4 ;  /* 0x0000440401007387 */ /* 0x0003e80000100800 */
[----:B------:R3:W-:Y:S01]  /*b340*/  STL [R1+0x54], R3 ;  /* 0x0000540301007387 */ /* 0x0007e20000100800 */
[----:B0-----:R-:W-:Y:S02]  /*b350*/  IMAD R5, R29, UR10, RZ ;  /* 0x0000000a1d057c24 */ /* 0x001fe4000f8e02ff */
[----:B-1----:R-:W-:-:S03]  /*b360*/  IMAD R4, R28, UR10, RZ ;  /* 0x0000000a1c047c24 */ /* 0x002fc6000f8e02ff */
[----:B------:R-:W-:Y:S01]  /*b370*/  STL [R1+0x5c], R5 ;  /* 0x00005c0501007387 */ /* 0x000fe20000100800 */
[----:B---3--:R-:W-:-:S03]  /*b380*/  IMAD R3, R2, UR10, RZ ;  /* 0x0000000a02037c24 */ /* 0x008fc6000f8e02ff */
[----:B------:R-:W3:Y:S04]  /*b390*/  LDL.LU R2, [R1+0x174] ;  /* 0x0001740001027983 */ /* 0x000ee80000300800 */
[----:B------:R-:W-:Y:S04]  /*b3a0*/  STL [R1+0x64], R4 ;  /* 0x0000640401007387 */ /* 0x000fe80000100800 */
[----:B------:R-:W-:Y:S04]  /*b3b0*/  STL [R1+0x6c], R3 ;  /* 0x00006c0301007387 */ /* 0x000fe80000100800 */
[----:B------:R-:W4:Y:S01]  /*b3c0*/  LDL.LU R27, [R1+0x17c] ;  /* 0x00017c00011b7983 */ /* 0x000f220000300800 */
[----:B--2---:R-:W-:-:S03]  /*b3d0*/  IMAD R0, R0, UR10, RZ ;  /* 0x0000000a00007c24 */ /* 0x004fc6000f8e02ff */
[----:B----4-:R0:W-:Y:S04]  /*b3e0*/  STL [R1+0x1b00], R27 ;  /* 0x001b001b01007387 */ /* 0x0101e80000100800 */
[----:B------:R1:W-:Y:S04]  /*b3f0*/  STL [R1+0x74], R0 ;  /* 0x0000740001007387 */ /* 0x0003e80000100800 */
[----:B0-----:R-:W2:Y:S04]  /*b400*/  LDL.LU R27, [R1+0x178] ;  /* 0x00017800011b7983 */ /* 0x001ea80000300800 */
[----:B------:R-:W4:Y:S04]  /*b410*/  LDL.LU R22, [R1+0x180] ;  /* 0x0001800001167983 */ /* 0x000f280000300800 */
        /* <DEDUP_REMOVED lines=17> */
[----:B------:R-:W4:Y:S01]  /*b530*/  LDL.LU R4, [R1+0x1e4] ;  /* 0x0001e40001047983 */ /* 0x000f220000300800 */
[----:B---3--:R-:W-:-:S03]  /*b540*/  IMAD R2, R2, UR10, RZ ;  /* 0x0000000a02027c24 */ /* 0x008fc6000f8e02ff */
[----:B------:R-:W3:Y:S04]  /*b550*/  LDL.LU R3, [R1+0x1e0] ;  /* 0x0001e00001037983 */ /* 0x000ee80000300800 */
[----:B------:R-:W3:Y:S04]  /*b560*/  LDL.LU R23, [R1+0x1dc] ;  /* 0x0001dc0001177983 */ /* 0x000ee80000300800 */
[----:B------:R-:W3:Y:S04]  /*b570*/  LDL.LU R24, [R1+0x1cc] ;  /* 0x0001cc0001187983 */ /* 0x000ee80000300800 */
[----:B------:R-:W3:Y:S04]  /*b580*/  LDL.LU R25, [R1+0x1c8] ;  /* 0x0001c80001197983 */ /* 0x000ee80000300800 */
[----:B------:R-:W3:Y:S04]  /*b590*/  LDL.LU R26, [R1+0x1c4] ;  /* 0x0001c400011a7983 */ /* 0x000ee80000300800 */
[----:B------:R-:W3:Y:S04]  /*b5a0*/  LDL.LU R29, [R1+0x1b8] ;  /* 0x0001b800011d7983 */ /* 0x000ee80000300800 */
[----:B-1----:R-:W3:Y:S04]  /*b5b0*/  LDL.LU R0, [R1+0x1b4] ;  /* 0x0001b40001007983 */ /* 0x002ee80000300800 */
[----:B------:R-:W3:Y:S04]  /*b5c0*/  LDL.LU R28, [R1+0x1a8] ;  /* 0x0001a800011c7983 */ /* 0x000ee80000300800 */
[----:B------:R0:W-:Y:S04]  /*b5d0*/  STL [R1+0x80], R2 ;  /* 0x0000800201007387 */ /* 0x0001e80000100800 */
[----:B0-----:R-:W3:Y:S01]  /*b5e0*/  LDL.LU R2, [R1+0x1a0] ;  /* 0x0001a00001027983 */ /* 0x001ee20000300800 */
[----:B--2---:R-:W-:-:S05]  /*b5f0*/  IMAD R27, R27, UR10, RZ ;  /* 0x0000000a1b1b7c24 */ /* 0x004fca000f8e02ff */
[----:B------:R0:W-:Y:S04]  /*b600*/  STL [R1+0x88], R27 ;  /* 0x0000881b01007387 */ /* 0x0001e80000100800 */
[----:B0-----:R-:W2:Y:S01]  /*b610*/  LDL.LU R27, [R1+0x1b00] ;  /* 0x001b0000011b7983 */ /* 0x001ea20000300800 */
[----:B----4-:R-:W-:Y:S02]  /*b620*/  IMAD R5, R5, UR10, RZ ;  /* 0x0000000a05057c24 */ /* 0x010fe4000f8e02ff */
[----:B--2---:R-:W-:-:S05]  /*b630*/  IMAD R27, R27, UR10, RZ ;  /* 0x0000000a1b1b7c24 */ /* 0x004fca000f8e02ff */
[----:B------:R0:W-:Y:S02]  /*b640*/  STL [R1+0x90], R27 ;  /* 0x0000901b01007387 */ /* 0x0001e40000100800 */
[----:B0-----:R-:W-:Y:S02]  /*b650*/  IMAD R27, R22, UR10, RZ ;  /* 0x0000000a161b7c24 */ /* 0x001fe4000f8e02ff */
[----:B------:R-:W-:Y:S02]  /*b660*/  IMAD R22, R21, UR10, RZ ;  /* 0x0000000a15167c24 */ /* 0x000fe4000f8e02ff */
[----:B------:R-:W-:Y:S02]  /*b670*/  IMAD R21, R20, UR10, RZ ;  /* 0x0000000a14157c24 */ /* 0x000fe4000f8e02ff */
[----:B------:R-:W-:Y:S01]  /*b680*/  IMAD R20, R19, UR10, RZ ;  /* 0x0000000a13147c24 */ /* 0x000fe2000f8e02ff */
[----:B------:R-:W-:Y:S01]  /*b690*/  STL [R1+0xa8], R27 ;  /* 0x0000a81b01007387 */ /* 0x000fe20000100800 */
[----:B------:R-:W-:-:S02]  /*b6a0*/  IMAD R19, R18, UR10, RZ ;  /* 0x0000000a12137c24 */ /* 0x000fc4000f8e02ff */
[----:B------:R-:W-:Y:S01]  /*b6b0*/  IMAD R18, R17, UR10, RZ ;  /* 0x0000000a11127c24 */ /* 0x000fe2000f8e02ff */
[----:B------:R-:W-:Y:S01]  /*b6c0*/  STL [R1+0xc0], R22 ;  /* 0x0000c01601007387 */ /* 0x000fe20000100800 */
[----:B------:R-:W-:Y:S02]  /*b6d0*/  IMAD R17, R16, UR10, RZ ;  /* 0x0000000a10117c24 */ /* 0x000fe4000f8e02ff */
[----:B------:R-:W-:Y:S01]  /*b6e0*/  IMAD R16, R15, UR10, RZ ;  /* 0x0000000a0f107c24 */ /* 0x000fe2000f8e02ff */
[----:B------:R-:W-:Y:S01]  /*b6f0*/  STL [R1+0xc8], R21 ;  /* 0x0000c81501007387 */ /* 0x000fe20000100800 */
[----:B------:R-:W-:Y:S02]  /*b700*/  IMAD R15, R14, UR10, RZ ;  /* 0x0000000a0e0f7c24 */ /* 0x000fe4000f8e02ff */
[----:B------:R-:W-:Y:S01]  /*b710*/  IMAD R14, R13, UR10, RZ ;  /* 0x0000000a0d0e7c24 */ /* 0x000fe2000f8e02ff */
        /* <DEDUP_REMOVED lines=17> */
[----:B---3--:R-:W-:-:S03]  /*b830*/  IMAD R4, R3, UR10, RZ ;  /* 0x0000000a03047c24 */ /* 0x008fc6000f8e02ff */
[----:B------:R-:W-:Y:S04]  /*b840*/  STL [R1+0x124], R11 ;  /* 0x0001240b01007387 */ /* 0x000fe80000100800 */
[----:B------:R-:W-:Y:S04]  /*b850*/  STL [R1+0x128], R10 ;  /* 0x0001280a01007387 */ /* 0x000fe80000100800 */
[----:B------:R-:W-:Y:S04]  /*b860*/  STL [R1+0x12c], R9 ;  /* 0x00012c0901007387 */ /* 0x000fe80000100800 */
[----:B------:R-:W-:Y:S04]  /*b870*/  STL [R1+0x134], R8 ;  /* 0x0001340801007387 */ /* 0x000fe80000100800 */
[----:B------:R-:W-:Y:S01]  /*b880*/  STL [R1+0x13c], R7 ;  /* 0x00013c0701007387 */ /* 0x000fe20000100800 */
[----:B------:R-:W-:-:S03]  /*b890*/  IMAD R3, R24, UR10, RZ ;  /* 0x0000000a18037c24 */ /* 0x000fc6000f8e02ff */
[----:B------:R0:W-:Y:S04]  /*b8a0*/  STL [R1+0x140], R5 ;  /* 0x0001400501007387 */ /* 0x0001e80000100800 */
[----:B------:R-:W-:Y:S04]  /*b8b0*/  STL [R1+0x16c], R6 ;  /* 0x00016c0601007387 */ /* 0x000fe80000100800 */
[----:B------:R1:W-:Y:S01]  /*b8c0*/  STL [R1+0x170], R4 ;  /* 0x0001700401007387 */ /* 0x0003e20000100800 */
[----:B0-----:R-:W-:-:S05]  /*b8d0*/  IMAD R5, R23, UR10, RZ ;  /* 0x0000000a17057c24 */ /* 0x001fca000f8e02ff */
[----:B------:R0:W-:Y:S01]  /*b8e0*/  STL [R1+0x174], R5 ;  /* 0x0001740501007387 */ /* 0x0001e20000100800 */
[----:B-1----:R-:W-:-:S03]  /*b8f0*/  IMAD R4, R25, UR10, RZ ;  /* 0x0000000a19047c24 */ /* 0x002fc6000f8e02ff */
[----:B------:R1:W-:Y:S04]  /*b900*/  STL [R1+0x178], R3 ;  /* 0x0001780301007387 */ /* 0x0003e80000100800 */
[----:B------:R2:W-:Y:S01]  /*b910*/  STL [R1+0x17c], R4 ;  /* 0x00017c0401007387 */ /* 0x0005e20000100800 */
[----:B0-----:R-:W-:Y:S02]  /*b920*/  IMAD R5, R26, UR10, RZ ;  /* 0x0000000a1a057c24 */ /* 0x001fe4000f8e02ff */
[----:B-1----:R-:W-:-:S03]  /*b930*/  IMAD R3, R29, UR10, RZ ;  /* 0x0000000a1d037c24 */ /* 0x002fc6000f8e02ff */
[----:B------:R-:W-:Y:S01]  /*b940*/  STL [R1+0x180], R5 ;  /* 0x0001800501007387 */ /* 0x000fe20000100800 */
[----:B--2---:R-:W-:-:S03]  /*b950*/  IMAD R4, R0, UR10, RZ ;  /* 0x0000000a00047c24 */ /* 0x004fc6000f8e02ff */
[----:B------:R-:W2:Y:S04]  /*b960*/  LDL.LU R0, [R1+0x190] ;  /* 0x0001900001007983 */ /* 0x000ea80000300800 */
[----:B------:R0:W-:Y:S04]  /*b970*/  STL [R1+0x188], R3 ;  /* 0x0001880301007387 */ /* 0x0001e80000100800 */
[----:B------:R-:W-:Y:S04]  /*b980*/  STL [R1+0x18c], R4 ;  /* 0x00018c0401007387 */ /* 0x000fe80000100800 */
[----:B------:R-:W3:Y:S01]  /*b990*/  LDL.LU R27, [R1+0x168] ;  /* 0x00016800011b7983 */ /* 0x000ee20000300800 */
[----:B0-----:R-:W-:-:S02]  /*b9a0*/  IMAD R3, R28, UR10, RZ ;  /* 0x0000000a1c037c24 */ /* 0x001fc4000f8e02ff */
[----:B------:R-:W-:-:S03]  /*b9b0*/  IMAD R2, R2, UR10, RZ ;  /* 0x0000000a02027c24 */ /* 0x000fc6000f8e02ff */
[----:B------:R-:W-:Y:S04]  /*b9c0*/  STL [R1+0x194], R3 ;  /* 0x0001940301007387 */ /* 0x000fe80000100800 */
[----:B---3--:R0:W-:Y:S04]  /*b9d0*/  STL [R1+0x1afc], R27 ;  /* 0x001afc1b01007387 */ /* 0x0081e80000100800 */
[----:B------:R1:W-:Y:S04]  /*b9e0*/  STL [R1+0x198], R2 ;  /* 0x0001980201007387 */ /* 0x0003e80000100800 */
[----:B0-----:R-:W3:Y:S04]  /*b9f0*/  LDL.LU R27, [R1+0x184] ;  /* 0x00018400011b7983 */ /* 0x001ee80000300800 */
        /* <DEDUP_REMOVED lines=19> */
[----:B--2---:R-:W-:-:S03]  /*bb30*/  IMAD R0, R0, UR10, RZ ;  /* 0x0000000a00007c24 */ /* 0x004fc6000f8e02ff */
[----:B------:R-:W2:Y:S04]  /*bb40*/  LDL.LU R3, [R1+0xe4] ;  /* 0x0000e40001037983 */ /* 0x000ea80000300800 */
[----:B------:R-:W2:Y:S04]  /*bb50*/  LDL.LU R23, [R1+0xe0] ;  /* 0x0000e00001177983 */ /* 0x000ea80000300800 */
[----:B------:R-:W2:Y:S04]  /*bb60*/  LDL.LU R24, [R1+0xdc] ;  /* 0x0000dc0001187983 */ /* 0x000ea80000300800 */
[----:B------:R-:W2:Y:S04]  /*bb70*/  LDL.LU R25, [R1+0xd4] ;  /* 0x0000d40001197983 */ /* 0x000ea80000300800 */
[----:B------:R-:W2:Y:S04]  /*bb80*/  LDL.LU R26, [R1+0xcc] ;  /* 0x0000cc00011a7983 */ /* 0x000ea80000300800 */
[----:B-1----:R-:W2:Y:S04]  /*bb90*/  LDL.LU R2, [R1+0xc4] ;  /* 0x0000c40001027983 */ /* 0x002ea80000300800 */
[----:B------:R-:W2:Y:S04]  /*bba0*/  LDL.LU R29, [R1+0xbc] ;  /* 0x0000bc00011d7983 */ /* 0x000ea80000300800 */
[----:B------:R-:W2:Y:S04]  /*bbb0*/  LDL.LU R28, [R1+0xb8] ;  /* 0x0000b800011c7983 */ /* 0x000ea80000300800 */
[----:B------:R0:W-:Y:S04]  /*bbc0*/  STL [R1+0x190], R0 ;  /* 0x0001900001007387 */ /* 0x0001e80000100800 */
[----:B0-----:R-:W2:Y:S01]  /*bbd0*/  LDL.LU R0, [R1+0xb4] ;  /* 0x0000b40001007983 */ /* 0x001ea20000300800 */
[----:B---3--:R-:W-:-:S05]  /*bbe0*/  IMAD R27, R27, UR10, RZ ;  /* 0x0000000a1b1b7c24 */ /* 0x008fca000f8e02ff */
[----:B------:R0:W-:Y:S04]  /*bbf0*/  STL [R1+0x184], R27 ;  /* 0x0001841b01007387 */ /* 0x0001e80000100800 */
[----:B0-----:R-:W3:Y:S01]  /*bc00*/  LDL.LU R27, [R1+0x1afc] ;  /* 0x001afc00011b7983 */ /* 0x001ee20000300800 */
[----:B----4-:R-:W-:Y:S02]  /*bc10*/  IMAD R22, R22, UR10, RZ ;  /* 0x0000000a16167c24 */ /* 0x010fe4000f8e02ff */
[----:B---3--:R-:W-:-:S05]  /*bc20*/  IMAD R27, R27, UR10, RZ ;  /* 0x0000000a1b1b7c24 */ /* 0x008fca000f8e02ff */
[----:B------:R0:W-:Y:S04]  /*bc30*/  STL [R1+0x168], R27 ;  /* 0x0001681b01007387 */ /* 0x0001e80000100800 */
[----:B------:R1:W-:Y:S01]  /*bc40*/  STL [R1+0x164], R22 ;  /* 0x0001641601007387 */ /* 0x0003e20000100800 */
[----:B0-----:R-:W-:Y:S02]  /*bc50*/  IMAD R27, R21, UR10, RZ ;  /* 0x0000000a151b7c24 */ /* 0x001fe4000f8e02ff */
[----:B------:R-:W-:Y:S02]  /*bc60*/  IMAD R21, R19, UR10, RZ ;  /* 0x0000000a13157c24 */ /* 0x000fe4000f8e02ff */
[----:B-1----:R-:W-:Y:S02]  /*bc70*/  IMAD R22, R20, UR10, RZ ;  /* 0x0000000a14167c24 */ /* 0x002fe4000f8e02ff */
        /* <DEDUP_REMOVED lines=27> */
[----:B--2---:R-:W-:-:S03]  /*be30*/  IMAD R5, R3, UR10, RZ ;  /* 0x0000000a03057c24 */ /* 0x004fc6000f8e02ff */
[----:B------:R-:W-:Y:S01]  /*be40*/  STL [R1+0xfc], R11 ;  /* 0x0000fc0b01007387 */ /* 0x000fe20000100800 */
[----:B------:R-:W-:-:S03]  /*be50*/  IMAD R4, R23, UR10, RZ ;  /* 0x0000000a17047c24 */ /* 0x000fc6000f8e02ff */
[----:B------:R-:W-:Y:S04]  /*be60*/  STL [R1+0xf8], R10 ;  /* 0x0000f80a01007387 */ /* 0x000fe80000100800 */
[----:B------:R-:W-:Y:S01]  /*be70*/  STL [R1+0xf4], R9 ;  /* 0x0000f40901007387 */ /* 0x000fe20000100800 */
[----:B------:R-:W-:-:S03]  /*be80*/  IMAD R3, R24, UR10, RZ ;  /* 0x0000000a18037c24 */ /* 0x000fc6000f8e02ff */
[----:B------:R-:W-:Y:S04]  /*be90*/  STL [R1+0xf0], R8 ;  /* 0x0000f00801007387 */ /* 0x000fe80000100800 */
[----:B------:R-:W-:Y:S04]  /*bea0*/  STL [R1+0xec], R7 ;  /* 0x0000ec0701007387 */ /* 0x000fe80000100800 */
[----:B------:R-:W-:Y:S04]  /*beb0*/  STL [R1+0xe8], R6 ;  /* 0x0000e80601007387 */ /* 0x000fe80000100800 */
[----:B------:R0:W-:Y:S04]  /*bec0*/  STL [R1+0xe4], R5 ;  /* 0x0000e40501007387 */ /* 0x0001e80000100800 */
[----:B------:R1:W-:Y:S01]  /*bed0*/  STL [R1+0xe0], R4 ;  /* 0x0000e00401007387 */ /* 0x0003e20000100800 */
[----:B0-----:R-:W-:-:S03]  /*bee0*/  IMAD R5, R25, UR10, RZ ;  /* 0x0000000a19057c24 */ /* 0x001fc6000f8e02ff */
[----:B------:R0:W-:Y:S01]  /*bef0*/  STL [R1+0xdc], R3 ;  /* 0x0000dc0301007387 */ /* 0x0001e20000100800 */
[----:B-1----:R-:W-:-:S03]  /*bf00*/  IMAD R4, R26, UR10, RZ ;  /* 0x0000000a1a047c24 */ /* 0x002fc6000f8e02ff */
[----:B------:R-:W-:Y:S01]  /*bf10*/  STL [R1+0xd4], R5 ;  /* 0x0000d40501007387 */ /* 0x000fe20000100800 */
[----:B0-----:R-:W-:-:S03]  /*bf20*/  IMAD R3, R2, UR10, RZ ;  /* 0x0000000a02037c24 */ /* 0x001fc6000f8e02ff */
[----:B------:R-:W2:Y:S04]  /*bf30*/  LDL.LU R2, [R1+0xb0] ;  /* 0x0000b00001027983 */ /* 0x000ea80000300800 */
[----:B------:R0:W-:Y:S04]  /*bf40*/  STL [R1+0xcc], R4 ;  /* 0x0000cc0401007387 */ /* 0x0001e80000100800 */
[----:B------:R1:W-:Y:S01]  /*bf50*/  STL [R1+0xc4], R3 ;  /* 0x0000c40301007387 */ /* 0x0003e20000100800 */
[----:B0-----:R-:W-:-:S05]  /*bf60*/  IMAD R4, R29, UR10, RZ ;  /* 0x0000000a1d047c24 */ /* 0x001fca000f8e02ff */
[----:B------:R-:W-:Y:S04]  /*bf70*/  STL [R1+0xbc], R4 ;  /* 0x0000bc0401007387 */ /* 0x000fe80000100800 */
[----:B------:R-:W3:Y:S01]  /*bf80*/  LDL.LU R27, [R1+0xa4] ;  /* 0x0000a400011b7983 */ /* 0x000ee20000300800 */
[----:B-1----:R-:W-:Y:S02]  /*bf90*/  IMAD R3, R28, UR10, RZ ;  /* 0x0000000a1c037c24 */ /* 0x002fe4000f8e02ff */
        /* <DEDUP_REMOVED lines=33> */
[----:B0-----:R-:W2:Y:S04]  /*c1b0*/  LDL.LU R5, [R1+0x4] ;  /* 0x0000040001057983 */ /* 0x001ea80000300800 */
[----:B------:R-:W2:Y:S01]  /*c1c0*/  LDL.LU R6, [R1] ;  /* 0x0000000001067983 */ /* 0x000ea20000300800 */
[----:B---3--:R-:W-:-:S05]  /*c1d0*/  IMAD R27, R27, UR10, RZ ;  /* 0x0000000a1b1b7c24 */ /* 0x008fca000f8e02ff */
[----:B------:R0:W-:Y:S04]  /*c1e0*/  STL [R1+0xac], R27 ;  /* 0x0000ac1b01007387 */ /* 0x0001e80000100800 */
[----:B0-----:R-:W3:Y:S01]  /*c1f0*/  LDL.LU R27, [R1+0x1af8] ;  /* 0x001af800011b7983 */ /* 0x001ee20000300800 */
[----:B----4-:R-:W-:Y:S02]  /*c200*/  IMAD R22, R22, UR10, RZ ;  /* 0x0000000a16167c24 */ /* 0x010fe4000f8e02ff */
[----:B------:R-:W-:Y:S02]  /*c210*/  IMAD R21, R21, UR10, RZ ;  /* 0x0000000a15157c24 */ /* 0x000fe4000f8e02ff */
[----:B------:R-:W-:Y:S02]  /*c220*/  IMAD R20, R20, UR10, RZ ;  /* 0x0000000a14147c24 */ /* 0x000fe4000f8e02ff */
[----:B------:R-:W-:-:S02]  /*c230*/  IMAD R19, R19, UR10, RZ ;  /* 0x0000000a13137c24 */ /* 0x000fc4000f8e02ff */
[----:B------:R-:W-:Y:S02]  /*c240*/  IMAD R18, R18, UR10, RZ ;  /* 0x0000000a12127c24 */ /* 0x000fe4000f8e02ff */
[----:B------:R-:W-:Y:S02]  /*c250*/  IMAD R17, R17, UR10, RZ ;  /* 0x0000000a11117c24 */ /* 0x000fe4000f8e02ff */
[----:B------:R-:W-:Y:S02]  /*c260*/  IMAD R16, R16, UR10, RZ ;  /* 0x0000000a10107c24 */ /* 0x000fe4000f8e02ff */
        /* <DEDUP_REMOVED lines=11> */
[----:B--2---:R-:W-:Y:S02]  /*c320*/  IMAD R24, R24, UR10, RZ ;  /* 0x0000000a18187c24 */ /* 0x004fe4000f8e02ff */
[----:B------:R-:W-:Y:S02]  /*c330*/  IMAD R25, R25, UR10, RZ ;  /* 0x0000000a19197c24 */ /* 0x000fe4000f8e02ff */
[----:B------:R-:W-:Y:S02]  /*c340*/  IMAD R26, R26, UR10, RZ ;  /* 0x0000000a1a1a7c24 */ /* 0x000fe4000f8e02ff */
[----:B------:R-:W-:-:S02]  /*c350*/  IMAD R0, R0, UR10, RZ ;  /* 0x0000000a00007c24 */ /* 0x000fc4000f8e02ff */
[----:B---3--:R-:W-:-:S05]  /*c360*/  IMAD R27, R27, UR10, RZ ;  /* 0x0000000a1b1b7c24 */ /* 0x008fca000f8e02ff */
        /* <DEDUP_REMOVED lines=45> */
[----:B0-----:R-:W2:Y:S02]  /*c640*/  LDL.LU R0, [R1+0x1a9c] ;  /* 0x001a9c0001007983 */ /* 0x001ea40000300800 */
[----:B--2---:R-:W-:-:S05]  /*c650*/  IMAD R0, R0, UR10, RZ ;  /* 0x0000000a00007c24 */ /* 0x004fca000f8e02ff */
[----:B------:R0:W-:Y:S04]  /*c660*/  STL [R1+0x10], R0 ;  /* 0x0000100001007387 */ /* 0x0001e80000100800 */
[----:B0-----:R-:W2:Y:S01]  /*c670*/  LDL.LU R0, [R1+0x1a98] ;  /* 0x001a980001007983 */ /* 0x001ea20000300800 */
[----:B------:R-:W-:-:S05]  /*c680*/  IMAD R2, R2, UR10, RZ ;  /* 0x0000000a02027c24 */ /* 0x000fca000f8e02ff */
[----:B------:R2:W-:Y:S02]  /*c690*/  STL [R1+0x8], R2 ;  /* 0x0000080201007387 */ /* 0x0005e40000100800 */
[----:B--2---:R-:W-:-:S05]  /*c6a0*/  LEA R2, P1, R4, R0, 0x1 ;  /* 0x0000000004027211 */ /* 0x004fca00078208ff */
[----:B------:R0:W-:Y:S02]  /*c6b0*/  STL [R1+0x1a4c], R2 ;  /* 0x001a4c0201007387 */ /* 0x0001e40000100800 */
[----:B0-----:R-:W-:-:S05]  /*c6c0*/  LEA R2, P2, R5, R0, 0x1 ;  /* 0x0000000005027211 */ /* 0x001fca00078408ff */
        /* <DEDUP_REMOVED lines=10> */
[----:B------:R0:W-:Y:S04]  /*c770*/  STL [R1+0x1a48], R2 ;  /* 0x001a480201007387 */ /* 0x0001e80000100800 */
[----:B0-----:R-:W2:Y:S02]  /*c780*/  LDL.LU R2, [R1+0x1a94] ;  /* 0x001a940001027983 */ /* 0x001ea40000300800 */
[----:B--2---:R-:W-:-:S05]  /*c790*/  LEA.HI.X.SX32 R4, R4, R2, 0x1, P1 ;  /* 0x0000000204047211 */ /* 0x004fca00008f0eff */
[----:B------:R0:W-:Y:S02]  /*c7a0*/  STL [R1+0x1a30], R4 ;  /* 0x001a300401007387 */ /* 0x0001e40000100800 */
[----:B0-----:R-:W-:-:S05]  /*c7b0*/  LEA R4, P1, R3, R0, 0x1 ;  /* 0x0000000003047211 */ /* 0x001fca00078208ff */
[----:B------:R0:W-:Y:S04]  /*c7c0*/  STL [R1+0x1a2c], R4 ;  /* 0x001a2c0401007387 */ /* 0x0001e80000100800 */
[----:B0-----:R-:W2:Y:S01]  /*c7d0*/  LDL.LU R4, [R1+0x1a90] ;  /* 0x001a900001047983 */ /* 0x001ea20000300800 */
[----:B------:R-:W-:-:S05]  /*c7e0*/  LEA.HI.X.SX32 R5, R5, R2, 0x1, P2 ;  /* 0x0000000205057211 */ /* 0x000fca00010f0eff */
[----:B------:R2:W-:Y:S02]  /*c7f0*/  STL [R1+0x1a24], R5 ;  /* 0x001a240501007387 */ /* 0x0005e40000100800 */
[----:B--2---:R-:W-:-:S05]  /*c800*/  LEA R5, P2, R4, R0, 0x1 ;  /* 0x0000000004057211 */ /* 0x004fca00078408ff */
        /* <DEDUP_REMOVED lines=10> */
[----:B------:R0:W-:Y:S02]  /*c8b0*/  STL [R1+0x1a18], R26 ;  /* 0x001a181a01007387 */ /* 0x0001e40000100800 */
[----:B0-----:R-:W-:Y:S02]  /*c8c0*/  LEA.HI.X.SX32 R26, R25, R2, 0x1, P5 ;  /* 0x00000002191a7211 */ /* 0x001fe400028f0eff */
[----:B------:R-:W-:-:S03]  /*c8d0*/  LEA R25, P5, R7, R0, 0x1 ;  /* 0x0000000007197211 */ /* 0x000fc600078a08ff */
[----:B------:R0:W-:Y:S04]  /*c8e0*/  STL [R1+0x1a0c], R26 ;  /* 0x001a0c1a01007387 */ /* 0x0001e80000100800 */
[----:B------:R1:W-:Y:S01]  /*c8f0*/  STL [R1+0x1a10], R25 ;  /* 0x001a101901007387 */ /* 0x0003e20000100800 */
[----:B0-----:R-:W-:Y:S02]  /*c900*/  LEA.HI.X.SX32 R26, R24, R2, 0x1, P6 ;  /* 0x00000002181a7211 */ /* 0x001fe400030f0eff */
[----:B------:R-:W-:Y:S02]  /*c910*/  LEA R24, P6, R8, R0, 0x1 ;  /* 0x0000000008187211 */ /* 0x000fe400078c08ff */
[----:B-1----:R-:W-:Y:S01]  /*c920*/  LEA.HI.X.SX32 R25, R23, R2, 0x1, P0 ;  /* 0x0000000217197211 */ /* 0x002fe200000f0eff */
[----:B------:R-:W-:Y:S01]  /*c930*/  STL [R1+0x1a04], R26 ;  /* 0x001a041a01007387 */ /* 0x000fe20000100800 */
[----:B------:R-:W-:-:S03]  /*c940*/  LEA R23, P0, R9, R0, 0x1 ;  /* 0x0000000009177211 */ /* 0x000fc600078008ff */
[----:B------:R0:W-:Y:S04]  /*c950*/  STL [R1+0x1a08], R24 ;  /* 0x001a081801007387 */ /* 0x0001e80000100800 */
[----:B------:R-:W-:Y:S01]  /*c960*/  STL [R1+0x19fc], R25 ;  /* 0x0019fc1901007387 */ /* 0x000fe20000100800 */
[----:B0-----:R-:W-:Y:S02]  /*c970*/  LEA.HI.X.SX32 R24, R3, R2, 0x1, P1 ;  /* 0x0000000203187211 */ /* 0x001fe400008f0eff */
[----:B------:R-:W-:Y:S01]  /*c980*/  LEA R3, P1, R10, R0, 0x1 ;  /* 0x000000000a037211 */ /* 0x000fe200078208ff */
[----:B------:R0:W-:Y:S04]  /*c990*/  STL [R1+0x1a00], R23 ;  /* 0x001a001701007387 */ /* 0x0001e80000100800 */
[----:B------:R-:W-:Y:S04]  /*c9a0*/  STL [R1+0x19f4], R24 ;  /* 0x0019f41801007387 */ /* 0x000fe80000100800 */
[----:B------:R1:W-:Y:S01]  /*c9b0*/  STL [R1+0x19f8], R3 ;  /* 0x0019f80301007387 */ /* 0x0003e20000100800 */
[----:B0-----:R-:W-:-:S02]  /*c9c0*/  LEA.HI.X.SX32 R23, R4, R2, 0x1, P2 ;  /* 0x0000000204177211 */ /* 0x001fc400010f0eff */
[----:B------:R-:W-:-:S03]  /*c9d0*/  LEA R4, P2, R11, R0, 0x1 ;  /* 0x000000000b047211 */ /* 0x000fc600078408ff */
[----:B------:R-:W-:Y:S01]  /*c9e0*/  STL [R1+0x19ec], R23 ;  /* 0x0019ec1701007387 */ /* 0x000fe20000100800 */
[----:B-1----:R-:W-:Y:S02]  /*c9f0*/  LEA.HI.X.SX32 R3, R5, R2, 0x1, P3 ;  /* 0x0000000205037211 */ /* 0x002fe400018f0eff */
[----:B------:R-:W-:Y:S01]  /*ca00*/  LEA R5, P3, R12, R0, 0x1 ;  /* 0x000000000c057211 */ /* 0x000fe200078608ff */
[----:B------:R0:W-:Y:S04]  /*ca10*/  STL [R1+0x19f0], R4 ;  /* 0x0019f00401007387 */ /* 0x0001e80000100800 */
[----:B------:R1:W-:Y:S04]  /*ca20*/  STL [R1+0x19e4], R3 ;  /* 0x0019e40301007387 */ /* 0x0003e80000100800 */
[----:B------:R2:W-:Y:S01]  /*ca30*/  STL [R1+0x19e8], R5 ;  /* 0x0019e80501007387 */ /* 0x0005e20000100800 */
[----:B0-----:R-:W-:-:S02]  /*ca40*/  LEA.HI.X.SX32 R4, R6, R2, 0x1, P4 ;  /* 0x0000000206047211 */ /* 0x001fc400020f0eff */
[----:B-1----:R-:W-:-:S03]  /*ca50*/  LEA R3, P4, R13, R0, 0x1 ;  /* 0x000000000d037211 */ /* 0x002fc600078808ff */
[----:B------:R0:W-:Y:S01]  /*ca60*/  STL [R1+0x19dc], R4 ;  /* 0x0019dc0401007387 */ /* 0x0001e20000100800 */
[----:B--2---:R-:W-:-:S03]  /*ca70*/  LEA.HI.X.SX32 R5, R7, R2, 0x1, P5 ;  /* 0x0000000207057211 */ /* 0x004fc600028f0eff */
[----:B------:R1:W-:Y:S04]  /*ca80*/  STL [R1+0x19e0], R3 ;  /* 0x0019e00301007387 */ /* 0x0003e80000100800 */
[----:B------:R-:W-:Y:S01]  /*ca90*/  STL [R1+0x19d4], R5 ;  /* 0x0019d40501007387 */ /* 0x000fe20000100800 */
[----:B0-----:R-:W-:Y:S02]  /*caa0*/  LEA R4, P5, R14, R0, 0x1 ;  /* 0x000000000e047211 */ /* 0x001fe400078a08ff */
[-C--:B-1----:R-:W-:Y:S02]  /*cab0*/  LEA.HI.X.SX32 R3, R8, R2.reuse, 0x1, P6 ;  /* 0x0000000208037211 */ /* 0x082fe400030f0eff */
[----:B------:R-:W2:Y:S04]  /*cac0*/  LDL.LU R8, [R1+0x14] ;  /* 0x0000140001087983 */ /* 0x000ea80000300800 */
[----:B------:R0:W-:Y:S04]  /*cad0*/  STL [R1+0x19d8], R4 ;  /* 0x0019d80401007387 */ /* 0x0001e80000100800 */
[----:B------:R-:W2:Y:S04]  /*cae0*/  LDL.LU R7, [R1+0x1c] ;  /* 0x00001c0001077983 */ /* 0x000ea80000300800 */
[----:B------:R1:W-:Y:S01]  /*caf0*/  STL [R1+0x19cc], R3 ;  /* 0x0019cc0301007387 */ /* 0x0003e20000100800 */
[----:B0-----:R-:W-:-:S03]  /*cb00*/  LEA.HI.X.SX32 R4, R9, R2, 0x1, P0 ;  /* 0x0000000209047211 */ /* 0x001fc600000f0eff */
[----:B------:R-:W2:Y:S01]  /*cb10*/  LDL.LU R6, [R1+0x34] ;  /* 0x0000340001067983 */ /* 0x000ea20000300800 */
[----:B-1----:R-:W-:-:S05]  /*cb20*/  LEA R3, P6, R15, R0, 0x1 ;  /* 0x000000000f037211 */ /* 0x002fca00078c08ff */
[----:B------:R0:W-:Y:S04]  /*cb30*/  STL [R1+0x19d0], R3 ;  /* 0x0019d00301007387 */ /* 0x0001e80000100800 */
[----:B------:R1:W-:Y:S04]  /*cb40*/  STL [R1+0x19c4], R4 ;  /* 0x0019c40401007387 */ /* 0x0003e80000100800 */
[----:B------:R-:W2:Y:S01]  /*cb50*/  LDL.LU R5, [R1+0x44] ;  /* 0x0000440001057983 */ /* 0x000ea20000300800 */
[----:B0-----:R-:W-:Y:S02]  /*cb60*/  LEA R3, P0, R16, R0, 0x1 ;  /* 0x0000000010037211 */ /* 0x001fe400078008ff */
[----:B-1----:R-:W-:-:S03]  /*cb70*/  LEA.HI.X.SX32 R4, R10, R2, 0x1, P1 ;  /* 0x000000020a047211 */ /* 0x002fc600008f0eff */
[----:B------:R0:W-:Y:S04]  /*cb80*/  STL [R1+0x19c8], R3 ;  /* 0x0019c80301007387 */ /* 0x0001e80000100800 */
[----:B------:R1:W-:Y:S04]  /*cb90*/  STL [R1+0x19bc], R4 ;  /* 0x0019bc0401007387 */ /* 0x0003e80000100800 */
[----:B------:R-:W2:Y:S01]  /*cba0*/  LDL.LU R25, [R1+0x54] ;  /* 0x0000540001197983 */ /* 0x000ea20000300800 */
[----:B0-----:R-:W-:Y:S02]  /*cbb0*/  LEA R3, P1, R17, R0, 0x1 ;  /* 0x0000000011037211 */ /* 0x001fe400078208ff */
[----:B-1----:R-:W-:-:S03]  /*cbc0*/  LEA.HI.X.SX32 R4, R11, R2, 0x1, P2 ;  /* 0x000000020b047211 */ /* 0x002fc600010f0eff */
[----:B------:R0:W-:Y:S04]  /*cbd0*/  STL [R1+0x19c0], R3 ;  /* 0x0019c00301007387 */ /* 0x0001e80000100800 */
[----:B------:R1:W-:Y:S01]  /*cbe0*/  STL [R1+0x19b4], R4 ;  /* 0x0019b40401007387 */ /* 0x0003e20000100800 */
[----:B0-----:R-:W-:Y:S02]  /*cbf0*/  LEA R3, P2, R18, R0, 0x1 ;  /* 0x0000000012037211 */ /* 0x001fe400078408ff */
[----:B-1----:R-:W-:Y:S02]  /*cc00*/  LEA.HI.X.SX32 R4, R12, R2, 0x1, P3 ;  /* 0x000000020c047211 */ /* 0x002fe400018f0eff */
[----:B------:R-:W-:Y:S01]  /*cc10*/  LEA R9, P3, R19, R0, 0x1 ;  /* 0x0000000013097211 */ /* 0x000fe200078608ff */
[----:B------:R0:W-:Y:S04]  /*cc20*/  STL [R1+0x19b8], R3 ;  /* 0x0019b80301007387 */ /* 0x0001e80000100800 */
[----:B------:R1:W-:Y:S01]  /*cc30*/  STL [R1+0x19ac], R4 ;  /* 0x0019ac0401007387 */ /* 0x0003e20000100800 */
[----:B0-----:R-:W-:-:S02]  /*cc40*/  LEA.HI.X.SX32 R3, R13, R2, 0x1, P4 ;  /* 0x000000020d037211 */ /* 0x001fc400020f0eff */
[----:B------:R-:W-:Y:S01]  /*cc50*/  LEA R10, P4, R20, R0, 0x1 ;  /* 0x00000000140a7211 */ /* 0x000fe200078808ff */
[----:B-1----:R-:W2:Y:S04]  /*cc60*/  LDL.LU R4, [R1+0x64] ;  /* 0x0000640001047983 */ /* 0x002ea80000300800 */
[----:B------:R0:W-:Y:S04]  /*cc70*/  STL [R1+0x19b0], R9 ;  /* 0x0019b00901007387 */ /* 0x0001e80000100800 */
[----:B------:R1:W-:Y:S01]  /*cc80*/  STL [R1+0x19a4], R3 ;  /* 0x0019a40301007387 */ /* 0x0003e20000100800 */
[----:B0-----:R-:W-:-:S03]  /*cc90*/  LEA.HI.X.SX32 R9, R14, R2, 0x1, P5 ;  /* 0x000000020e097211 */ /* 0x001fc600028f0eff */
[----:B-1----:R-:W2:Y:S04]  /*cca0*/  LDL.LU R3, [R1+0x6c] ;  /* 0x00006c0001037983 */ /* 0x002ea80000300800 */
[----:B------:R-:W-:Y:S04]  /*ccb0*/  STL [R1+0x19a8], R10 ;  /* 0x0019a80a01007387 */ /* 0x000fe80000100800 */
[----:B------:R0:W-:Y:S02]  /*ccc0*/  STL [R1+0x199c], R9 ;  /* 0x00199c0901007387 */ /* 0x0001e40000100800 */
[----:B0-----:R-:W-:-:S02]  /*ccd0*/  LEA.HI.X.SX32 R9, R15, R2, 0x1, P6 ;  /* 0x000000020f097211 */ /* 0x001fc400030f0eff */
[----:B------:R-:W2:Y:S01]  /*cce0*/  LDL.LU R15, [R1+0x5c] ;  /* 0x00005c00010f7983 */ /* 0x000ea20000300800 */
[----:B----4-:R-:W-:-:S05]  /*ccf0*/  LEA R10, P5, R21, R0, 0x1 ;  /* 0x00000000150a7211 */ /* 0x010fca00078a08ff */
[----:B------:R3:W-:Y:S04]  /*cd00*/  STL [R1+0x19a0], R10 ;  /* 0x0019a00a01007387 */ /* 0x0007e80000100800 */
[----:B------:R-:W4:Y:S04]  /*cd10*/  LDL.LU R23, [R1+0x74] ;  /* 0x0000740001177983 */ /* 0x000f280000300800 */
[----:B------:R0:W-:Y:S01]  /*cd20*/  STL [R1+0x1994], R9 ;  /* 0x0019940901007387 */ /* 0x0001e20000100800 */
[----:B---3--:R-:W-:-:S03]  /*cd30*/  LEA R10, P6, R22, R0, 0x1 ;  /* 0x00000000160a7211 */ /* 0x008fc600078c08ff */
[----:B------:R-:W3:Y:S01]  /*cd40*/  LDL.LU R24, [R1+0x80] ;  /* 0x0000800001187983 */ /* 0x000ee20000300800 */
[----:B0-----:R-:W-:-:S03]  /*cd50*/  LEA.HI.X.SX32 R9, R16, R2, 0x1, P0 ;  /* 0x0000000210097211 */ /* 0x001fc600000f0eff */
[----:B------:R0:W-:Y:S04]  /*cd60*/  STL [R1+0x1998], R10 ;  /* 0x0019980a01007387 */ /* 0x0001e80000100800 */
[----:B------:R1:W-:Y:S04]  /*cd70*/  STL [R1+0x198c], R9 ;  /* 0x00198c0901007387 */ /* 0x0003e80000100800 */
[----:B------:R-:W3:Y:S01]  /*cd80*/  LDL.LU R14, [R1+0x88] ;  /* 0x00008800010e7983 */ /* 0x000ee20000300800 */
[----:B0-----:R-:W-:Y:S02]  /*cd90*/  LEA R10, P0, R27, R0, 0x1 ;  /* 0x000000001b0a7211 */ /* 0x001fe400078008ff */
[----:B-1----:R-:W-:-:S03]  /*cda0*/  LEA.HI.X.SX32 R9, R17, R2, 0x1, P1 ;  /* 0x0000000211097211 */ /* 0x002fc600008f0eff */
[----:B------:R-:W-:Y:S04]  /*cdb0*/  STL [R1+0x1990], R10 ;  /* 0x0019900a01007387 */ /* 0x000fe80000100800 */
[----:B------:R0:W-:Y:S04]  /*cdc0*/  STL [R1+0x1984], R9 ;  /* 0x0019840901007387 */ /* 0x0001e80000100800 */
[----:B------:R-:W3:Y:S01]  /*cdd0*/  LDL.LU R26, [R1+0x90] ;  /* 0x00009000011a7983 */ /* 0x000ee20000300800 */
[----:B0-----:R-:W-:Y:S02]  /*cde0*/  LEA.HI.X.SX32 R9, R18, R2, 0x1, P2 ;  /* 0x0000000212097211 */ /* 0x001fe400010f0eff */
[----:B--2---:R-:W-:-:S05]  /*cdf0*/  LEA R10, P1, R8, R0, 0x1 ;  /* 0x00000000080a7211 */ /* 0x004fca00078208ff */
        /* <DEDUP_REMOVED lines=15> */
[----:B------:R0:W-:Y:S01]  /*cef0*/  STL [R1+0x1970], R10 ;  /* 0x0019700a01007387 */ /* 0x0001e20000100800 */
[----:B------:R-:W-:-:S03]  /*cf00*/  LEA R16, P5, R25, R0, 0x1 ;  /* 0x0000000019107211 */ /* 0x000fc600078a08ff */
[----:B------:R1:W-:Y:S04]  /*cf10*/  STL [R1+0x1964], R9 ;  /* 0x0019640901007387 */ /* 0x0003e80000100800 */
[----:B0-----:R-:W2:Y:S01]  /*cf20*/  LDL.LU R10, [R1+0xd0] ;  /* 0x0000d000010a7983 */ /* 0x001ea20000300800 */
[----:B-1----:R-:W-:-:S03]  /*cf30*/  LEA.HI.X.SX32 R9, R22, R2, 0x1, P6 ;  /* 0x0000000216097211 */ /* 0x002fc600030f0eff */
[----:B------:R0:W-:Y:S04]  /*cf40*/  STL [R1+0x1968], R16 ;  /* 0x0019681001007387 */ /* 0x0001e80000100800 */
[----:B------:R1:W-:Y:S01]  /*cf50*/  STL [R1+0x166c], R9 ;  /* 0x00166c0901007387 */ /* 0x0003e20000100800 */
[----:B0-----:R-:W-:-:S03]  /*cf60*/  LEA.HI.X.SX32 R16, R27, R2, 0x1, P0 ;  /* 0x000000021b107211 */ /* 0x001fc600000f0eff */
[----:B-1----:R-:W2:Y:S01]  /*cf70*/  LDL.LU R9, [R1+0xd8] ;  /* 0x0000d80001097983 */ /* 0x002ea20000300800 */
[----:B------:R-:W-:-:S05]  /*cf80*/  LEA R17, P6, R15, R0, 0x1 ;  /* 0x000000000f117211 */ /* 0x000fca00078c08ff */
[----:B------:R0:W-:Y:S04]  /*cf90*/  STL [R1+0x168c], R17 ;  /* 0x00168c1101007387 */ /* 0x0001e80000100800 */
[----:B------:R1:W-:Y:S01]  /*cfa0*/  STL [R1+0x1670], R16 ;  /* 0x0016701001007387 */ /* 0x0003e20000100800 */
[----:B0-----:R-:W-:Y:S02]  /*cfb0*/  LEA R17, P0, R4, R0, 0x1 ;  /* 0x0000000004117211 */ /* 0x001fe400078008ff */
[----:B-1----:R-:W-:Y:S02]  /*cfc0*/  LEA.HI.X.SX32 R16, R8, R2, 0x1, P1 ;  /* 0x0000000208107211 */ /* 0x002fe400008f0eff */
[----:B------:R-:W2:Y:S04]  /*cfd0*/  LDL.LU R8, [R1+0x100] ;  /* 0x0001000001087983 */ /* 0x000ea80000300800 */
[----:B------:R0:W-:Y:S04]  /*cfe0*/  STL [R1+0x1694], R17 ;  /* 0x0016941101007387 */ /* 0x0001e80000100800 */
[----:B------:R1:W-:Y:S01]  /*cff0*/  STL [R1+0x1674], R16 ;  /* 0x0016741001007387 */ /* 0x0003e20000100800 */
[----:B0-----:R-:W-:-:S02]  /*d000*/  LEA R17, P1, R3, R0, 0x1 ;  /* 0x0000000003117211 */ /* 0x001fc400078208ff */
[----:B-1----:R-:W-:Y:S02]  /*d010*/  LEA.HI.X.SX32 R16, R7, R2, 0x1, P2 ;  /* 0x0000000207107211 */ /* 0x002fe400010f0eff */
[----:B------:R-:W2:Y:S04]  /*d020*/  LDL.LU R7, [R1+0x104] ;  /* 0x0001040001077983 */ /* 0x000ea80000300800 */
[----:B------:R4:W-:Y:S04]  /*d030*/  STL [R1+0x169c], R17 ;  /* 0x00169c1101007387 */ /* 0x0009e80000100800 */
[----:B------:R0:W-:Y:S01]  /*d040*/  STL [R1+0x1678], R16 ;  /* 0x0016781001007387 */ /* 0x0001e20000100800 */
[----:B----4-:R-:W-:-:S02]  /*d050*/  LEA R17, P2, R23, R0, 0x1 ;  /* 0x0000000017117211 */ /* 0x010fc400078408ff */
[----:B0-----:R-:W-:Y:S02]  /*d060*/  LEA.HI.X.SX32 R16, R6, R2, 0x1, P3 ;  /* 0x0000000206107211 */ /* 0x001fe400018f0eff */
[----:B------:R-:W4:Y:S04]  /*d070*/  LDL.LU R6, [R1+0x108] ;  /* 0x0001080001067983 */ /* 0x000f280000300800 */
[----:B------:R3:W-:Y:S04]  /*d080*/  STL [R1+0x16a4], R17 ;  /* 0x0016a41101007387 */ /* 0x0007e80000100800 */
[----:B------:R0:W-:Y:S01]  /*d090*/  STL [R1+0x167c], R16 ;  /* 0x00167c1001007387 */ /* 0x0001e20000100800 */
[----:B---3--:R-:W-:-:S02]  /*d0a0*/  LEA R17, P3, R24, R0, 0x1 ;  /* 0x0000000018117211 */ /* 0x008fc400078608ff */
[----:B0-----:R-:W-:Y:S02]  /*d0b0*/  LEA.HI.X.SX32 R16, R5, R2, 0x1, P4 ;  /* 0x0000000205107211 */ /* 0x001fe400020f0eff */
[----:B------:R-:W3:Y:S04]  /*d0c0*/  LDL.LU R5, [R1+0x10c] ;  /* 0x00010c0001057983 */ /* 0x000ee80000300800 */
[----:B------:R0:W-:Y:S04]  /*d0d0*/  STL [R1+0x16ac], R17 ;  /* 0x0016ac1101007387 */ /* 0x0001e80000100800 */
[----:B------:R1:W-:Y:S01]  /*d0e0*/  STL [R1+0x1680], R16 ;  /* 0x0016801001007387 */ /* 0x0003e20000100800 */
[----:B0-----:R-:W-:-:S02]  /*d0f0*/  LEA R17, P4, R14, R0, 0x1 ;  /* 0x000000000e117211 */ /* 0x001fc400078808ff */
[----:B-1----:R-:W-:Y:S02]  /*d100*/  LEA.HI.X.SX32 R16, R25, R2, 0x1, P5 ;  /* 0x0000000219107211 */ /* 0x002fe400028f0eff */
[----:B------:R-:W3:Y:S04]  /*d110*/  LDL.LU R25, [R1+0x114] ;  /* 0x0001140001197983 */ /* 0x000ee80000300800 */
[----:B------:R0:W-:Y:S04]  /*d120*/  STL [R1+0x16b4], R17 ;  /* 0x0016b41101007387 */ /* 0x0001e80000100800 */
[----:B------:R1:W-:Y:S01]  /*d130*/  STL [R1+0x1684], R16 ;  /* 0x0016841001007387 */ /* 0x0003e20000100800 */
[----:B0-----:R-:W-:-:S02]  /*d140*/  LEA R17, P5, R26, R0, 0x1 ;  /* 0x000000001a117211 */ /* 0x001fc400078a08ff */
[-C--:B-1----:R-:W-:Y:S02]  /*d150*/  LEA.HI.X.SX32 R16, R15, R2.reuse, 0x1, P6 ;  /* 0x000000020f107211 */ /* 0x082fe400030f0eff */
[----:B------:R-:W3:Y:S04]  /*d160*/  LDL.LU R15, [R1+0x118] ;  /* 0x00011800010f7983 */ /* 0x000ee80000300800 */
[----:B------:R-:W-:Y:S04]  /*d170*/  STL [R1+0x16bc], R17 ;  /* 0x0016bc1101007387 */ /* 0x000fe80000100800 */
[----:B------:R0:W-:Y:S02]  /*d180*/  STL [R1+0x1688], R16 ;  /* 0x0016881001007387 */ /* 0x0001e40000100800 */
[----:B0-----:R-:W-:-:S02]  /*d190*/  LEA.HI.X.SX32 R16, R4, R2, 0x1, P0 ;  /* 0x0000000204107211 */ /* 0x001fc400000f0eff */
[----:B------:R-:W3:Y:S01]  /*d1a0*/  LDL.LU R4, [R1+0x11c] ;  /* 0x00011c0001047983 */ /* 0x000ee20000300800 */
[----:B--2---:R-:W-:-:S05]  /*d1b0*/  LEA R17, P6, R13, R0, 0x1 ;  /* 0x000000000d117211 */ /* 0x004fca00078c08ff */
[----:B------:R0:W-:Y:S04]  /*d1c0*/  STL [R1+0x16c4], R17 ;  /* 0x0016c41101007387 */ /* 0x0001e80000100800 */
[----:B------:R1:W-:Y:S01]  /*d1d0*/  STL [R1+0x1690], R16 ;  /* 0x0016901001007387 */ /* 0x0003e20000100800 */
[----:B0-----:R-:W-:Y:S02]  /*d1e0*/  LEA R17, P0, R12, R0, 0x1 ;  /* 0x000000000c117211 */ /* 0x001fe400078008ff */
[-C--:B-1----:R-:W-:Y:S02]  /*d1f0*/  LEA.HI.X.SX32 R16, R3, R2.reuse, 0x1, P1 ;  /* 0x0000000203107211 */ /* 0x082fe400008f0eff */
[----:B------:R-:W2:Y:S04]  /*d200*/  LDL.LU R3, [R1+0x124] ;  /* 0x0001240001037983 */ /* 0x000ea80000300800 */
[----:B------:R-:W-:Y:S04]  /*d210*/  STL [R1+0x16cc], R17 ;  /* 0x0016cc1101007387 */ /* 0x000fe80000100800 */
[----:B------:R0:W-:Y:S02]  /*d220*/  STL [R1+0x1698], R16 ;  /* 0x0016981001007387 */ /* 0x0001e40000100800 */
[----:B0-----:R-:W-:-:S02]  /*d230*/  LEA.HI.X.SX32 R16, R23, R2, 0x1, P2 ;  /* 0x0000000217107211 */ /* 0x001fc400010f0eff */
[----:B------:R-:W2:Y:S01]  /*d240*/  LDL.LU R23, [R1+0x128] ;  /* 0x0001280001177983 */ /* 0x000ea20000300800 */
        /* <DEDUP_REMOVED lines=9> */
[-C--:B-1----:R-:W-:Y:S02]  /*d2e0*/  LEA.HI.X.SX32 R16, R14, R2.reuse, 0x1, P4 ;  /* 0x000000020e107211 */ /* 0x082fe400020f0eff */
[----:B------:R-:W2:Y:S04]  /*d2f0*/  LDL.LU R14, [R1+0x134] ;  /* 0x00013400010e7983 */ /* 0x000ea80000300800 */
[----:B------:R-:W-:Y:S04]  /*d300*/  STL [R1+0x16e4], R17 ;  /* 0x0016e41101007387 */ /* 0x000fe80000100800 */
[----:B------:R0:W-:Y:S02]  /*d310*/  STL [R1+0x16b0], R16 ;  /* 0x0016b01001007387 */ /* 0x0001e40000100800 */
[----:B0-----:R-:W-:-:S02]  /*d320*/  LEA.HI.X.SX32 R16, R26, R2, 0x1, P5 ;  /* 0x000000021a107211 */ /* 0x001fc400028f0eff */
[----:B------:R-:W2:Y:S01]  /*d330*/  LDL.LU R26, [R1+0x13c] ;  /* 0x00013c00011a7983 */ /* 0x000ea20000300800 */
[----:B------:R-:W-:-:S05]  /*d340*/  LEA R17, P4, R8, R0, 0x1 ;  /* 0x0000000008117211 */ /* 0x000fca00078808ff */
[----:B------:R-:W-:Y:S04]  /*d350*/  STL [R1+0x16ec], R17 ;  /* 0x0016ec1101007387 */ /* 0x000fe80000100800 */
[----:B------:R0:W-:Y:S02]  /*d360*/  STL [R1+0x16b8], R16 ;  /* 0x0016b81001007387 */ /* 0x0001e40000100800 */
[----:B0-----:R-:W-:Y:S02]  /*d370*/  LEA.HI.X.SX32 R16, R13, R2, 0x1, P6 ;  /* 0x000000020d107211 */ /* 0x001fe400030f0eff */
[-C--:B------:R-:W-:Y:S01]  /*d380*/  LEA R17, P5, R7, R0.reuse, 0x1 ;  /* 0x0000000007117211 */ /* 0x080fe200078a08ff */
        /* <DEDUP_REMOVED lines=31> */
[----:B------:R-:W-:Y:S04]  /*d580*/  STL [R1+0x1724], R17 ;  /* 0x0017241101007387 */ /* 0x000fe80000100800 */
[----:B------:R0:W-:Y:S02]  /*d590*/  STL [R1+0x16f0], R16 ;  /* 0x0016f01001007387 */ /* 0x0001e40000100800 */
[----:B0-----:R-:W-:Y:S02]  /*d5a0*/  LEA.HI.X.SX32 R16, R6, R2, 0x1, P6 ;  /* 0x0000000206107211 */ /* 0x001fe400030f0eff */
[----:B------:R-:W-:Y:S01]  /*d5b0*/  LEA R17, P5, R23, R0, 0x1 ;  /* 0x0000000017117211 */ /* 0x000fe200078a08ff */
        /* <DEDUP_REMOVED lines=8> */
[----:B------:R-:W-:Y:S02]  /*d640*/  LEA.HI.X.SX32 R15, R15, R2, 0x1, P2 ;  /* 0x000000020f0f7211 */ /* 0x000fe400010f0eff */
[----:B0-----:R-:W-:Y:S02]  /*d650*/  LEA R17, P0, R14, R0, 0x1 ;  /* 0x000000000e117211 */ /* 0x001fe400078008ff */
[----:B-1----:R-:W-:Y:S02]  /*d660*/  LEA.HI.X.SX32 R16, R25, R2, 0x1, P1 ;  /* 0x0000000219107211 */ /* 0x002fe400008f0eff */
[----:B------:R-:W2:Y:S04]  /*d670*/  LDL.LU R25, [R1+0x194] ;  /* 0x0001940001197983 */ /* 0x000ea80000300800 */
[----:B------:R0:W-:Y:S04]  /*d680*/  STL [R1+0x173c], R17 ;  /* 0x00173c1101007387 */ /* 0x0001e80000100800 */
[----:B------:R1:W-:Y:S01]  /*d690*/  STL [R1+0x1708], R16 ;  /* 0x0017081001007387 */ /* 0x0003e20000100800 */
[----:B0-----:R-:W-:-:S03]  /*d6a0*/  LEA R17, P1, R26, R0, 0x1 ;  /* 0x000000001a117211 */ /* 0x001fc600078208ff */
[----:B-1----:R-:W2:Y:S04]  /*d6b0*/  LDL.LU R16, [R1+0x198] ;  /* 0x0001980001107983 */ /* 0x002ea80000300800 */
[----:B------:R-:W-:Y:S04]  /*d6c0*/  STL [R1+0x1744], R17 ;  /* 0x0017441101007387 */ /* 0x000fe80000100800 */
[----:B------:R0:W-:Y:S02]  /*d6d0*/  STL [R1+0x1710], R15 ;  /* 0x0017100f01007387 */ /* 0x0001e40000100800 */
[----:B0-----:R-:W-:-:S02]  /*d6e0*/  LEA.HI.X.SX32 R15, R4, R2, 0x1, P3 ;  /* 0x00000002040f7211 */ /* 0x001fc400018f0eff */
[----:B------:R-:W2:Y:S01]  /*d6f0*/  LDL.LU R4, [R1+0x190] ;  /* 0x0001900001047983 */ /* 0x000ea20000300800 */
[----:B------:R-:W-:Y:S02]  /*d700*/  LEA.HI.X.SX32 R14, R14, R2, 0x1, P0 ;  /* 0x000000020e0e7211 */ /* 0x000fe400000f0eff */
[----:B------:R-:W-:-:S05]  /*d710*/  LEA R17, P2, R13, R0, 0x1 ;  /* 0x000000000d117211 */ /* 0x000fca00078408ff */
[----:B------:R-:W-:Y:S04]  /*d720*/  STL [R1+0x174c], R17 ;  /* 0x00174c1101007387 */ /* 0x000fe80000100800 */
[----:B------:R0:W-:Y:S02]  /*d730*/  STL [R1+0x1718], R15 ;  /* 0x0017180f01007387 */ /* 0x0001e40000100800 */
[----:B0-----:R-:W-:Y:S02]  /*d740*/  LEA.HI.X.SX32 R15, R3, R2, 0x1, P4 ;  /* 0x00000002030f7211 */ /* 0x001fe400020f0eff */
[----:B------:R-:W2:Y:S01]  /*d750*/  LDL.LU R3, [R1+0x184] ;  /* 0x0001840001037983 */ /* 0x000ea20000300800 */
[----:B----4-:R-:W-:-:S05]  /*d760*/  LEA R17, P3, R12, R0, 0x1 ;  /* 0x000000000c117211 */ /* 0x010fca00078608ff */
[----:B------:R-:W-:Y:S04]  /*d770*/  STL [R1+0x1754], R17 ;  /* 0x0017541101007387 */ /* 0x000fe80000100800 */
[----:B------:R0:W-:Y:S02]  /*d780*/  STL [R1+0x1720], R15 ;  /* 0x0017200f01007387 */ /* 0x0001e40000100800 */
[----:B0-----:R-:W-:Y:S02]  /*d790*/  LEA.HI.X.SX32 R15, R23, R2, 0x1, P5 ;  /* 0x00000002170f7211 */ /* 0x001fe400028f0eff */
[-C--:B---3--:R-:W-:Y:S01]  /*d7a0*/  LEA R17, P4, R11, R0.reuse, 0x1 ;  /* 0x000000000b117211 */ /* 0x088fe200078808ff */
[----:B------:R-:W3:Y:S04]  /*d7b0*/  LDL.LU R23, [R1+0x168] ;  /* 0x0001680001177983 */ /* 0x000ee80000300800 */
[----:B------:R0:W-:Y:S04]  /*d7c0*/  STL [R1+0x175c], R17 ;  /* 0x00175c1101007387 */ /* 0x0001e80000100800 */
[----:B------:R1:W-:Y:S01]  /*d7d0*/  STL [R1+0x1728], R15 ;  /* 0x0017280f01007387 */ /* 0x0003e20000100800 */
[----:B0-----:R-:W-:-:S02]  /*d7e0*/  LEA R17, P5, R10, R0, 0x1 ;  /* 0x000000000a117211 */ /* 0x001fc400078a08ff */
[----:B-1----:R-:W-:Y:S02]  /*d7f0*/  LEA.HI.X.SX32 R15, R24, R2, 0x1, P6 ;  /* 0x00000002180f7211 */ /* 0x002fe400030f0eff */
[----:B------:R-:W4:Y:S04]  /*d800*/  LDL.LU R24, [R1+0x164] ;  /* 0x0001640001187983 */ /* 0x000f280000300800 */
[----:B------:R0:W-:Y:S04]  /*d810*/  STL [R1+0x1764], R17 ;  /* 0x0017641101007387 */ /* 0x0001e80000100800 */
[----:B------:R1:W-:Y:S01]  /*d820*/  STL [R1+0x1730], R15 ;  /* 0x0017300f01007387 */ /* 0x0003e20000100800 */
[----:B0-----:R-:W-:-:S03]  /*d830*/  LEA R17, P6, R9, R0, 0x1 ;  /* 0x0000000009117211 */ /* 0x001fc600078c08ff */
[----:B-1----:R-:W4:Y:S04]  /*d840*/  LDL.LU R15, [R1+0x160] ;  /* 0x00016000010f7983 */ /* 0x002f280000300800 */
[----:B------:R0:W-:Y:S04]  /*d850*/  STL [R1+0x176c], R17 ;  /* 0x00176c1101007387 */ /* 0x0001e80000100800 */
[----:B------:R1:W-:Y:S01]  /*d860*/  STL [R1+0x1738], R14 ;  /* 0x0017380e01007387 */ /* 0x0003e20000100800 */
[----:B------:R-:W-:Y:S02]  /*d870*/  LEA.HI.X.SX32 R13, R13, R2, 0x1, P2 ;  /* 0x000000020d0d7211 */ /* 0x000fe400010f0eff */
[----:B0-----:R-:W-:-:S02]  /*d880*/  LEA R17, P0, R8, R0, 0x1 ;  /* 0x0000000008117211 */ /* 0x001fc400078008ff */
[-C--:B-1----:R-:W-:Y:S02]  /*d890*/  LEA.HI.X.SX32 R14, R26, R2.reuse, 0x1, P1 ;  /* 0x000000021a0e7211 */ /* 0x082fe400008f0eff */
[----:B------:R-:W4:Y:S04]  /*d8a0*/  LDL.LU R26, [R1+0x15c] ;  /* 0x00015c00011a7983 */ /* 0x000f280000300800 */
[----:B------:R0:W-:Y:S04]  /*d8b0*/  STL [R1+0x1774], R17 ;  /* 0x0017741101007387 */ /* 0x0001e80000100800 */
[----:B------:R1:W-:Y:S01]  /*d8c0*/  STL [R1+0x1740], R14 ;  /* 0x0017400e01007387 */ /* 0x0003e20000100800 */
[----:B------:R-:W-:-:S02]  /*d8d0*/  LEA.HI.X.SX32 R12, R12, R2, 0x1, P3 ;  /* 0x000000020c0c7211 */ /* 0x000fc400018f0eff */
[----:B0-----:R-:W-:Y:S01]  /*d8e0*/  LEA R17, P1, R7, R0, 0x1 ;  /* 0x0000000007117211 */ /* 0x001fe200078208ff */
[----:B-1----:R-:W4:Y:S04]  /*d8f0*/  LDL.LU R14, [R1+0x158] ;  /* 0x00015800010e7983 */ /* 0x002f280000300800 */
[----:B------:R-:W-:Y:S04]  /*d900*/  STL [R1+0x177c], R17 ;  /* 0x00177c1101007387 */ /* 0x000fe80000100800 */
[----:B------:R0:W-:Y:S01]  /*d910*/  STL [R1+0x1748], R13 ;  /* 0x0017480d01007387 */ /* 0x0001e20000100800 */
[----:B------:R-:W-:-:S03]  /*d920*/  LEA.HI.X.SX32 R11, R11, R2, 0x1, P4 ;  /* 0x000000020b0b7211 */ /* 0x000fc600020f0eff */
[----:B0-----:R-:W4:Y:S01]  /*d930*/  LDL.LU R13, [R1+0x154] ;  /* 0x00015400010d7983 */ /* 0x001f220000300800 */
[----:B--2---:R-:W-:-:S05]  /*d940*/  LEA R17, P2, R6, R0, 0x1 ;  /* 0x0000000006117211 */ /* 0x004fca00078408ff */
[----:B------:R-:W-:Y:S04]  /*d950*/  STL [R1+0x1784], R17 ;  /* 0x0017841101007387 */ /* 0x000fe80000100800 */
[----:B------:R0:W-:Y:S04]  /*d960*/  STL [R1+0x1750], R12 ;  /* 0x0017500c01007387 */ /* 0x0001e80000100800 */
[----:B0-----:R-:W2:Y:S01]  /*d970*/  LDL.LU R12, [R1+0x150] ;  /* 0x00015000010c7983 */ /* 0x001ea20000300800 */
[----:B------:R-:W-:-:S05]  /*d980*/  LEA R17, P3, R5, R0, 0x1 ;  /* 0x0000000005117211 */ /* 0x000fca00078608ff */
[----:B------:R-:W-:Y:S04]  /*d990*/  STL [R1+0x178c], R17 ;  /* 0x00178c1101007387 */ /* 0x000fe80000100800 */
[----:B------:R0:W-:Y:S04]  /*d9a0*/  STL [R1+0x1758], R11 ;  /* 0x0017580b01007387 */ /* 0x0001e80000100800 */
[----:B0-----:R-:W2:Y:S01]  /*d9b0*/  LDL.LU R11, [R1+0x14c] ;  /* 0x00014c00010b7983 */ /* 0x001ea20000300800 */
[----:B------:R-:W-:Y:S02]  /*d9c0*/  LEA.HI.X.SX32 R10, R10, R2, 0x1, P5 ;  /* 0x000000020a0a7211 */ /* 0x000fe400028f0eff */
[----:B------:R-:W-:-:S05]  /*d9d0*/  LEA R17, P4, R25, R0, 0x1 ;  /* 0x0000000019117211 */ /* 0x000fca00078808ff */
[----:B------:R0:W-:Y:S01]  /*d9e0*/  STL [R1+0x1794], R17 ;  /* 0x0017941101007387 */ /* 0x0001e20000100800 */
[----:B------:R-:W-:-:S03]  /*d9f0*/  LEA.HI.X.SX32 R9, R9, R2, 0x1, P6 ;  /* 0x0000000209097211 */ /* 0x000fc600030f0eff */
[----:B------:R1:W-:Y:S01]  /*da00*/  STL [R1+0x1760], R10 ;  /* 0x0017600a01007387 */ /* 0x0003e20000100800 */
[----:B0-----:R-:W-:-:S03]  /*da10*/  LEA R17, P5, R16, R0, 0x1 ;  /* 0x0000000010117211 */ /* 0x001fc600078a08ff */
[----:B-1----:R-:W2:Y:S04]  /*da20*/  LDL.LU R10, [R1+0x148] ;  /* 0x00014800010a7983 */ /* 0x002ea80000300800 */
[----:B------:R-:W-:Y:S01]  /*da30*/  STL [R1+0x179c], R17 ;  /* 0x00179c1101007387 */ /* 0x000fe20000100800 */
[----:B------:R-:W-:-:S03]  /*da40*/  LEA.HI.X.SX32 R8, R8, R2, 0x1, P0 ;  /* 0x0000000208087211 */ /* 0x000fc600000f0eff */
[----:B------:R0:W-:Y:S01]  /*da50*/  STL [R1+0x1768], R9 ;  /* 0x0017680901007387 */ /* 0x0001e20000100800 */
[----:B------:R-:W-:-:S03]  /*da60*/  LEA.HI.X.SX32 R7, R7, R2, 0x1, P1 ;  /* 0x0000000207077211 */ /* 0x000fc600008f0eff */
[----:B0-----:R-:W2:Y:S01]  /*da70*/  LDL.LU R9, [R1+0x144] ;  /* 0x0001440001097983 */ /* 0x001ea20000300800 */
[----:B------:R-:W-:-:S05]  /*da80*/  LEA R17, P6, R4, R0, 0x1 ;  /* 0x0000000004117211 */ /* 0x000fca00078c08ff */
[----:B------:R-:W-:Y:S04]  /*da90*/  STL [R1+0x17a4], R17 ;  /* 0x0017a41101007387 */ /* 0x000fe80000100800 */
[----:B------:R0:W-:Y:S01]  /*daa0*/  STL [R1+0x1770], R8 ;  /* 0x0017700801007387 */ /* 0x0001e20000100800 */
[----:B------:R-:W-:-:S03]  /*dab0*/  LEA.HI.X.SX32 R6, R6, R2, 0x1, P2 ;  /* 0x0000000206067211 */ /* 0x000fc600010f0eff */
[----:B0-----:R-:W2:Y:S01]  /*dac0*/  LDL.LU R8, [R1+0x138] ;  /* 0x0001380001087983 */ /* 0x001ea20000300800 */
[-C--:B------:R-:W-:Y:S02]  /*dad0*/  LEA.HI.X.SX32 R5, R5, R2.reuse, 0x1, P3 ;  /* 0x0000000205057211 */ /* 0x080fe400018f0eff */
[----:B------:R-:W-:Y:S02]  /*dae0*/  LEA.HI.X.SX32 R18, R25, R2, 0x1, P4 ;  /* 0x0000000219127211 */ /* 0x000fe400020f0eff */
[----:B------:R-:W-:-:S05]  /*daf0*/  LEA R17, P0, R3, R0, 0x1 ;  /* 0x0000000003117211 */ /* 0x000fca00078008ff */
[----:B------:R-:W-:Y:S04]  /*db00*/  STL [R1+0x17ac], R17 ;  /* 0x0017ac1101007387 */ /* 0x000fe80000100800 */
[----:B------:R0:W-:Y:S04]  /*db10*/  STL [R1+0x1778], R7 ;  /* 0x0017780701007387 */ /* 0x0001e80000100800 */
[----:B0-----:R-:W2:Y:S01]  /*db20*/  LDL.LU R7, [R1+0x130] ;  /* 0x0001300001077983 */ /* 0x001ea20000300800 */
[----:B---3--:R-:W-:-:S05]  /*db30*/  LEA R17, P1, R23, R0, 0x1 ;  /* 0x0000000017117211 */ /* 0x008fca00078208ff */
[----:B------:R-:W-:Y:S04]  /*db40*/  STL [R1+0x17b4], R17 ;  /* 0x0017b41101007387 */ /* 0x000fe80000100800 */
[----:B------:R0:W-:Y:S04]  /*db50*/  STL [R1+0x1780], R6 ;  /* 0x0017800601007387 */ /* 0x0001e80000100800 */
[----:B0-----:R-:W3:Y:S01]  /*db60*/  LDL.LU R6, [R1+0x120] ;  /* 0x0001200001067983 */ /* 0x001ee20000300800 */
[----:B----4-:R-:W-:-:S05]  /*db70*/  LEA R17, P2, R24, R0, 0x1 ;  /* 0x0000000018117211 */ /* 0x010fca00078408ff */
[----:B------:R0:W-:Y:S04]  /*db80*/  STL [R1+0x17bc], R17 ;  /* 0x0017bc1101007387 */ /* 0x0001e80000100800 */
[----:B------:R1:W-:Y:S01]  /*db90*/  STL [R1+0x1788], R5 ;  /* 0x0017880501007387 */ /* 0x0003e20000100800 */
[----:B0-----:R-:W-:-:S03]  /*dba0*/  LEA R17, P3, R15, R0, 0x1 ;  /* 0x000000000f117211 */ /* 0x001fc600078608ff */
[----:B-1----:R-:W4:Y:S04]  /*dbb0*/  LDL.LU R5, [R1+0x110] ;  /* 0x0001100001057983 */ /* 0x002f280000300800 */
[----:B------:R-:W-:Y:S04]  /*dbc0*/  STL [R1+0x17c4], R17 ;  /* 0x0017c41101007387 */ /* 0x000fe80000100800 */
[----:B------:R0:W-:Y:S04]  /*dbd0*/  STL [R1+0x1790], R18 ;  /* 0x0017901201007387 */ /* 0x0001e80000100800 */
[----:B------:R-:W4:Y:S01]  /*dbe0*/  LDL.LU R25, [R1+0xfc] ;  /* 0x0000fc0001197983 */ /* 0x000f220000300800 */
[----:B0-----:R-:W-:-:S02]  /*dbf0*/  LEA.HI.X.SX32 R18, R16, R2, 0x1, P5 ;  /* 0x0000000210127211 */ /* 0x001fc400028f0eff */
[----:B------:R-:W-:Y:S02]  /*dc00*/  LEA R17, P4, R26, R0, 0x1 ;  /* 0x000000001a117211 */ /* 0x000fe400078808ff */
[----:B------:R-:W-:-:S03]  /*dc10*/  LEA.HI.X.SX32 R16, R4, R2, 0x1, P6 ;  /* 0x0000000204107211 */ /* 0x000fc600030f0eff */
[----:B------:R0:W-:Y:S04]  /*dc20*/  STL [R1+0x17cc], R17 ;  /* 0x0017cc1101007387 */ /* 0x0001e80000100800 */
[----:B------:R-:W-:Y:S04]  /*dc30*/  STL [R1+0x1798], R18 ;  /* 0x0017981201007387 */ /* 0x000fe80000100800 */
[----:B------:R-:W4:Y:S01]  /*dc40*/  LDL.LU R4, [R1+0xf8] ;  /* 0x0000f80001047983 */ /* 0x000f220000300800 */
[----:B0-----:R-:W-:-:S05]  /*dc50*/  LEA R17, P5, R14, R0, 0x1 ;  /* 0x000000000e117211 */ /* 0x001fca00078a08ff */
[----:B------:R0:W-:Y:S04]  /*dc60*/  STL [R1+0x17d4], R17 ;  /* 0x0017d41101007387 */ /* 0x0001e80000100800 */
[----:B------:R1:W-:Y:S01]  /*dc70*/  STL [R1+0x17a0], R16 ;  /* 0x0017a01001007387 */ /* 0x0003e20000100800 */
[----:B0-----:R-:W-:Y:S02]  /*dc80*/  LEA R17, P6, R13, R0, 0x1 ;  /* 0x000000000d117211 */ /* 0x001fe400078c08ff */
[-C--:B-1----:R-:W-:Y:S02]  /*dc90*/  LEA.HI.X.SX32 R16, R3, R2.reuse, 0x1, P0 ;  /* 0x0000000203107211 */ /* 0x082fe400000f0eff */
[----:B------:R-:W4:Y:S04]  /*dca0*/  LDL.LU R3, [R1+0xf4] ;  /* 0x0000f40001037983 */ /* 0x000f280000300800 */
[----:B------:R-:W-:Y:S04]  /*dcb0*/  STL [R1+0x17dc], R17 ;  /* 0x0017dc1101007387 */ /* 0x000fe80000100800 */
[----:B------:R0:W-:Y:S02]  /*dcc0*/  STL [R1+0x17a8], R16 ;  /* 0x0017a81001007387 */ /* 0x0001e40000100800 */
[----:B0-----:R-:W-:-:S02]  /*dcd0*/  LEA.HI.X.SX32 R16, R23, R2, 0x1, P1 ;  /* 0x0000000217107211 */ /* 0x001fc400008f0eff */
[----:B------:R-:W4:Y:S01]  /*dce0*/  LDL.LU R23, [R1+0xf0] ;  /* 0x0000f00001177983 */ /* 0x000f220000300800 */
[----:B--2---:R-:W-:-:S05]  /*dcf0*/  LEA R17, P0, R12, R0, 0x1 ;  /* 0x000000000c117211 */ /* 0x004fca00078008ff */
[----:B------:R-:W-:Y:S04]  /*dd00*/  STL [R1+0x17e4], R17 ;  /* 0x0017e41101007387 */ /* 0x000fe80000100800 */
[----:B------:R0:W-:Y:S02]  /*dd10*/  STL [R1+0x17b0], R16 ;  /* 0x0017b01001007387 */ /* 0x0001e40000100800 */
[----:B0-----:R-:W-:Y:S02]  /*dd20*/  LEA.HI.X.SX32 R16, R24, R2, 0x1, P2 ;  /* 0x0000000218107211 */ /* 0x001fe400010f0eff */
[----:B------:R-:W-:Y:S01]  /*dd30*/  LEA R17, P1, R11, R0, 0x1 ;  /* 0x000000000b117211 */ /* 0x000fe200078208ff */
[----:B------:R-:W2:Y:S04]  /*dd40*/  LDL.LU R24, [R1+0xec] ;  /* 0x0000ec0001187983 */ /* 0x000ea80000300800 */
[----:B------:R-:W-:Y:S04]  /*dd50*/  STL [R1+0x17ec], R17 ;  /* 0x0017ec1101007387 */ /* 0x000fe80000100800 */
[----:B------:R0:W-:Y:S04]  /*dd60*/  STL [R1+0x17b8], R16 ;  /* 0x0017b81001007387 */ /* 0x0001e80000100800 */
[----:B0-----:R-:W2:Y:S01]  /*dd70*/  LDL.LU R16, [R1+0xe8] ;  /* 0x0000e80001107983 */ /* 0x001ea20000300800 */
[----:B------:R-:W-:-:S02]  /*dd80*/  LEA.HI.X.SX32 R15, R15, R2, 0x1, P3 ;  /* 0x000000020f0f7211 */ /* 0x000fc400018f0eff */
[----:B------:R-:W-:-:S05]  /*dd90*/  LEA R17, P2, R10, R0, 0x1 ;  /* 0x000000000a117211 */ /* 0x000fca00078408ff */
[----:B------:R0:W-:Y:S04]  /*dda0*/  STL [R1+0x17f4], R17 ;  /* 0x0017f41101007387 */ /* 0x0001e80000100800 */
[----:B------:R1:W-:Y:S01]  /*ddb0*/  STL [R1+0x17c0], R15 ;  /* 0x0017c00f01007387 */ /* 0x0003e20000100800 */
[----:B0-----:R-:W-:Y:S02]  /*ddc0*/  LEA R17, P3, R9, R0, 0x1 ;  /* 0x0000000009117211 */ /* 0x001fe400078608ff */
[-C--:B-1----:R-:W-:Y:S02]  /*ddd0*/  LEA.HI.X.SX32 R15, R26, R2.reuse, 0x1, P4 ;  /* 0x000000021a0f7211 */ /* 0x082fe400020f0eff */
[----:B------:R-:W2:Y:S04]  /*dde0*/  LDL.LU R26, [R1+0xe4] ;  /* 0x0000e400011a7983 */ /* 0x000ea80000300800 */
[----:B------:R0:W-:Y:S01]  /*ddf0*/  STL [R1+0x17fc], R17 ;  /* 0x0017fc1101007387 */ /* 0x0001e20000100800 */
[----:B------:R-:W-:-:S03]  /*de00*/  LEA.HI.X.SX32 R14, R14, R2, 0x1, P5 ;  /* 0x000000020e0e7211 */ /* 0x000fc600028f0eff */
[----:B------:R1:W-:Y:S01]  /*de10*/  STL [R1+0x17c8], R15 ;  /* 0x0017c80f01007387 */ /* 0x0003e20000100800 */
[----:B0-----:R-:W-:-:S03]  /*de20*/  LEA R17, P4, R8, R0, 0x1 ;  /* 0x0000000008117211 */ /* 0x001fc600078808ff */
[----:B-1----:R-:W2:Y:S04]  /*de30*/  LDL.LU R15, [R1+0xe0] ;  /* 0x0000e000010f7983 */ /* 0x002ea80000300800 */
[----:B------:R-:W-:Y:S01]  /*de40*/  STL [R1+0x1804], R17 ;  /* 0x0018041101007387 */ /* 0x000fe20000100800 */
[----:B------:R-:W-:-:S03]  /*de50*/  LEA.HI.X.SX32 R13, R13, R2, 0x1, P6 ;  /* 0x000000020d0d7211 */ /* 0x000fc600030f0eff */
[----:B------:R0:W-:Y:S04]  /*de60*/  STL [R1+0x17d0], R14 ;  /* 0x0017d00e01007387 */ /* 0x0001e80000100800 */
[----:B0-----:R-:W2:Y:S01]  /*de70*/  LDL.LU R14, [R1+0xdc] ;  /* 0x0000dc00010e7983 */ /* 0x001ea20000300800 */
[-C--:B------:R-:W-:Y:S02]  /*de80*/  LEA.HI.X.SX32 R10, R10, R2.reuse, 0x1, P2 ;  /* 0x000000020a0a7211 */ /* 0x080fe400010f0eff */
[----:B------:R-:W-:Y:S02]  /*de90*/  LEA.HI.X.SX32 R9, R9, R2, 0x1, P3 ;  /* 0x0000000209097211 */ /* 0x000fe400018f0eff */
[----:B------:R-:W-:-:S05]  /*dea0*/  LEA R17, P5, R7, R0, 0x1 ;  /* 0x0000000007117211 */ /* 0x000fca00078a08ff */
[----:B------:R0:W-:Y:S04]  /*deb0*/  STL [R1+0x180c], R17 ;  /* 0x00180c1101007387 */ /* 0x0001e80000100800 */
[----:B------:R1:W-:Y:S01]  /*dec0*/  STL [R1+0x17d8], R13 ;  /* 0x0017d80d01007387 */ /* 0x0003e20000100800 */
[----:B0-----:R-:W-:-:S03]  /*ded0*/  LEA.HI.X.SX32 R17, R12, R2, 0x1, P0 ;  /* 0x000000020c117211 */ /* 0x001fc600000f0eff */
[----:B-1----:R-:W2:Y:S01]  /*dee0*/  LDL.LU R13, [R1+0xd4] ;  /* 0x0000d400010d7983 */ /* 0x002ea20000300800 */
[----:B---3--:R-:W-:-:S05]  /*def0*/  LEA R18, P6, R6, R0, 0x1 ;  /* 0x0000000006127211 */ /* 0x008fca00078c08ff */
[----:B------:R-:W-:Y:S04]  /*df00*/  STL [R1+0x1814], R18 ;  /* 0x0018141201007387 */ /* 0x000fe80000100800 */
[----:B------:R0:W-:Y:S02]  /*df10*/  STL [R1+0x17e0], R17 ;  /* 0x0017e01101007387 */ /* 0x0001e40000100800 */
[----:B0-----:R-:W-:Y:S02]  /*df20*/  LEA.HI.X.SX32 R17, R11, R2, 0x1, P1 ;  /* 0x000000020b117211 */ /* 0x001fe400008f0eff */
[----:B----4-:R-:W-:-:S05]  /*df30*/  LEA R12, P0, R5, R0, 0x1 ;  /* 0x00000000050c7211 */ /* 0x010fca00078008ff */
[----:B------:R0:W-:Y:S01]  /*df40*/  STL [R1+0x181c], R12 ;  /* 0x00181c0c01007387 */ /* 0x0001e20000100800 */
[----:B------:R-:W-:-:S03]  /*df50*/  LEA R11, P1, R25, R0, 0x1 ;  /* 0x00000000190b7211 */ /* 0x000fc600078208ff */
[----:B0-----:R-:W3:Y:S04]  /*df60*/  LDL.LU R12, [R1+0xcc] ;  /* 0x0000cc00010c7983 */ /* 0x001ee80000300800 */
[----:B------:R-:W-:Y:S04]  /*df70*/  STL [R1+0x17e8], R17 ;  /* 0x0017e81101007387 */ /* 0x000fe80000100800 */
[----:B------:R0:W-:Y:S04]  /*df80*/  STL [R1+0x1824], R11 ;  /* 0x0018240b01007387 */ /* 0x0001e80000100800 */
[----:B0-----:R-:W4:Y:S01]  /*df90*/  LDL.LU R11, [R1+0xc4] ;  /* 0x0000c400010b7983 */ /* 0x001f220000300800 */
[----:B------:R-:W-:-:S03]  /*dfa0*/  LEA R17, P2, R4, R0, 0x1 ;  /* 0x0000000004117211 */ /* 0x000fc600078408ff */
[----:B------:R0:W-:Y:S01]  /*dfb0*/  STL [R1+0x17f0], R10 ;  /* 0x0017f00a01007387 */ /* 0x0001e20000100800 */
[----:B------:R-:W-:-:S03]  /*dfc0*/  LEA.HI.X.SX32 R8, R8, R2, 0x1, P4 ;  /* 0x0000000208087211 */ /* 0x000fc600020f0eff */
[----:B0-----:R-:W4:Y:S04]  /*dfd0*/  LDL.LU R10, [R1+0xbc] ;  /* 0x0000bc00010a7983 */ /* 0x001f280000300800 */
[----:B------:R0:W-:Y:S04]  /*dfe0*/  STL [R1+0x182c], R17 ;  /* 0x00182c1101007387 */ /* 0x0001e80000100800 */
[----:B------:R1:W-:Y:S01]  /*dff0*/  STL [R1+0x17f8], R9 ;  /* 0x0017f80901007387 */ /* 0x0003e20000100800 */
[----:B0-----:R-:W-:-:S03]  /*e000*/  LEA R17, P3, R3, R0, 0x1 ;  /* 0x0000000003117211 */ /* 0x001fc600078608ff */
[----:B-1----:R-:W4:Y:S04]  /*e010*/  LDL.LU R9, [R1+0xb8] ;  /* 0x0000b80001097983 */ /* 0x002f280000300800 */
[----:B------:R-:W-:Y:S04]  /*e020*/  STL [R1+0x1834], R17 ;  /* 0x0018341101007387 */ /* 0x000fe80000100800 */
[----:B------:R0:W-:Y:S01]  /*e030*/  STL [R1+0x1800], R8 ;  /* 0x0018000801007387 */ /* 0x0001e20000100800 */
[----:B------:R-:W-:-:S03]  /*e040*/  LEA R18, P4, R23, R0, 0x1 ;  /* 0x0000000017127211 */ /* 0x000fc600078808ff */
[----:B0-----:R-:W4:Y:S01]  /*e050*/  LDL.LU R8, [R1+0xb4] ;  /* 0x0000b40001087983 */ /* 0x001f220000300800 */
[----:B------:R-:W-:-:S03]  /*e060*/  LEA.HI.X.SX32 R17, R7, R2, 0x1, P5 ;  /* 0x0000000207117211 */ /* 0x000fc600028f0eff */
[----:B------:R-:W-:Y:S04]  /*e070*/  STL [R1+0x183c], R18 ;  /* 0x00183c1201007387 */ /* 0x000fe80000100800 */
[----:B------:R-:W4:Y:S04]  /*e080*/  LDL.LU R7, [R1+0xb0] ;  /* 0x0000b00001077983 */ /* 0x000f280000300800 */
[----:B------:R0:W-:Y:S02]  /*e090*/  STL [R1+0x1808], R17 ;  /* 0x0018081101007387 */ /* 0x0001e40000100800 */
[----:B0-----:R-:W-:-:S02]  /*e0a0*/  LEA.HI.X.SX32 R17, R6, R2, 0x1, P6 ;  /* 0x0000000206117211 */ /* 0x001fc400030f0eff */
[----:B--2---:R-:W-:-:S05]  /*e0b0*/  LEA R18, P5, R24, R0, 0x1 ;  /* 0x0000000018127211 */ /* 0x004fca00078a08ff */
[----:B------:R0:W-:Y:S04]  /*e0c0*/  STL [R1+0x1844], R18 ;  /* 0x0018441201007387 */ /* 0x0001e80000100800 */
[----:B------:R-:W2:Y:S04]  /*e0d0*/  LDL.LU R6, [R1+0xac] ;  /* 0x0000ac0001067983 */ /* 0x000ea80000300800 */
[----:B------:R1:W-:Y:S01]  /*e0e0*/  STL [R1+0x1810], R17 ;  /* 0x0018101101007387 */ /* 0x0003e20000100800 */
[----:B0-----:R-:W-:Y:S02]  /*e0f0*/  LEA R18, P6, R16, R0, 0x1 ;  /* 0x0000000010127211 */ /* 0x001fe400078c08ff */
[----:B-1----:R-:W-:-:S03]  /*e100*/  LEA.HI.X.SX32 R17, R5, R2, 0x1, P0 ;  /* 0x0000000205117211 */ /* 0x002fc600000f0eff */
[----:B------:R-:W-:Y:S04]  /*e110*/  STL [R1+0x184c], R18 ;  /* 0x00184c1201007387 */ /* 0x000fe80000100800 */
[----:B------:R-:W2:Y:S04]  /*e120*/  LDL.LU R5, [R1+0xa4] ;  /* 0x0000a40001057983 */ /* 0x000ea80000300800 */
[----:B------:R0:W-:Y:S02]  /*e130*/  STL [R1+0x1818], R17 ;  /* 0x0018181101007387 */ /* 0x0001e40000100800 */
[----:B0-----:R-:W-:-:S02]  /*e140*/  LEA.HI.X.SX32 R17, R25, R2, 0x1, P1 ;  /* 0x0000000219117211 */ /* 0x001fc400008f0eff */
[----:B------:R-:W-:-:S05]  /*e150*/  LEA R18, P0, R26, R0, 0x1 ;  /* 0x000000001a127211 */ /* 0x000fca00078008ff */
[----:B------:R0:W-:Y:S04]  /*e160*/  STL [R1+0x1854], R18 ;  /* 0x0018541201007387 */ /* 0x0001e80000100800 */
[----:B------:R-:W2:Y:S04]  /*e170*/  LDL.LU R25, [R1+0xa0] ;  /* 0x0000a00001197983 */ /* 0x000ea80000300800 */
[----:B------:R1:W-:Y:S01]  /*e180*/  STL [R1+0x1820], R17 ;  /* 0x0018201101007387 */ /* 0x0003e20000100800 */
[----:B0-----:R-:W-:Y:S02]  /*e190*/  LEA R18, P1, R15, R0, 0x1 ;  /* 0x000000000f127211 */ /* 0x001fe400078208ff */
[----:B-1----:R-:W-:-:S03]  /*e1a0*/  LEA.HI.X.SX32 R17, R4, R2, 0x1, P2 ;  /* 0x0000000204117211 */ /* 0x002fc600010f0eff */
        /* <DEDUP_REMOVED lines=9> */
[----:B------:R-:W-:Y:S02]  /*e240*/  LEA.HI.X.SX32 R15, R15, R2, 0x1, P1 ;  /* 0x000000020f0f7211 */ /* 0x000fe400008f0eff */
[----:B------:R-:W-:-:S05]  /*e250*/  LEA R18, P3, R13, R0, 0x1 ;  /* 0x000000000d127211 */ /* 0x000fca00078608ff */
[----:B------:R0:W-:Y:S04]  /*e260*/  STL [R1+0x186c], R18 ;  /* 0x00186c1201007387 */ /* 0x0001e80000100800 */
[----:B------:R-:W2:Y:S04]  /*e270*/  LDL.LU R23, [R1+0x94] ;  /* 0x0000940001177983 */ /* 0x000ea80000300800 */
[----:B------:R4:W-:Y:S01]  /*e280*/  STL [R1+0x1838], R17 ;  /* 0x0018381101007387 */ /* 0x0009e20000100800 */
[----:B0-----:R-:W-:Y:S02]  /*e290*/  LEA.HI.X.SX32 R18, R24, R2, 0x1, P5 ;  /* 0x0000000218127211 */ /* 0x001fe400028f0eff */
[----:B---3--:R-:W-:-:S05]  /*e2a0*/  LEA R19, P4, R12, R0, 0x1 ;  /* 0x000000000c137211 */ /* 0x008fca00078808ff */
[----:B------:R-:W-:Y:S04]  /*e2b0*/  STL [R1+0x1874], R19 ;  /* 0x0018741301007387 */ /* 0x000fe80000100800 */
[----:B------:R-:W3:Y:S04]  /*e2c0*/  LDL.LU R24, [R1+0x8c] ;  /* 0x00008c0001187983 */ /* 0x000ee80000300800 */
[----:B------:R0:W-:Y:S01]  /*e2d0*/  STL [R1+0x1840], R18 ;  /* 0x0018401201007387 */ /* 0x0001e20000100800 */
[----:B----4-:R-:W-:Y:S02]  /*e2e0*/  LEA R17, P5, R11, R0, 0x1 ;  /* 0x000000000b117211 */ /* 0x010fe400078a08ff */
[----:B0-----:R-:W-:-:S03]  /*e2f0*/  LEA.HI.X.SX32 R18, R16, R2, 0x1, P6 ;  /* 0x0000000210127211 */ /* 0x001fc600030f0eff */
[----:B------:R0:W-:Y:S01]  /*e300*/  STL [R1+0x187c], R17 ;  /* 0x00187c1101007387 */ /* 0x0001e20000100800 */
[----:B------:R-:W-:-:S03]  /*e310*/  LEA.HI.X.SX32 R16, R26, R2, 0x1, P0 ;  /* 0x000000021a107211 */ /* 0x000fc600000f0eff */
[----:B------:R-:W-:Y:S04]  /*e320*/  STL [R1+0x1848], R18 ;  /* 0x0018481201007387 */ /* 0x000fe80000100800 */
[----:B------:R-:W4:Y:S01]  /*e330*/  LDL.LU R26, [R1+0x84] ;  /* 0x00008400011a7983 */ /* 0x000f220000300800 */
[----:B0-----:R-:W-:-:S05]  /*e340*/  LEA R17, P6, R10, R0, 0x1 ;  /* 0x000000000a117211 */ /* 0x001fca00078c08ff */
[----:B------:R0:W-:Y:S04]  /*e350*/  STL [R1+0x1884], R17 ;  /* 0x0018841101007387 */ /* 0x0001e80000100800 */
[----:B------:R1:W-:Y:S01]  /*e360*/  STL [R1+0x1850], R16 ;  /* 0x0018501001007387 */ /* 0x0003e20000100800 */
[----:B0-----:R-:W-:-:S05]  /*e370*/  LEA R17, P0, R9, R0, 0x1 ;  /* 0x0000000009117211 */ /* 0x001fca00078008ff */
[----:B------:R-:W-:Y:S04]  /*e380*/  STL [R1+0x188c], R17 ;  /* 0x00188c1101007387 */ /* 0x000fe80000100800 */
[----:B------:R-:W4:Y:S04]  /*e390*/  LDL.LU R18, [R1+0x7c] ;  /* 0x00007c0001127983 */ /* 0x000f280000300800 */
[----:B------:R0:W-:Y:S01]  /*e3a0*/  STL [R1+0x1858], R15 ;  /* 0x0018580f01007387 */ /* 0x0001e20000100800 */
[----:B-1----:R-:W-:Y:S02]  /*e3b0*/  LEA R16, P1, R8, R0, 0x1 ;  /* 0x0000000008107211 */ /* 0x002fe400078208ff */
[----:B0-----:R-:W-:-:S03]  /*e3c0*/  LEA.HI.X.SX32 R15, R14, R2, 0x1, P2 ;  /* 0x000000020e0f7211 */ /* 0x001fc600010f0eff */
[----:B------:R0:W-:Y:S01]  /*e3d0*/  STL [R1+0x1894], R16 ;  /* 0x0018941001007387 */ /* 0x0001e20000100800 */
[----:B------:R-:W-:Y:S02]  /*e3e0*/  LEA.HI.X.SX32 R13, R13, R2, 0x1, P3 ;  /* 0x000000020d0d7211 */ /* 0x000fe400018f0eff */
[----:B------:R-:W-:Y:S01]  /*e3f0*/  LEA R14, P2, R7, R0, 0x1 ;  /* 0x00000000070e7211 */ /* 0x000fe200078408ff */
[----:B------:R-:W-:Y:S04]  /*e400*/  STL [R1+0x1860], R15 ;  /* 0x0018600f01007387 */ /* 0x000fe80000100800 */
[----:B------:R-:W4:Y:S04]  /*e410*/  LDL.LU R17, [R1+0x78] ;  /* 0x0000780001117983 */ /* 0x000f280000300800 */
[----:B------:R-:W-:Y:S04]  /*e420*/  STL [R1+0x189c], R14 ;  /* 0x00189c0e01007387 */ /* 0x000fe80000100800 */
[----:B------:R1:W-:Y:S04]  /*e430*/  STL [R1+0x1868], R13 ;  /* 0x0018680d01007387 */ /* 0x0003e80000100800 */
[----:B0-----:R-:W4:Y:S01]  /*e440*/  LDL.LU R16, [R1+0x70] ;  /* 0x0000700001107983 */ /* 0x001f220000300800 */
[----:B-1----:R-:W-:-:S02]  /*e450*/  LEA.HI.X.SX32 R13, R12, R2, 0x1, P4 ;  /* 0x000000020c0d7211 */ /* 0x002fc400020f0eff */
[----:B--2---:R-:W-:-:S05]  /*e460*/  LEA R14, P3, R6, R0, 0x1 ;  /* 0x00000000060e7211 */ /* 0x004fca00078608ff */
[----:B------:R-:W-:Y:S04]  /*e470*/  STL [R1+0x18a4], R14 ;  /* 0x0018a40e01007387 */ /* 0x000fe80000100800 */
[----:B------:R0:W-:Y:S04]  /*e480*/  STL [R1+0x1870], R13 ;  /* 0x0018700d01007387 */ /* 0x0001e80000100800 */
[----:B------:R-:W2:Y:S01]  /*e490*/  LDL.LU R15, [R1+0x68] ;  /* 0x00006800010f7983 */ /* 0x000ea20000300800 */
[----:B------:R-:W-:Y:S02]  /*e4a0*/  LEA R12, P4, R5, R0, 0x1 ;  /* 0x00000000050c7211 */ /* 0x000fe400078808ff */
[----:B0-----:R-:W-:-:S03]  /*e4b0*/  LEA.HI.X.SX32 R13, R11, R2, 0x1, P5 ;  /* 0x000000020b0d7211 */ /* 0x001fc600028f0eff */
[----:B------:R0:W-:Y:S04]  /*e4c0*/  STL [R1+0x18ac], R12 ;  /* 0x0018ac0c01007387 */ /* 0x0001e80000100800 */
[----:B------:R1:W-:Y:S04]  /*e4d0*/  STL [R1+0x1878], R13 ;  /* 0x0018780d01007387 */ /* 0x0003e80000100800 */
[----:B------:R-:W2:Y:S01]  /*e4e0*/  LDL.LU R14, [R1+0x60] ;  /* 0x00006000010e7983 */ /* 0x000ea20000300800 */
[-C--:B------:R-:W-:Y:S02]  /*e4f0*/  LEA.HI.X.SX32 R11, R10, R2.reuse, 0x1, P6 ;  /* 0x000000020a0b7211 */ /* 0x080fe400030f0eff */
[----:B------:R-:W-:-:S02]  /*e500*/  LEA.HI.X.SX32 R9, R9, R2, 0x1, P0 ;  /* 0x0000000209097211 */ /* 0x000fc400000f0eff */
[----:B0-----:R-:W-:-:S05]  /*e510*/  LEA R12, P5, R25, R0, 0x1 ;  /* 0x00000000190c7211 */ /* 0x001fca00078a08ff */
[----:B------:R-:W-:Y:S04]  /*e520*/  STL [R1+0x18b4], R12 ;  /* 0x0018b40c01007387 */ /* 0x000fe80000100800 */
[----:B------:R-:W-:Y:S04]  /*e530*/  STL [R1+0x1880], R11 ;  /* 0x0018800b01007387 */ /* 0x000fe80000100800 */
[----:B-1----:R-:W2:Y:S01]  /*e540*/  LDL.LU R13, [R1+0x58] ;  /* 0x00005800010d7983 */ /* 0x002ea20000300800 */
[----:B------:R-:W-:Y:S02]  /*e550*/  LEA R10, P6, R4, R0, 0x1 ;  /* 0x00000000040a7211 */ /* 0x000fe400078c08ff */
[----:B------:R-:W-:-:S03]  /*e560*/  LEA.HI.X.SX32 R8, R8, R2, 0x1, P1 ;  /* 0x0000000208087211 */ /* 0x000fc600008f0eff */
[----:B------:R0:W-:Y:S04]  /*e570*/  STL [R1+0x18bc], R10 ;  /* 0x0018bc0a01007387 */ /* 0x0001e80000100800 */
[----:B------:R-:W-:Y:S01]  /*e580*/  STL [R1+0x1888], R9 ;  /* 0x0018880901007387 */ /* 0x000fe20000100800 */
[----:B0-----:R-:W-:-:S05]  /*e590*/  LEA R10, P0, R3, R0, 0x1 ;  /* 0x00000000030a7211 */ /* 0x001fca00078008ff */
[----:B------:R-:W-:Y:S04]  /*e5a0*/  STL [R1+0x18c4], R10 ;  /* 0x0018c40a01007387 */ /* 0x000fe80000100800 */
[----:B------:R-:W2:Y:S04]  /*e5b0*/  LDL.LU R12, [R1+0x50] ;  /* 0x00005000010c7983 */ /* 0x000ea80000300800 */
[----:B------:R0:W-:Y:S01]  /*e5c0*/  STL [R1+0x1890], R8 ;  /* 0x0018900801007387 */ /* 0x0001e20000100800 */
[-C--:B------:R-:W-:Y:S02]  /*e5d0*/  LEA.HI.X.SX32 R6, R6, R2.reuse, 0x1, P3 ;  /* 0x0000000206067211 */ /* 0x080fe400018f0eff */
[----:B0-----:R-:W-:-:S02]  /*e5e0*/  LEA.HI.X.SX32 R8, R7, R2, 0x1, P2 ;  /* 0x0000000207087211 */ /* 0x001fc400010f0eff */
[----:B------:R-:W-:Y:S02]  /*e5f0*/  LEA.HI.X.SX32 R19, R25, R2, 0x1, P5 ;  /* 0x0000000219137211 */ /* 0x000fe400028f0eff */
[----:B------:R-:W-:-:S05]  /*e600*/  LEA R9, P1, R23, R0, 0x1 ;  /* 0x0000000017097211 */ /* 0x000fca00078208ff */
[----:B------:R0:W-:Y:S04]  /*e610*/  STL [R1+0x18cc], R9 ;  /* 0x0018cc0901007387 */ /* 0x0001e80000100800 */
[----:B------:R-:W2:Y:S04]  /*e620*/  LDL.LU R11, [R1+0x4c] ;  /* 0x00004c00010b7983 */ /* 0x000ea80000300800 */
[----:B------:R1:W-:Y:S04]  /*e630*/  STL [R1+0x1898], R8 ;  /* 0x0018980801007387 */ /* 0x0003e80000100800 */
[----:B------:R-:W2:Y:S01]  /*e640*/  LDL.LU R10, [R1+0x48] ;  /* 0x00004800010a7983 */ /* 0x000ea20000300800 */
[----:B---3--:R-:W-:-:S05]  /*e650*/  LEA R7, P2, R24, R0, 0x1 ;  /* 0x0000000018077211 */ /* 0x008fca00078408ff */
[----:B------:R4:W-:Y:S04]  /*e660*/  STL [R1+0x18d4], R7 ;  /* 0x0018d40701007387 */ /* 0x0009e80000100800 */
[----:B0-----:R-:W3:Y:S04]  /*e670*/  LDL.LU R9, [R1+0x40] ;  /* 0x0000400001097983 */ /* 0x001ee80000300800 */
[----:B------:R0:W-:Y:S04]  /*e680*/  STL [R1+0x18a0], R6 ;  /* 0x0018a00601007387 */ /* 0x0001e80000100800 */
[----:B-1----:R-:W3:Y:S01]  /*e690*/  LDL.LU R8, [R1+0x3c] ;  /* 0x00003c0001087983 */ /* 0x002ee20000300800 */
[----:B----4-:R-:W-:-:S02]  /*e6a0*/  LEA R7, P3, R26, R0, 0x1 ;  /* 0x000000001a077211 */ /* 0x010fc400078608ff */
[----:B0-----:R-:W-:-:S03]  /*e6b0*/  LEA.HI.X.SX32 R6, R5, R2, 0x1, P4 ;  /* 0x0000000205067211 */ /* 0x001fc600020f0eff */
[----:B------:R0:W-:Y:S04]  /*e6c0*/  STL [R1+0x18dc], R7 ;  /* 0x0018dc0701007387 */ /* 0x0001e80000100800 */
[----:B0-----:R-:W4:Y:S04]  /*e6d0*/  LDL.LU R7, [R1+0x38] ;  /* 0x0000380001077983 */ /* 0x001f280000300800 */
[----:B------:R0:W-:Y:S01]  /*e6e0*/  STL [R1+0x18a8], R6 ;  /* 0x0018a80601007387 */ /* 0x0001e20000100800 */
[----:B------:R-:W-:-:S03]  /*e6f0*/  LEA R5, P4, R18, R0, 0x1 ;  /* 0x0000000012057211 */ /* 0x000fc600078808ff */
[----:B0-----:R-:W4:Y:S04]  /*e700*/  LDL.LU R6, [R1+0x30] ;  /* 0x0000300001067983 */ /* 0x001f280000300800 */
[----:B------:R0:W-:Y:S04]  /*e710*/  STL [R1+0x18e4], R5 ;  /* 0x0018e40501007387 */ /* 0x0001e80000100800 */
[----:B0-----:R-:W4:Y:S04]  /*e720*/  LDL.LU R5, [R1+0x2c] ;  /* 0x00002c0001057983 */ /* 0x001f280000300800 */
[----:B------:R0:W-:Y:S01]  /*e730*/  STL [R1+0x18b0], R19 ;  /* 0x0018b01301007387 */ /* 0x0001e20000100800 */
[----:B------:R-:W-:-:S03]  /*e740*/  LEA R20, P5, R17, R0, 0x1 ;  /* 0x0000000011147211 */ /* 0x000fc600078a08ff */
[----:B------:R-:W4:Y:S04]  /*e750*/  LDL.LU R25, [R1+0x28] ;  /* 0x0000280001197983 */ /* 0x000f280000300800 */
[----:B------:R1:W-:Y:S01]  /*e760*/  STL [R1+0x18ec], R20 ;  /* 0x0018ec1401007387 */ /* 0x0003e20000100800 */
[-C--:B0-----:R-:W-:Y:S02]  /*e770*/  LEA.HI.X.SX32 R19, R4, R2.reuse, 0x1, P6 ;  /* 0x0000000204137211 */ /* 0x081fe400030f0eff */
[----:B------:R-:W-:Y:S02]  /*e780*/  LEA.HI.X.SX32 R4, R3, R2, 0x1, P0 ;  /* 0x0000000203047211 */ /* 0x000fe400000f0eff */
[----:B-1----:R-:W-:Y:S01]  /*e790*/  LEA R20, P6, R16, R0, 0x1 ;  /* 0x0000000010147211 */ /* 0x002fe200078c08ff */
[----:B------:R-:W-:Y:S04]  /*e7a0*/  STL [R1+0x18b8], R19 ;  /* 0x0018b81301007387 */ /* 0x000fe80000100800 */
        /* <DEDUP_REMOVED lines=8> */
[----:B0-----:R-:W-:Y:S02]  /*e830*/  LEA.HI.X.SX32 R19, R24, R2, 0x1, P2 ;  /* 0x0000000218137211 */ /* 0x001fe400010f0eff */
[----:B------:R-:W-:Y:S01]  /*e840*/  LEA R20, P1, R14, R0, 0x1 ;  /* 0x000000000e147211 */ /* 0x000fe200078208ff */
[----:B-1----:R-:W2:Y:S04]  /*e850*/  LDL.LU R4, [R1+0x1f8] ;  /* 0x0001f80001047983 */ /* 0x002ea80000300800 */
[----:B------:R-:W-:Y:S04]  /*e860*/  STL [R1+0x1904], R20 ;  /* 0x0019041401007387 */ /* 0x000fe80000100800 */
[----:B------:R0:W-:Y:S04]  /*e870*/  STL [R1+0x18d0], R19 ;  /* 0x0018d01301007387 */ /* 0x0001e80000100800 */
[----:B------:R-:W2:Y:S01]  /*e880*/  LDL.LU R24, [R1+0x8] ;  /* 0x0000080001187983 */ /* 0x000ea20000300800 */
[----:B0-----:R-:W-:-:S02]  /*e890*/  LEA.HI.X.SX32 R19, R26, R2, 0x1, P3 ;  /* 0x000000021a137211 */ /* 0x001fc400018f0eff */
[----:B------:R-:W-:-:S05]  /*e8a0*/  LEA R20, P2, R13, R0, 0x1 ;  /* 0x000000000d147211 */ /* 0x000fca00078408ff */
[----:B------:R-:W-:Y:S04]  /*e8b0*/  STL [R1+0x190c], R20 ;  /* 0x00190c1401007387 */ /* 0x000fe80000100800 */
[----:B------:R-:W2:Y:S01]  /*e8c0*/  LDL.LU R26, [R1+0x1fc] ;  /* 0x0001fc00011a7983 */ /* 0x000ea20000300800 */
[----:B------:R-:W-:-:S03]  /*e8d0*/  LEA.HI.X.SX32 R17, R17, R2, 0x1, P5 ;  /* 0x0000000211117211 */ /* 0x000fc600028f0eff */
[----:B------:R0:W-:Y:S02]  /*e8e0*/  STL [R1+0x18d8], R19 ;  /* 0x0018d81301007387 */ /* 0x0001e40000100800 */
[----:B0-----:R-:W-:Y:S02]  /*e8f0*/  LEA.HI.X.SX32 R19, R18, R2, 0x1, P4 ;  /* 0x0000000212137211 */ /* 0x001fe400020f0eff */
[----:B------:R-:W-:-:S05]  /*e900*/  LEA R20, P3, R12, R0, 0x1 ;  /* 0x000000000c147211 */ /* 0x000fca00078608ff */
[----:B------:R-:W-:Y:S04]  /*e910*/  STL [R1+0x1914], R20 ;  /* 0x0019141401007387 */ /* 0x000fe80000100800 */
[----:B------:R0:W-:Y:S01]  /*e920*/  STL [R1+0x18e0], R19 ;  /* 0x0018e01301007387 */ /* 0x0001e20000100800 */
[----:B------:R-:W-:Y:S01]  /*e930*/  LEA.HI.X.SX32 R14, R14, R2, 0x1, P1 ;  /* 0x000000020e0e7211 */ /* 0x000fe200008f0eff */
[----:B------:R-:W-:Y:S02]  /*e940*/  IMAD R28, R28, UR10, RZ ;  /* 0x0000000a1c1c7c24 */ /* 0x000fe4000f8e02ff */
[----:B------:R-:W-:Y:S01]  /*e950*/  IMAD R29, R29, UR10, RZ ;  /* 0x0000000a1d1d7c24 */ /* 0x000fe2000f8e02ff */
[----:B------:R-:W-:-:S05]  /*e960*/  LEA R18, P4, R11, R0, 0x1 ;  /* 0x000000000b127211 */ /* 0x000fca00078808ff */
[----:B------:R1:W-:Y:S01]  /*e970*/  STL [R1+0x191c], R18 ;  /* 0x00191c1201007387 */ /* 0x0003e20000100800 */
[----:B0-----:R-:W-:-:S03]  /*e980*/  LEA R19, P5, R10, R0, 0x1 ;  /* 0x000000000a137211 */ /* 0x001fc600078a08ff */
[----:B------:R3:W-:Y:S01]  /*e990*/  STL [R1+0x18e8], R17 ;  /* 0x0018e81101007387 */ /* 0x0007e20000100800 */
[-C--:B-1----:R-:W-:Y:S02]  /*e9a0*/  LEA.HI.X.SX32 R18, R16, R2.reuse, 0x1, P6 ;  /* 0x0000000210127211 */ /* 0x082fe400030f0eff */
[-C--:B------:R-:W-:Y:S01]  /*e9b0*/  LEA.HI.X.SX32 R16, R15, R2.reuse, 0x1, P0 ;  /* 0x000000020f107211 */ /* 0x080fe200000f0eff */
[----:B------:R-:W-:Y:S04]  /*e9c0*/  STL [R1+0x1924], R19 ;  /* 0x0019241301007387 */ /* 0x000fe80000100800 */
[----:B------:R-:W-:Y:S01]  /*e9d0*/  STL [R1+0x18f0], R18 ;  /* 0x0018f01201007387 */ /* 0x000fe20000100800 */
[----:B------:R-:W-:Y:S02]  /*e9e0*/  LEA.HI.X.SX32 R11, R11, R2, 0x1, P4 ;  /* 0x000000020b0b7211 */ /* 0x000fe400020f0eff */
[----:B---3--:R-:W-:-:S05]  /*e9f0*/  LEA R17, P6, R9, R0, 0x1 ;  /* 0x0000000009117211 */ /* 0x008fca00078c08ff */
[----:B------:R-:W-:Y:S01]  /*ea00*/  STL [R1+0x192c], R17 ;  /* 0x00192c1101007387 */ /* 0x000fe20000100800 */
[----:B------:R-:W-:-:S03]  /*ea10*/  LEA R15, P0, R8, R0, 0x1 ;  /* 0x00000000080f7211 */ /* 0x000fc600078008ff */
[----:B------:R-:W-:Y:S04]  /*ea20*/  STL [R1+0x18f8], R16 ;  /* 0x0018f81001007387 */ /* 0x000fe80000100800 */
[----:B------:R0:W-:Y:S04]  /*ea30*/  STL [R1+0x1934], R15 ;  /* 0x0019340f01007387 */ /* 0x0001e80000100800 */
[----:B------:R1:W-:Y:S01]  /*ea40*/  STL [R1+0x1900], R14 ;  /* 0x0019000e01007387 */ /* 0x0003e20000100800 */
[-C--:B0-----:R-:W-:Y:S02]  /*ea50*/  LEA.HI.X.SX32 R15, R13, R2.reuse, 0x1, P2 ;  /* 0x000000020d0f7211 */ /* 0x081fe400010f0eff */
[----:B------:R-:W-:-:S02]  /*ea60*/  LEA.HI.X.SX32 R13, R12, R2, 0x1, P3 ;  /* 0x000000020c0d7211 */ /* 0x000fc400018f0eff */
[----:B----4-:R-:W-:-:S05]  /*ea70*/  LEA R16, P1, R7, R0, 0x1 ;  /* 0x0000000007107211 */ /* 0x010fca00078208ff */
[----:B------:R-:W-:Y:S04]  /*ea80*/  STL [R1+0x193c], R16 ;  /* 0x00193c1001007387 */ /* 0x000fe80000100800 */
[----:B------:R-:W-:Y:S01]  /*ea90*/  STL [R1+0x1908], R15 ;  /* 0x0019080f01007387 */ /* 0x000fe20000100800 */
[----:B-1----:R-:W-:-:S05]  /*eaa0*/  LEA R14, P2, R6, R0, 0x1 ;  /* 0x00000000060e7211 */ /* 0x002fca00078408ff */
[----:B------:R-:W-:Y:S04]  /*eab0*/  STL [R1+0x1944], R14 ;  /* 0x0019440e01007387 */ /* 0x000fe80000100800 */
[----:B------:R0:W-:Y:S01]  /*eac0*/  STL [R1+0x1910], R13 ;  /* 0x0019100d01007387 */ /* 0x0001e20000100800 */
[----:B------:R-:W-:-:S05]  /*ead0*/  LEA R12, P3, R5, R0, 0x1 ;  /* 0x00000000050c7211 */ /* 0x000fca00078608ff */
[----:B------:R1:W-:Y:S01]  /*eae0*/  STL [R1+0x194c], R12 ;  /* 0x00194c0c01007387 */ /* 0x0003e20000100800 */
[----:B0-----:R-:W-:-:S03]  /*eaf0*/  LEA R13, P4, R25, R0, 0x1 ;  /* 0x00000000190d7211 */ /* 0x001fc600078808ff */
[----:B------:R0:W-:Y:S01]  /*eb00*/  STL [R1+0x1918], R11 ;  /* 0x0019180b01007387 */ /* 0x0001e20000100800 */
[-C--:B------:R-:W-:Y:S02]  /*eb10*/  LEA.HI.X.SX32 R8, R8, R2.reuse, 0x1, P0 ;  /* 0x0000000208087211 */ /* 0x080fe400000f0eff */
[-C--:B-1----:R-:W-:Y:S02]  /*eb20*/  LEA.HI.X.SX32 R12, R10, R2.reuse, 0x1, P5 ;  /* 0x000000020a0c7211 */ /* 0x082fe400028f0eff */
[----:B------:R-:W-:Y:S02]  /*eb30*/  LEA.HI.X.SX32 R10, R9, R2, 0x1, P6 ;  /* 0x00000002090a7211 */ /* 0x000fe400030f0eff */
[-C--:B0-----:R-:W-:Y:S01]  /*eb40*/  LEA R11, P5, R28, R0.reuse, 0x1 ;  /* 0x000000001c0b7211 */ /* 0x081fe200078a08ff */
[----:B------:R-:W-:Y:S01]  /*eb50*/  STL [R1+0x1950], R13 ;  /* 0x0019500d01007387 */ /* 0x000fe20000100800 */
[----:B------:R-:W-:-:S03]  /*eb60*/  LEA R9, P6, R29, R0, 0x1 ;  /* 0x000000001d097211 */ /* 0x000fc600078c08ff */
[----:B------:R-:W-:Y:S04]  /*eb70*/  STL [R1+0x1920], R12 ;  /* 0x0019200c01007387 */ /* 0x000fe80000100800 */
[----:B------:R-:W-:Y:S04]  /*eb80*/  STL [R1+0x1954], R11 ;  /* 0x0019540b01007387 */ /* 0x000fe80000100800 */
[----:B------:R0:W-:Y:S04]  /*eb90*/  STL [R1+0x1928], R10 ;  /* 0x0019280a01007387 */ /* 0x0001e80000100800 */
[----:B------:R1:W-:Y:S04]  /*eba0*/  STL [R1+0x1958], R9 ;  /* 0x0019580901007387 */ /* 0x0003e80000100800 */
[----:B------:R2:W-:Y:S01]  /*ebb0*/  STL [R1+0x1930], R8 ;  /* 0x0019300801007387 */ /* 0x0005e20000100800 */
[----:B0-----:R-:W-:-:S02]  /*ebc0*/  LEA R10, P0, R3, R0, 0x1 ;  /* 0x00000000030a7211 */ /* 0x001fc400078008ff */
[-C--:B-1----:R-:W-:Y:S02]  /*ebd0*/  LEA.HI.X.SX32 R9, R7, R2.reuse, 0x1, P1 ;  /* 0x0000000207097211 */ /* 0x082fe400008f0eff */
[-C--:B------:R-:W-:Y:S01]  /*ebe0*/  LEA.HI.X.SX32 R7, R6, R2.reuse, 0x1, P2 ;  /* 0x0000000206077211 */ /* 0x080fe200010f0eff */
[----:B------:R-:W-:Y:S01]  /*ebf0*/  STL [R1+0x195c], R10 ;  /* 0x00195c0a01007387 */ /* 0x000fe20000100800 */
[----:B------:R-:W-:-:S03]  /*ec00*/  LEA.HI.X.SX32 R6, R5, R2, 0x1, P3 ;  /* 0x0000000205067211 */ /* 0x000fc600018f0eff */
[----:B------:R-:W-:Y:S01]  /*ec10*/  STL [R1+0x1938], R9 ;  /* 0x0019380901007387 */ /* 0x000fe20000100800 */
[----:B--2---:R-:W-:-:S05]  /*ec20*/  LEA R8, P1, R23, R0, 0x1 ;  /* 0x0000000017087211 */ /* 0x004fca00078208ff */
[----:B------:R-:W-:Y:S04]  /*ec30*/  STL [R1+0x1960], R8 ;  /* 0x0019600801007387 */ /* 0x000fe80000100800 */
[----:B------:R-:W-:Y:S04]  /*ec40*/  STL [R1+0x1940], R7 ;  /* 0x0019400701007387 */ /* 0x000fe80000100800 */
[----:B------:R-:W-:Y:S01]  /*ec50*/  STL [R1+0x1948], R6 ;  /* 0x0019480601007387 */ /* 0x000fe20000100800 */
[----:B------:R-:W-:-:S04]  /*ec60*/  LEA R16, P2, R4, UR8, 0x1 ;  /* 0x0000000804107c11 */ /* 0x000fc8000f8408ff */
[----:B------:R-:W-:Y:S02]  /*ec70*/  LEA.HI.X.SX32 R17, R4, UR9, 0x1, P2 ;  /* 0x0000000904117c11 */ /* 0x000fe400090f0eff */
[----:B------:R-:W-:Y:S02]  /*ec80*/  LEA R5, P3, R24, R0, 0x1 ;  /* 0x0000000018057211 */ /* 0x000fe400078608ff */
[-C--:B------:R-:W-:Y:S02]  /*ec90*/  LEA.HI.X.SX32 R0, R25, R2.reuse, 0x1, P4 ;  /* 0x0000000219007211 */ /* 0x080fe400020f0eff */
[-C--:B------:R-:W-:Y:S01]  /*eca0*/  LEA.HI.X.SX32 R4, R29, R2.reuse, 0x1, P6 ;  /* 0x000000021d047211 */ /* 0x080fe200030f0eff */
[----:B------:R-:W-:Y:S01]  /*ecb0*/  STL [R1+0x1668], R5 ;  /* 0x0016680501007387 */ /* 0x000fe20000100800 */
[----:B------:R-:W0:Y:S03]  /*ecc0*/  LDC R25, c[0x0][0x3a8] ;  /* 0x0000ea00ff197b82 */ /* 0x000e260000000800 */
[----:B------:R1:W-:Y:S02]  /*ecd0*/  STL [R1+0x1654], R0 ;  /* 0x0016540001007387 */ /* 0x0003e40000100800 */
[----:B-1----:R-:W-:-:S02]  /*ece0*/  LEA.HI.X.SX32 R0, R28, R2, 0x1, P5 ;  /* 0x000000021c007211 */ /* 0x002fc400028f0eff */
[----:B------:R-:W2:Y:S04]  /*ecf0*/  LDL.LU R28, [R1+0x1a84] ;  /* 0x001a8400011c7983 */ /* 0x000ea80000300800 */
[----:B------:R-:W3:Y:S01]  /*ed00*/  LDL.LU R29, [R1+0x1a80] ;  /* 0x001a8000011d7983 */ /* 0x000ee20000300800 */
[----:B------:R-:W-:-:S03]  /*ed10*/  LEA R14, P4, R26, UR8, 0x1 ;  /* 0x000000081a0e7c11 */ /* 0x000fc6000f8808ff */
[----:B------:R1:W-:Y:S01]  /*ed20*/  STL [R1+0x1658], R0 ;  /* 0x0016580001007387 */ /* 0x0003e20000100800 */
[----:B------:R-:W-:Y:S01]  /*ed30*/  LEA.HI.X.SX32 R15, R26, UR9, 0x1, P4 ;  /* 0x000000091a0f7c11 */ /* 0x000fe2000a0f0eff */
[----:B0-----:R-:W-:Y:S01]  /*ed40*/  IMAD R25, R25, 0x1f, RZ ;  /* 0x0000001f19197824 */ /* 0x001fe200078e02ff */
[----:B------:R-:W0:Y:S01]  /*ed50*/  LDC R26, c[0x0][0x3a8] ;  /* 0x0000ea00ff1a7b82 */ /* 0x000e220000000800 */
[----:B------:R4:W-:Y:S01]  /*ed60*/  STL [R1+0x165c], R4 ;  /* 0x00165c0401007387 */ /* 0x0009e20000100800 */
[-C--:B-1----:R-:W-:Y:S02]  /*ed70*/  LEA.HI.X.SX32 R0, R3, R2.reuse, 0x1, P0 ;  /* 0x0000000203007211 */ /* 0x082fe400000f0eff */
[----:B------:R-:W-:Y:S01]  /*ed80*/  LEA.HI.X.SX32 R3, R23, R2, 0x1, P1 ;  /* 0x0000000217037211 */ /* 0x000fe200008f0eff */
[----:B------:R-:W-:Y:S01]  /*ed90*/  STL.64 [R1+0x10d8], R16 ;  /* 0x0010d81001007387 */ /* 0x000fe20000100a00 */
[----:B----4-:R-:W-:-:S03]  /*eda0*/  IMAD.WIDE R4, R25, 0x2, R16 ;  /* 0x0000000219047825 */ /* 0x010fc600078e0210 */
[----:B------:R1:W-:Y:S04]  /*edb0*/  STL [R1+0x1660], R0 ;  /* 0x0016600001007387 */ /* 0x0003e80000100800 */
[----:B------:R-:W-:Y:S01]  /*edc0*/  STL [R1+0x1664], R3 ;  /* 0x0016640301007387 */ /* 0x000fe20000100800 */
[----:B-1----:R-:W-:-:S05]  /*edd0*/  LEA.HI.X.SX32 R0, R24, R2, 0x1, P3 ;  /* 0x0000000218007211 */ /* 0x002fca00018f0eff */
[----:B------:R0:W-:Y:S04]  /*ede0*/  STL [R1+0x1270], R0 ;  /* 0x0012700001007387 */ /* 0x0001e80000100800 */
[----:B------:R-:W-:Y:S01]  /*edf0*/  STL [R1+0x1290], R4 ;  /* 0x0012900401007387 */ /* 0x000fe20000100800 */
[C---:B0-----:R-:W-:Y:S02]  /*ee00*/  IMAD R0, R26.reuse, 0x1e, RZ ;  /* 0x0000001e1a007824 */ /* 0x041fe400078e02ff */
[----:B------:R-:W-:Y:S01]  /*ee10*/  IMAD R10, R26, 0x1d, RZ ;  /* 0x0000001d1a0a7824 */ /* 0x000fe200078e02ff */
[----:B--2---:R-:W-:Y:S02]  /*ee20*/  LEA R12, P0, R28, UR8, 0x1 ;  /* 0x000000081c0c7c11 */ /* 0x004fe4000f8008ff */
[----:B---3--:R-:W-:-:S02]  /*ee30*/  LEA R3, P1, R29, UR8, 0x1 ;  /* 0x000000081d037c11 */ /* 0x008fc4000f8208ff */
[----:B------:R-:W-:Y:S02]  /*ee40*/  LEA.HI.X.SX32 R13, R28, UR9, 0x1, P0 ;  /* 0x000000091c0d7c11 */ /* 0x000fe400080f0eff */
[----:B------:R-:W-:Y:S01]  /*ee50*/  LEA.HI.X.SX32 R2, R29, UR9, 0x1, P1 ;  /* 0x000000091d027c11 */ /* 0x000fe200088f0eff */
[----:B------:R0:W-:Y:S04]  /*ee60*/  STL [R1+0x126c], R3 ;  /* 0x00126c0301007387 */ /* 0x0001e80000100800 */
[----:B------:R1:W-:Y:S04]  /*ee70*/  STL [R1+0x128c], R5 ;  /* 0x00128c0501007387 */ /* 0x0003e80000100800 */
[----:B------:R-:W-:Y:S01]  /*ee80*/  STL.64 [R1+0x10e8], R14 ;  /* 0x0010e80e01007387 */ /* 0x000fe20000100a00 */
[----:B0-----:R-:W-:-:S03]  /*ee90*/  LOP3.LUT R3, R3, R2, RZ, 0x3c, !PT ;  /* 0x0000000203037212 */ /* 0x001fc600078e3cff */
[----:B------:R0:W5:Y:S04]  /*eea0*/  LDL.LU R28, [R1+0x1a7c] ;  /* 0x001a7c00011c7983 */ /* 0x0001680000300800 */
[----:B------:R-:W2:Y:S04]  /*eeb0*/  LDL.LU R29, [R1+0x1a78] ;  /* 0x001a7800011d7983 */ /* 0x000ea80000300800 */
[----:B------:R-:W-:Y:S04]  /*eec0*/  STL.64 [R1+0x10e0], R12 ;  /* 0x0010e00c01007387 */ /* 0x000fe80000100a00 */
[----:B------:R3:W-:Y:S01]  /*eed0*/  STL [R1+0x1268], R2 ;  /* 0x0012680201007387 */ /* 0x0007e20000100800 */
[----:B-1----:R-:W-:Y:S01]  /*eee0*/  IMAD.WIDE R4, R25, 0x2, R14 ;  /* 0x0000000219047825 */ /* 0x002fe200078e020e */
[----:B---3--:R-:W-:-:S03]  /*eef0*/  LOP3.LUT R2, R3, R2, RZ, 0x3c, !PT ;  /* 0x0000000203027212 */ /* 0x008fc600078e3cff */
[----:B------:R-:W-:Y:S01]  /*ef00*/  IMAD.WIDE R6, R25, 0x2, R12 ;  /* 0x0000000219067825 */ /* 0x000fe200078e020c */
[----:B------:R-:W-:Y:S01]  /*ef10*/  LOP3.LUT R3, R3, R2, RZ, 0x3c, !PT ;  /* 0x0000000203037212 */ /* 0x000fe200078e3cff */
[----:B------:R-:W-:Y:S02]  /*ef20*/  STL [R1+0x1298], R4 ;  /* 0x0012980401007387 */ /* 0x000fe40000100800 */
[----:B------:R-:W-:Y:S02]  /*ef30*/  IMAD.WIDE R8, R25, 0x2, R2 ;  /* 0x0000000219087825 */ /* 0x000fe400078e0202 */
[----:B------:R1:W-:Y:S04]  /*ef40*/  STL [R1+0x1294], R5 ;  /* 0x0012940501007387 */ /* 0x0003e80000100800 */
[----:B------:R-:W-:Y:S04]  /*ef50*/  STL [R1+0x12a0], R6 ;  /* 0x0012a00601007387 */ /* 0x000fe80000100800 */
[----:B------:R3:W-:Y:S01]  /*ef60*/  STL [R1+0x129c], R7 ;  /* 0x00129c0701007387 */ /* 0x0007e20000100800 */
[----:B-1----:R-:W-:-:S03]  /*ef70*/  IMAD.WIDE R4, R0, 0x2, R16 ;  /* 0x0000000200047825 */ /* 0x002fc600078e0210 */
[----:B------:R-:W-:Y:S04]  /*ef80*/  STL [R1+0x12a8], R8 ;  /* 0x0012a80801007387 */ /* 0x000fe80000100800 */
[----:B------:R1:W-:Y:S01]  /*ef90*/  STL [R1+0x12a4], R9 ;  /* 0x0012a40901007387 */ /* 0x0003e20000100800 */
[----:B---3--:R-:W-:-:S03]  /*efa0*/  IMAD.WIDE R6, R0, 0x2, R14 ;  /* 0x0000000200067825 */ /* 0x008fc600078e020e */
[----:B------:R-:W-:Y:S04]  /*efb0*/  STL [R1+0x12b0], R4 ;  /* 0x0012b00401007387 */ /* 0x000fe80000100800 */
[----:B------:R3:W-:Y:S01]  /*efc0*/  STL [R1+0x12ac], R5 ;  /* 0x0012ac0501007387 */ /* 0x0007e20000100800 */
[----:B-1----:R-:W-:-:S03]  /*efd0*/  IMAD.WIDE R8, R0, 0x2, R2 ;  /* 0x0000000200087825 */ /* 0x002fc600078e0202 */
[----:B------:R-:W-:Y:S01]  /*efe0*/  STL [R1+0x12b8], R6 ;  /* 0x0012b80601007387 */ /* 0x000fe20000100800 */
[----:B---3--:R-:W-:-:S03]  /*eff0*/  IMAD.WIDE R4, R0, 0x2, R12 ;  /* 0x0000000200047825 */ /* 0x008fc600078e020c */
[----:B------:R1:W-:Y:S04]  /*f000*/  STL [R1+0x12b4], R7 ;  /* 0x0012b40701007387 */ /* 0x0003e80000100800 */
[----:B------:R-:W-:Y:S04]  /*f010*/  STL [R1+0x12c0], R4 ;  /* 0x0012c00401007387 */ /* 0x000fe80000100800 */
[----:B------:R3:W-:Y:S01]  /*f020*/  STL [R1+0x12bc], R5 ;  /* 0x0012bc0501007387 */ /* 0x0007e20000100800 */
[----:B-1----:R-:W-:-:S03]  /*f030*/  IMAD.WIDE R6, R10, 0x2, R16 ;  /* 0x000000020a067825 */ /* 0x002fc600078e0210 */
[----:B------:R-:W-:Y:S04]  /*f040*/  STL [R1+0x12c8], R8 ;  /* 0x0012c80801007387 */ /* 0x000fe80000100800 */
[----:B------:R1:W-:Y:S01]  /*f050*/  STL [R1+0x12c4], R9 ;  /* 0x0012c40901007387 */ /* 0x0003e20000100800 */
[----:B---3--:R-:W-:-:S03]  /*f060*/  IMAD.WIDE R4, R10, 0x2, R14 ;  /* 0x000000020a047825 */ /* 0x008fc600078e020e */
[----:B------:R-:W-:Y:S01]  /*f070*/  STL [R1+0x12d0], R6 ;  /* 0x0012d00601007387 */ /* 0x000fe20000100800 */
[----:B------:R-:W-:-:S03]  /*f080*/  IMAD R0, R26, 0x1c, RZ ;  /* 0x0000001c1a007824 */ /* 0x000fc600078e02ff */
        /* <DEDUP_REMOVED lines=155> */
[----:B------:R-:W-:-:S03]  /*fa40*/  IMAD.SHL.U32 R0, R26, 0x10, RZ ;  /* 0x000000101a007824 */ /* 0x000fc600078e00ff */
        /* <DEDUP_REMOVED lines=197> */
[----:B------:R-:W-:-:S03]  /*106a0*/  IMAD.WIDE R10, R11, 0x2, R2 ;  /* 0x000000020b0a7825 */ /* 0x000fc600078e0202 */
[----:B------:R1:W-:Y:S01]  /*106b0*/  STL [R1+0x1634], R7 ;  /* 0x0016340701007387 */ /* 0x0003e20000100800 */
[----:B---3--:R-:W-:-:S03]  /*106c0*/  IMAD.WIDE R4, R26, 0x2, R16 ;  /* 0x000000021a047825 */ /* 0x008fc600078e0210 */
[----:B------:R-:W-:Y:S04]  /*106d0*/  STL [R1+0x1640], R8 ;  /* 0x0016400801007387 */ /* 0x000fe80000100800 */
[----:B------:R3:W-:Y:S01]  /*106e0*/  STL [R1+0x163c], R9 ;  /* 0x00163c0901007387 */ /* 0x0007e20000100800 */
[----:B-1----:R-:W-:-:S03]  /*106f0*/  IMAD.WIDE R6, R26, 0x2, R14 ;  /* 0x000000021a067825 */ /* 0x002fc600078e020e */
[----:B------:R-:W-:Y:S01]  /*10700*/  STL [R1+0x1648], R10 ;  /* 0x0016480a01007387 */ /* 0x000fe20000100800 */
[----:B------:R-:W-:-:S03]  /*10710*/  IMAD.WIDE R2, R26, 0x2, R2 ;  /* 0x000000021a027825 */ /* 0x000fc600078e0202 */
[----:B------:R-:W-:Y:S01]  /*10720*/  STL [R1+0x1644], R11 ;  /* 0x0016440b01007387 */ /* 0x000fe20000100800 */
[----:B---3--:R-:W-:-:S03]  /*10730*/  IMAD.WIDE R8, R26, 0x2, R12 ;  /* 0x000000021a087825 */ /* 0x008fc600078e020c */
[----:B------:R-:W-:Y:S04]  /*10740*/  STL [R1+0x1650], R4 ;  /* 0x0016500401007387 */ /* 0x000fe80000100800 */
[----:B------:R-:W-:Y:S04]  /*10750*/  STL [R1+0x164c], R5 ;  /* 0x00164c0501007387 */ /* 0x000fe80000100800 */
[----:B------:R-:W-:Y:S04]  /*10760*/  STL [R1+0x1278], R6 ;  /* 0x0012780601007387 */ /* 0x000fe80000100800 */
[----:B------:R-:W-:Y:S04]  /*10770*/  STL [R1+0x1274], R7 ;  /* 0x0012740701007387 */ /* 0x000fe80000100800 */
[----:B------:R-:W-:Y:S04]  /*10780*/  STL [R1+0x1280], R8 ;  /* 0x0012800801007387 */ /* 0x000fe80000100800 */
[----:B------:R-:W-:Y:S04]  /*10790*/  STL [R1+0x127c], R9 ;  /* 0x00127c0901007387 */ /* 0x000fe80000100800 */
[----:B------:R-:W-:Y:S04]  /*107a0*/  STL [R1+0x1288], R2 ;  /* 0x0012880201007387 */ /* 0x000fe80000100800 */
[----:B------:R1:W-:Y:S04]  /*107b0*/  STL [R1+0x1284], R3 ;  /* 0x0012840301007387 */ /* 0x0003e80000100800 */
[----:B------:R0:W-:Y:S04]  /*107c0*/  STL [R1+0x1264], RZ ;  /* 0x001264ff01007387 */ /* 0x0001e80000100800 */
        /* <DEDUP_REMOVED lines=974> */
[----:B------:R0:W-:Y:S01]  /*144b0*/  STL [R1+0x1f8], RZ ;  /* 0x0001f8ff01007387 */ /* 0x0001e20000100800 */
[----:B------:R-:W3:Y:S03]  /*144c0*/  S2R R25, SR_TID.X ;  /* 0x0000000000197919 */ /* 0x000ee60000002100 */
        /* <DEDUP_REMOVED lines=29> */
[----:B---3--:R-:W-:-:S03]  /*146a0*/  LOP3.LUT R25, R25, 0x3f, RZ, 0xc0, !PT ;  /* 0x0000003f19197812 */ /* 0x008fc600078ec0ff */
[----:B------:R0:W-:Y:S01]  /*146b0*/  STL [R1+0x170], RZ ;  /* 0x000170ff01007387 */ /* 0x0001e20000100800 */
[----:B-1----:R-:W-:-:S03]  /*146c0*/  IMAD.SHL.U32 R3, R26, 0x20, RZ ;  /* 0x000000201a037824 */ /* 0x002fc600078e00ff */
[----:B------:R0:W-:Y:S04]  /*146d0*/  STL [R1+0x174], RZ ;  /* 0x000174ff01007387 */ /* 0x0001e80000100800 */
[----:B------:R0:W-:Y:S04]  /*146e0*/  STL [R1+0x178], RZ ;  /* 0x000178ff01007387 */ /* 0x0001e80000100800 */
[----:B------:R0:W-:Y:S04]  /*146f0*/  STL [R1+0x17c], RZ ;  /* 0x00017cff01007387 */ /* 0x0001e80000100800 */
[----:B------:R0:W-:Y:S01]  /*14700*/  STL [R1+0x160], RZ ;  /* 0x000160ff01007387 */ /* 0x0001e20000100800 */
[----:B------:R-:W-:-:S03]  /*14710*/  IMAD.SHL.U32 R2, R25, 0x2, RZ ;  /* 0x0000000219027824 */ /* 0x000fc600078e00ff */
[----:B------:R0:W-:Y:S01]  /*14720*/  STL [R1+0x164], RZ ;  /* 0x000164ff01007387 */ /* 0x0001e20000100800 */
[----:B------:R-:W-:-:S03]  /*14730*/  SHF.R.S32.HI R0, RZ, 0x1f, R3 ;  /* 0x0000001fff007819 */ /* 0x000fc60000011403 */
[----:B------:R0:W-:Y:S04]  /*14740*/  STL [R1+0x168], RZ ;  /* 0x000168ff01007387 */ /* 0x0001e80000100800 */
[----:B------:R0:W-:Y:S04]  /*14750*/  STL [R1+0x16c], RZ ;  /* 0x00016cff01007387 */ /* 0x0001e80000100800 */
[----:B------:R0:W-:Y:S01]  /*14760*/  STL [R1+0x150], RZ ;  /* 0x000150ff01007387 */ /* 0x0001e20000100800 */
[----:B------:R-:W-:-:S03]  /*14770*/  SHF.L.U64.HI R0, R3, 0x1, R0 ;  /* 0x0000000103007819 */ /* 0x000fc60000010200 */
[----:B------:R0:W-:Y:S01]  /*14780*/  STL [R1+0x154], RZ ;  /* 0x000154ff01007387 */ /* 0x0001e20000100800 */
[----:B------:R-:W-:-:S03]  /*14790*/  LOP3.LUT R3, R2, 0x10, RZ, 0x3c, !PT ;  /* 0x0000001002037812 */ /* 0x000fc600078e3cff */
[----:B------:R0:W-:Y:S01]  /*147a0*/  STL [R1+0x158], RZ ;  /* 0x000158ff01007387 */ /* 0x0001e20000100800 */
[----:B------:R-:W-:-:S03]  /*147b0*/  LOP3.LUT R5, R2, 0x20, RZ, 0x3c, !PT ;  /* 0x0000002002057812 */ /* 0x000fc600078e3cff */
[----:B------:R0:W-:Y:S01]  /*147c0*/  STL [R1+0x15c], RZ ;  /* 0x00015cff01007387 */ /* 0x0001e20000100800 */
[----:B------:R-:W-:-:S03]  /*147d0*/  LOP3.LUT R3, R2, 0x40, RZ, 0x3c, !PT ;  /* 0x0000004002037812 */ /* 0x000fc600078e3cff */
[----:B------:R0:W-:Y:S01]  /*147e0*/  STL [R1+0x140], RZ ;  /* 0x000140ff01007387 */ /* 0x0001e20000100800 */
[----:B------:R-:W-:-:S03]  /*147f0*/  LOP3.LUT R5, R2, 0x50, RZ, 0x3c, !PT ;  /* 0x0000005002057812 */ /* 0x000fc600078e3cff */
[----:B------:R0:W-:Y:S01]  /*14800*/  STL [R1+0x144], RZ ;  /* 0x000144ff01007387 */ /* 0x0001e20000100800 */
[C---:B------:R-:W-:Y:S02]  /*14810*/  LOP3.LUT R4, R2.reuse, 0x30, RZ, 0x3c, !PT ;  /* 0x0000003002047812 */ /* 0x040fe400078e3cff */
[C---:B------:R-:W-:Y:S01]  /*14820*/  LOP3.LUT R3, R2.reuse, 0x70, RZ, 0x3c, !PT ;  /* 0x0000007002037812 */ /* 0x040fe200078e3cff */
[----:B------:R0:W-:Y:S01]  /*14830*/  STL [R1+0x148], RZ ;  /* 0x000148ff01007387 */ /* 0x0001e20000100800 */
[C---:B--2---:R-:W-:Y:S02]  /*14840*/  LOP3.LUT R5, R29.reuse, 0x20, RZ, 0x3c, !PT ;  /* 0x000000201d057812 */ /* 0x044fe400078e3cff */
[----:B------:R-:W-:Y:S01]  /*14850*/  LOP3.LUT R4, R2, 0x60, RZ, 0x3c, !PT ;  /* 0x0000006002047812 */ /* 0x000fe200078e3cff */
[----:B------:R0:W-:Y:S01]  /*14860*/  STL [R1+0x14c], RZ ;  /* 0x00014cff01007387 */ /* 0x0001e20000100800 */
[C---:B------:R-:W-:Y:S02]  /*14870*/  LOP3.LUT R3, R29.reuse, 0x60, RZ, 0x3c, !PT ;  /* 0x000000601d037812 */ /* 0x040fe400078e3cff */
[----:B------:R-:W-:Y:S01]  /*14880*/  LOP3.LUT R4, R29, 0x40, RZ, 0x3c, !PT ;  /* 0x000000401d047812 */ /* 0x000fe200078e3cff */
[----:B------:R0:W-:Y:S04]  /*14890*/  STL [R1+0xc0], RZ ;  /* 0x0000c0ff01007387 */ /* 0x0001e80000100800 */
[----:B------:R0:W-:Y:S04]  /*148a0*/  STL [R1+0xc4], RZ ;  /* 0x0000c4ff01007387 */ /* 0x0001e80000100800 */
[----:B------:R0:W-:Y:S04]  /*148b0*/  STL [R1+0xc8], RZ ;  /* 0x0000c8ff01007387 */ /* 0x0001e80000100800 */
[----:B------:R0:W-:Y:S04]  /*148c0*/  STL [R1+0xcc], RZ ;  /* 0x0000ccff01007387 */ /* 0x0001e80000100800 */
[----:B------:R0:W-:Y:S04]  /*148d0*/  STL [R1+0x1a74], R5 ;  /* 0x001a740501007387 */ /* 0x0001e80000100800 */
[----:B------:R0:W-:Y:S04]  /*148e0*/  STL [R1+0x1a6c], R3 ;  /* 0x001a6c0301007387 */ /* 0x0001e80000100800 */
[----:B------:R0:W-:Y:S01]  /*148f0*/  STL [R1+0x1a70], R4 ;  /* 0x001a700401007387 */ /* 0x0001e20000100800 */
[----:B------:R-:W-:-:S02]  /*14900*/  USHF.R.S32.HI UR8, URZ, 0x1f, UR5 ;  /* 0x0000001fff087899 */ /* 0x000fc40008011405 */
[----:B------:R-:W-:Y:S02]  /*14910*/  USHF.L.U32 UR7, UR7, 0x5, URZ ;  /* 0x0000000507077899 */ /* 0x000fe400080006ff */
[----:B------:R-:W-:Y:S02]  /*14920*/  ULEA.HI UR8, UR8, UR5, URZ, 0x5 ;  /* 0x0000000508087291 */ /* 0x000fe4000f8f28ff */
[----:B------:R-:W-:Y:S02]  /*14930*/  USHF.R.S32.HI UR5, URZ, 0x1f, UR7 ;  /* 0x0000001fff057899 */ /* 0x000fe40008011407 */
[----:B------:R-:W-:Y:S02]  /*14940*/  ULEA UR4, UR4, UR6, 0x4 ;  /* 0x0000000604047291 */ /* 0x000fe4000f8e20ff */
[----:B------:R-:W-:Y:S02]  /*14950*/  USHF.L.U32 UR9, UR7, 0x1, URZ ;  /* 0x0000000107097899 */ /* 0x000fe400080006ff */
[----:B------:R-:W-:-:S02]  /*14960*/  USHF.R.S32.HI UR8, URZ, 0x5, UR8 ;  /* 0x00000005ff087899 */ /* 0x000fc40008011408 */
[----:B0-----:R-:W-:-:S12]  /*14970*/  USHF.L.U64.HI UR5, UR7, 0x1, UR5 ;  /* 0x0000000107057899 */ /* 0x001fd80008010205 */
.L_x_1:
[----:B------:R-:W2:Y:S01]  /*14980*/  LDL R5, [R1+0x1268] ;  /* 0x0012680001057983 */ /* 0x000ea20000100800 */
[----:B------:R-:W0:Y:S03]  /*14990*/  LDC R3, c[0x0][0x3a0] ;  /* 0x0000e800ff037b82 */ /* 0x000e260000000800 */
[----:B--2---:R1:W-:Y:S04]  /*149a0*/  STL [R1+0x406c], R5 ;  /* 0x00406c0501007387 */ /* 0x0043e80000100800 */
[----:B------:R-:W2:Y:S04]  /*149b0*/  LDL R4, [R1+0x126c] ;  /* 0x00126c0001047983 */ /* 0x000ea80000100800 */
[----:B-1----:R-:W0:Y:S04]  /*149c0*/  LDL R5, [R1+0x1264] ;  /* 0x0012640001057983 */ /* 0x002e280000100800 */
[----:B------:R-:W-:Y:S04]  /*149d0*/  STL [R1+0x3ff8], R25 ;  /* 0x003ff81901007387 */ /* 0x000fe80000100800 */
        /* <DEDUP_REMOVED lines=51> */
[----:B-----5:R-:W-:Y:S04]  /*14d10*/  STL [R1+0x3f98], R16 ;  /* 0x003f981001007387 */ /* 0x020fe80000100800 */
        /* <DEDUP_REMOVED lines=71> */
[----:B------:R-:W-:Y:S01]  /*15190*/  STL [R1+0x3dac], R0 ;  /* 0x003dac0001007387 */ /* 0x000fe20000100800 */
[----:B0-----:R-:W-:-:S03]  /*151a0*/  IMAD R3, R5, -0x20, R3 ;  /* 0xffffffe005037824 */ /* 0x001fc600078e0203 */
[----:B------:R-:W-:Y:S04]  /*151b0*/  STL [R1+0x3dbc], R0 ;  /* 0x003dbc0001007387 */ /* 0x000fe80000100800 */
[----:B------:R-:W-:Y:S04]  /*151c0*/  STL [R1+0x3e40], R0 ;  /* 0x003e400001007387 */ /* 0x000fe80000100800 */
[----:B-----5:R-:W-:Y:S04]  /*151d0*/  STL [R1+0x1a78], R28 ;  /* 0x001a781c01007387 */ /* 0x020fe80000100800 */
[----:B------:R-:W-:Y:S04]  /*151e0*/  STL [R1+0x3eb4], R28 ;  /* 0x003eb41c01007387 */ /* 0x000fe80000100800 */
[----:B------:R-:W2:Y:S01]  /*151f0*/  LDL.LU R5, [R1+0x406c] ;  /* 0x00406c0001057983 */ /* 0x000ea20000300800 */
[----:B------:R-:W-:-:S02]  /*15200*/  ISETP.GT.AND P0, PT, R3, RZ, PT ;  /* 0x000000ff0300720c */ /* 0x000fc40003f04270 */
[----:B-1----:R-:W-:-:S11]  /*15210*/  PRMT R26, RZ, 0x7610, R26 ;  /* 0x00007610ff1a7816 */ /* 0x002fd6000000001a */
[----:B--2---:R-:W2:Y:S01]  /*15220*/  @P0 LDG.E.U16 R26, desc[UR34][R4.64] ;  /* 0x00000022041a0981 */ /* 0x004ea2000c1e1500 */
[----:B------:R-:W-:-:S03]  /*15230*/  PRMT R25, RZ, 0x7610, R25 ;  /* 0x00007610ff197816 */ /* 0x000fc60000000019 */
[----:B--2---:R0:W-:Y:S04]  /*15240*/  STL [R1+0x14], R26 ;  /* 0x0000141a01007387 */ /* 0x0041e80000100800 */
[----:B0-----:R-:W2:Y:S04]  /*15250*/  LDL.LU R26, [R1+0x4068] ;  /* 0x00406800011a7983 */ /* 0x001ea80000300800 */
[----:B------:R-:W3:Y:S04]  /*15260*/  LDL.64 R4, [R1+0x10e0] ;  /* 0x0010e00001047983 */ /* 0x000ee80000100a00 */
[----:B---3--:R-:W3:Y:S01]  /*15270*/  @P0 LDG.E.U16 R25, desc[UR34][R4.64] ;  /* 0x0000002204190981 */ /* 0x008ee2000c1e1500 */
[----:B--2---:R-:W-:-:S03]  /*15280*/  PRMT R26, RZ, 0x7610, R26 ;  /* 0x00007610ff1a7816 */ /* 0x004fc6000000001a */
[----:B---3--:R0:W-:Y:S04]  /*15290*/  STL [R1+0x18], R25 ;  /* 0x0000181901007387 */ /* 0x0081e80000100800 */
        /* <DEDUP_REMOVED lines=8> */
[----:B------:R-:W-:-:S03]  /*15320*/  ISETP.GT.AND P1, PT, R3, 0x1, PT ;  /* 0x000000010300780c */ /* 0x000fc60003f24270 */
[----:B---3--:R0:W-:Y:S04]  /*15330*/  STL [R1+0x20], R25 ;  /* 0x0000201901007387 */ /* 0x0081e80000100800 */
[----:B0-----:R-:W3:Y:S04]  /*15340*/  LDL.LU R25, [R1+0x405c] ;  /* 0x00405c0001197983 */ /* 0x001ee80000300800 */
[----:B------:R-:W4:Y:S04]  /*15350*/  LDL R4, [R1+0x1284] ;  /* 0x0012840001047983 */ /* 0x000f280000100800 */
[----:B------:R-:W4:Y:S01]  /*15360*/  LDL R5, [R1+0x1288] ;  /* 0x0012880001057983 */ /* 0x000f220000100800 */
[----:B--2---:R-:W-:-:S02]  /*15370*/  PRMT R26, RZ, 0x7610, R26 ;  /* 0x00007610ff1a7816 */ /* 0x004fc4000000001a */
[----:B----4-:R-:W-:-:S04]  /*15380*/  @P1 LOP3.LUT R5, R5, R4, RZ, 0x3c, !PT ;  /* 0x0000000405051212 */ /* 0x010fc800078e3cff */
[----:B------:R-:W-:-:S04]  /*15390*/  @P1 LOP3.LUT R4, R5, R4, RZ, 0x3c, !PT ;  /* 0x0000000405041212 */ /* 0x000fc800078e3cff */
[----:B------:R-:W-:-:S05]  /*153a0*/  @P1 LOP3.LUT R5, R5, R4, RZ, 0x3c, !PT ;  /* 0x0000000405051212 */ /* 0x000fca00078e3cff */
[----:B------:R-:W2:Y:S04]  /*153b0*/  @P1 LDG.E.U16 R26, desc[UR34][R4.64] ;  /* 0x00000022041a1981 */ /* 0x000ea8000c1e1500 */
[----:B--2---:R0:W-:Y:S04]  /*153c0*/  STL [R1+0x24], R26 ;  /* 0x0000241a01007387 */ /* 0x0041e80000100800 */
[----:B0-----:R-:W2:Y:S04]  /*153d0*/  LDL.LU R26, [R1+0x4058] ;  /* 0x00405800011a7983 */ /* 0x001ea80000300800 */
[----:B------:R-:W4:Y:S04]  /*153e0*/  LDL R4, [R1+0x127c] ;  /* 0x00127c0001047983 */ /* 0x000f280000100800 */
[----:B------:R-:W4:Y:S01]  /*153f0*/  LDL R5, [R1+0x1280] ;  /* 0x0012800001057983 */ /* 0x000f220000100800 */
[----:B---3--:R-:W-:-:S02]  /*15400*/  PRMT R25, RZ, 0x7610, R25 ;  /* 0x00007610ff197816 */ /* 0x008fc40000000019 */
[----:B----4-:R-:W-:-:S04]  /*15410*/  @P1 LOP3.LUT R5, R5, R4, RZ, 0x3c, !PT ;  /* 0x0000000405051212 */ /* 0x010fc800078e3cff */
[----:B------:R-:W-:-:S04]  /*15420*/  @P1 LOP3.LUT R4, R5, R4, RZ, 0x3c, !PT ;  /* 0x0000000405041212 */ /* 0x000fc800078e3cff */
[----:B------:R-:W-:-:S05]  /*15430*/  @P1 LOP3.LUT R5, R5, R4, RZ, 0x3c, !PT ;  /* 0x0000000405051212 */ /* 0x000fca00078e3cff */
[----:B------:R-:W3:Y:S04]  /*15440*/  @P1 LDG.E.U16 R25, desc[UR34][R4.64] ;  /* 0x0000002204191981 */ /* 0x000ee8000c1e1500 */
[----:B---3--:R0:W-:Y:S04]  /*15450*/  STL [R1+0x28], R25 ;  /* 0x0000281901007387 */ /* 0x0081e80000100800 */
[----:B0-----:R-:W3:Y:S04]  /*15460*/  LDL.LU R25, [R1+0x4054] ;  /* 0x0040540001197983 */ /* 0x001ee80000300800 */
[----:B------:R-:W4:Y:S04]  /*15470*/  LDL R4, [R1+0x1274] ;  /* 0x0012740001047983 */ /* 0x000f280000100800 */
[----:B------:R-:W4:Y:S01]  /*15480*/  LDL R5, [R1+0x1278] ;  /* 0x0012780001057983 */ /* 0x000f220000100800 */
[----:B------:R-:W-:-:S02]  /*15490*/  PRMT R29, RZ, 0x7610, R29 ;  /* 0x00007610ff1d7816 */ /* 0x000fc4000000001d */
[----:B----4-:R-:W-:-:S04]  /*154a0*/  @P1 LOP3.LUT R5, R5, R4, RZ, 0x3c, !PT ;  /* 0x0000000405051212 */ /* 0x010fc800078e3cff */
[----:B------:R-:W-:-:S04]  /*154b0*/  @P1 LOP3.LUT R4, R5, R4, RZ, 0x3c, !PT ;  /* 0x0000000405041212 */ /* 0x000fc800078e3cff */
[----:B------:R-:W-:-:S05]  /*154c0*/  @P1 LOP3.LUT R5, R5, R4, RZ, 0x3c, !PT ;  /* 0x0000000405051212 */ /* 0x000fca00078e3cff */
[----:B------:R0:W4:Y:S04]  /*154d0*/  @P1 LDG.E.U16 R29, desc[UR34][R4.64] ;  /* 0x00000022041d1981 */ /* 0x000128000c1e1500 */
[----:B------:R-:W0:Y:S04]  /*154e0*/  LDL R4, [R1+0x164c] ;  /* 0x00164c0001047983 */ /* 0x000e280000100800 */
[----:B------:R-:W0:Y:S01]  /*154f0*/  LDL R5, [R1+0x1650] ;  /* 0x0016500001057983 */ /* 0x000e220000100800 */
[----:B---3--:R-:W-:Y:S02]  /*15500*/  PRMT R25, RZ, 0x7610, R25 ;  /* 0x00007610ff197816 */ /* 0x008fe40000000019 */
[----:B0-----:R-:W-:-:S04]  /*15510*/  @P1 LOP3.LUT R5, R5, R4, RZ, 0x3c, !PT ;  /* 0x0000000405051212 */ /* 0x001fc800078e3cff */
[----:B------:R-:W-:-:S04]  /*15520*/  @P1 LOP3.LUT R4, R5, R4, RZ, 0x3c, !PT ;  /* 0x0000000405041212 */ /* 0x000fc800078e3cff */
[----:B------:R-:W-:-:S05]  /*15530*/  @P1 LOP3.LUT R5, R5, R4, RZ, 0x3c, !PT ;  /* 0x0000000405051212 */ /* 0x000fca00078e3cff */
[----:B------:R-:W3:Y:S04]  /*15540*/  @P1 LDG.E.U16 R25, desc[UR34][R4.64] ;  /* 0x0000002204191981 */ /* 0x000ee8000c1e1500 */
[----:B----4-:R-:W-:Y:S04]  /*15550*/  STL [R1+0x3ea8], R29 ;  /* 0x003ea81d01007387 */ /* 0x010fe80000100800 */
        /* <DEDUP_REMOVED lines=14> */
[----:B---3--:R0:W-:Y:S04]  /*15640*/  STL [R1+0x30], R25 ;  /* 0x0000301901007387 */ /* 0x0081e80000100800 */
[----:B0-----:R-:W3:Y:S04]  /*15650*/  LDL.LU R25, [R1+0x4050] ;  /* 0x0040500001197983 */ /* 0x001ee80000300800 */
[----:B------:R-:W4:Y:S04]  /*15660*/  LDL R4, [R1+0x1644] ;  /* 0x0016440001047983 */ /* 0x000f280000100800 */
[----:B------:R-:W4:Y:S01]  /*15670*/  LDL R5, [R1+0x1648] ;  /* 0x0016480001057983 */ /* 0x000f220000100800 */
[----:B------:R-:W-:-:S02]  /*15680*/  ISETP.GT.AND P0, PT, R3, 0x2, PT ;  /* 0x000000020300780c */ /* 0x000fc40003f04270 */
[----:B--2---:R-:W-:-:S11]  /*15690*/  PRMT R26, RZ, 0x7610, R26 ;  /* 0x00007610ff1a7816 */ /* 0x004fd6000000001a */
        /* <DEDUP_REMOVED lines=30> */
[----:B------:R-:W3:Y:S01]  /*15880*/  @P0 LDG.E.U16 R25, desc[UR34][R4.64] ;  /* 0x0000002204190981 */ /* 0x000ee2000c1e1500 */
        /* <DEDUP_REMOVED lines=180> */
[----:B------:R-:W-:-:S02]  /*163d0*/  PRMT R27, RZ, 0x7610, R27 ;  /* 0x00007610ff1b7816 */ /* 0x000fc4000000001b */
[----:B----4-:R-:W-:-:S04]  /*163e0*/  @P1 LOP3.LUT R5, R5, R4, RZ, 0x3c, !PT ;  /* 0x0000000405051212 */ /* 0x010fc800078e3cff */
[----:B------:R-:W-:-:S04]  /*163f0*/  @P1 LOP3.LUT R4, R5, R4, RZ, 0x3c, !PT ;  /* 0x0000000405041212 */ /* 0x000fc800078e3cff */
[----:B------:R-:W-:-:S05]  /*16400*/  @P1 LOP3.LUT R5, R5, R4, RZ, 0x3c, !PT ;  /* 0x0000000405051212 */ /* 0x000fca00078e3cff */
[----:B------:R-:W4:Y:S01]  /*16410*/  @P1 LDG.E.U16 R27, desc[UR34][R4.64] ;  /* 0x00000022041b1981 */ /* 0x000f22000c1e1500 */
[----:B------:R-:W-:-:S03]  /*16420*/  ISETP.GT.AND P0, PT, R3, 0x8, PT ;  /* 0x000000080300780c */ /* 0x000fc60003f04270 */
[----:B----4-:R0:W-:Y:S04]  /*16430*/  STL [R1+0x1224], R27 ;  /* 0x0012241b01007387 */ /* 0x0101e80000100800 */
[----:B0-----:R-:W4:Y:S04]  /*16440*/  LDL.LU R27, [R1+0x3ff0] ;  /* 0x003ff000011b7983 */ /* 0x001f280000300800 */
[----:B------:R-:W2:Y:S04]  /*16450*/  LDL R4, [R1+0x1584] ;  /* 0x0015840001047983 */ /* 0x000ea80000100800 */
[----:B------:R-:W2:Y:S01]  /*16460*/  LDL R5, [R1+0x1588] ;  /* 0x0015880001057983 */ /* 0x000ea20000100800 */
[----:B---3--:R-:W-:-:S02]  /*16470*/  PRMT R25, RZ, 0x7610, R25 ;  /* 0x00007610ff197816 */ /* 0x008fc40000000019 */
[----:B--2---:R-:W-:-:S04]  /*16480*/  @P0 LOP3.LUT R5, R5, R4, RZ, 0x3c, !PT ;  /* 0x0000000405050212 */ /* 0x004fc800078e3cff */
[----:B------:R-:W-:-:S04]  /*16490*/  @P0 LOP3.LUT R4, R5, R4, RZ, 0x3c, !PT ;  /* 0x0000000405040212 */ /* 0x000fc800078e3cff */
[----:B------:R-:W-:-:S05]  /*164a0*/  @P0 LOP3.LUT R5, R5, R4, RZ, 0x3c, !PT ;  /* 0x0000000405050212 */ /* 0x000fca00078e3cff */
[----:B------:R-:W2:Y:S04]  /*164b0*/  @P0 LDG.E.U16 R25, desc[UR34][R4.64] ;  /* 0x0000002204190981 */ /* 0x000ea8000c1e1500 */
[----:B------:R-:W3:Y:S04]  /*164c0*/  LDL R4, [R1+0x157c] ;  /* 0x00157c0001047983 */ /* 0x000ee80000100800 */
[----:B------:R-:W3:Y:S01]  /*164d0*/  LDL R5, [R1+0x1580] ;  /* 0x0015800001057983 */ /* 0x000ee20000100800 */
[----:B------:R-:W-:-:S03]  /*164e0*/  PRMT R26, RZ, 0x7610, R26 ;  /* 0x00007610ff1a7816 */ /* 0x000fc6000000001a */
[----:B--2---:R-:W-:Y:S01]  /*164f0*/  STL [R1+0x3eb8], R25 ;  /* 0x003eb81901007387 */ /* 0x004fe20000100800 */
[----:B---3--:R-:W-:-:S04]  /*16500*/  @P0 LOP3.LUT R5, R5, R4, RZ, 0x3c, !PT ;  /* 0x0000000405050212 */ /* 0x008fc800078e3cff */
[----:B------:R-:W-:-:S04]  /*16510*/  @P0 LOP3.LUT R4, R5, R4, RZ, 0x3c, !PT ;  /* 0x0000000405040212 */ /* 0x000fc800078e3cff */
[----:B------:R-:W-:-:S05]  /*16520*/  @P0 LOP3.LUT R5, R5, R4, RZ, 0x3c, !PT ;  /* 0x0000000405050212 */ /* 0x000fca00078e3cff */
[----:B------:R-:W2:Y:S04]  /*16530*/  @P0 LDG.E.U16 R26, desc[UR34][R4.64] ;  /* 0x00000022041a0981 */ /* 0x000ea8000c1e1500 */
[----:B------:R-:W3:Y:S04]  /*16540*/  LDL R4, [R1+0x1574] ;  /* 0x0015740001047983 */ /* 0x000ee80000100800 */
[----:B------:R-:W3:Y:S01]  /*16550*/  LDL R5, [R1+0x1578] ;  /* 0x0015780001057983 */ /* 0x000ee20000100800 */
[----:B----4-:R-:W-:-:S03]  /*16560*/  PRMT R27, RZ, 0x7610, R27 ;  /* 0x00007610ff1b7816 */ /* 0x010fc6000000001b */
[----:B--2---:R-:W-:Y:S01]  /*16570*/  STL [R1+0x3ebc], R26 ;  /* 0x003ebc1a01007387 */ /* 0x004fe20000100800 */
[----:B---3--:R-:W-:-:S04]  /*16580*/  @P0 LOP3.LUT R5, R5, R4, RZ, 0x3c, !PT ;  /* 0x0000000405050212 */ /* 0x008fc800078e3cff */
        /* <DEDUP_REMOVED lines=10> */
[----:B------:R0:W2:Y:S04]  /*16630*/  @P0 LDG.E.U16 R28, desc[UR34][R4.64] ;  /* 0x00000022041c0981 */ /* 0x0000a8000c1e1500 */
[----:B------:R-:W0:Y:S04]  /*16640*/  LDL R4, [R1+0x1564] ;  /* 0x0015640001047983 */ /* 0x000e280000100800 */
[----:B------:R-:W0:Y:S01]  /*16650*/  LDL R5, [R1+0x1568] ;  /* 0x0015680001057983 */ /* 0x000e220000100800 */
[----:B------:R-:W-:Y:S02]  /*16660*/  ISETP.GT.AND P1, PT, R3, 0x9, PT ;  /* 0x000000090300780c */ /* 0x000fe40003f24270 */
[----:B------:R-:W-:-:S11]  /*16670*/  PRMT R15, RZ, 0x7610, R15 ;  /* 0x00007610ff0f7816 */ /* 0x000fd6000000000f */
[----:B0-----:R-:W-:-:S04]  /*16680*/  @P1 LOP3.LUT R5, R5, R4, RZ, 0x3c, !PT ;  /* 0x0000000405051212 */ /* 0x001fc800078e3cff */
[----:B------:R-:W-:-:S04]  /*16690*/  @P1 LOP3.LUT R4, R5, R4, RZ, 0x3c, !PT ;  /* 0x0000000405041212 */ /* 0x000fc800078e3cff */
[----:B------:R-:W-:-:S05]  /*166a0*/  @P1 LOP3.LUT R5, R5, R4, RZ, 0x3c, !PT ;  /* 0x0000000405051212 */ /* 0x000fca00078e3cff */
[----:B------:R-:W3:Y:S04]  /*166b0*/  @P1 LDG.E.U16 R15, desc[UR34][R4.64] ;  /* 0x00000022040f1981 */ /* 0x000ee8000c1e1500 */
[----:B---3--:R0:W-:Y:S04]  /*166c0*/  STL [R1+0x4], R15 ;  /* 0x0000040f01007387 */ /* 0x0081e80000100800 */
[----:B0-----:R-:W3:Y:S04]  /*166d0*/  LDL.LU R15, [R1+0x3fec] ;  /* 0x003fec00010f7983 */ /* 0x001ee80000300800 */
        /* <DEDUP_REMOVED lines=64> */
[----:B------:R-:W-:Y:S02]  /*16ae0*/  ISETP.GT.AND P1, PT, R3, 0xb, PT ;  /* 0x0000000b0300780c */ /* 0x000fe40003f24270 */
[----:B---3--:R-:W-:-:S11]  /*16af0*/  PRMT R15, RZ, 0x7610, R15 ;  /* 0x00007610ff0f7816 */ /* 0x008fd6000000000f */
        /* <DEDUP_REMOVED lines=129> */
[----:B------:R-:W4:Y:S04]  /*17310*/  @P0 LDG.E.U16 R14, desc[UR34][R4.64] ;  /* 0x00000022040e0981 */ /* 0x000f28000c1e1500 */
[----:B----4-:R0:W-:Y:S04]  /*17320*/  STL [R1+0x11dc], R14 ;  /* 0x0011dc0e01007387 */ /* 0x0101e80000100800 */
[----:B0-----:R-:W4:Y:S04]  /*17330*/  LDL.LU R14, [R1+0x3f9c] ;  /* 0x003f9c00010e7983 */ /* 0x001f280000300800 */
[----:B------:R-:W2:Y:S04]  /*17340*/  LDL R4, [R1+0x14b4] ;  /* 0x0014b40001047983 */ /* 0x000ea80000100800 */
[----:B------:R-:W2:Y:S01]  /*17350*/  LDL R5, [R1+0x14b8] ;  /* 0x0014b80001057983 */ /* 0x000ea20000100800 */
[----:B------:R-:W-:-:S02]  /*17360*/  PRMT R16, RZ, 0x7610, R16 ;  /* 0x00007610ff107816 */ /* 0x000fc40000000010 */
[----:B--2---:R-:W-:-:S04]  /*17370*/  @P0 LOP3.LUT R5, R5, R4, RZ, 0x3c, !PT ;  /* 0x0000000405050212 */ /* 0x004fc800078e3cff */
[----:B------:R-:W-:-:S04]  /*17380*/  @P0 LOP3.LUT R4, R5, R4, RZ, 0x3c, !PT ;  /* 0x0000000405040212 */ /* 0x000fc800078e3cff */
[----:B------:R-:W-:-:S05]  /*17390*/  @P0 LOP3.LUT R5, R5, R4, RZ, 0x3c, !PT ;  /* 0x0000000405050212 */ /* 0x000fca00078e3cff */
[----:B------:R-:W2:Y:S04]  /*173a0*/  @P0 LDG.E.U16 R16, desc[UR34][R4.64] ;  /* 0x0000002204100981 */ /* 0x000ea8000c1e1500 */
[----:B--2---:R0:W-:Y:S04]  /*173b0*/  STL [R1+0x11d8], R16 ;  /* 0x0011d81001007387 */ /* 0x0041e80000100800 */
[----:B0-----:R-:W2:Y:S04]  /*173c0*/  LDL.LU R16, [R1+0x3f98] ;  /* 0x003f980001107983 */ /* 0x001ea80000300800 */
[----:B------:R-:W2:Y:S04]  /*173d0*/  LDL R4, [R1+0x14ac] ;  /* 0x0014ac0001047983 */ /* 0x000ea80000100800 */
[----:B------:R-:W2:Y:S01]  /*173e0*/  LDL R5, [R1+0x14b0] ;  /* 0x0014b00001057983 */ /* 0x000ea20000100800 */
[----:B------:R-:W-:-:S02]  /*173f0*/  PRMT R17, RZ, 0x7610, R17 ;  /* 0x00007610ff117816 */ /* 0x000fc40000000011 */
[----:B--2---:R-:W-:-:S04]  /*17400*/  @P0 LOP3.LUT R5, R5, R4, RZ, 0x3c, !PT ;  /* 0x0000000405050212 */ /* 0x004fc800078e3cff */
[----:B------:R-:W-:-:S04]  /*17410*/  @P0 LOP3.LUT R4, R5, R4, RZ, 0x3c, !PT ;  /* 0x0000000405040212 */ /* 0x000fc800078e3cff */
[----:B------:R-:W-:-:S05]  /*17420*/  @P0 LOP3.LUT R5, R5, R4, RZ, 0x3c, !PT ;  /* 0x0000000405050212 */ /* 0x000fca00078e3cff */
[----:B------:R-:W2:Y:S01]  /*17430*/  @P0 LDG.E.U16 R17, desc[UR34][R4.64] ;  /* 0x0000002204110981 */ /* 0x000ea2000c1e1500 */
[----:B------:R-:W-:-:S03]  /*17440*/  ISETP.GT.AND P1, PT, R3, 0xf, PT ;  /* 0x0000000f0300780c */ /* 0x000fc60003f24270 */
        /* <DEDUP_REMOVED lines=41> */
[----:B---3--:R-:W-:-:S02]  /*176e0*/  PRMT R15, RZ, 0x7610, R15 ;  /* 0x00007610ff0f7816 */ /* 0x008fc4000000000f */
[----:B--2---:R-:W-:-:S04]  /*176f0*/  @P0 LOP3.LUT R5, R5, R4, RZ, 0x3c, !PT ;  /* 0x0000000405050212 */ /* 0x004fc800078e3cff */
[----:B------:R-:W-:-:S04]  /*17700*/  @P0 LOP3.LUT R4, R5, R4, RZ, 0x3c, !PT ;  /* 0x0000000405040212 */ /* 0x000fc800078e3cff */
[----:B------:R-:W-:-:S05]  /*17710*/  @P0 LOP3.LUT R5, R5, R4, RZ, 0x3c, !PT ;  /* 0x0000000405050212 */ /* 0x000fca00078e3cff */
[----:B------:R0:W2:Y:S04]  /*17720*/  @P0 LDG.E.U16 R15, desc[UR34][R4.64] ;  /* 0x00000022040f0981 */ /* 0x0000a8000c1e1500 */
[----:B------:R-:W0:Y:S04]  /*17730*/  LDL R4, [R1+0x147c] ;  /* 0x00147c0001047983 */ /* 0x000e280000100800 */
[----:B------:R-:W0:Y:S01]  /*17740*/  LDL R5, [R1+0x1480] ;  /* 0x0014800001057983 */ /* 0x000e220000100800 */
[----:B----4-:R-:W-:Y:S02]  /*17750*/  PRMT R14, RZ, 0x7610, R14 ;  /* 0x00007610ff0e7816 */ /* 0x010fe4000000000e */
[----:B0-----:R-:W-:-:S04]  /*17760*/  @P0 LOP3.LUT R5, R5, R4, RZ, 0x3c, !PT ;  /* 0x0000000405050212 */ /* 0x001fc800078e3cff */
[----:B------:R-:W-:-:S04]  /*17770*/  @P0 LOP3.LUT R4, R5, R4, RZ, 0x3c, !PT ;  /* 0x0000000405040212 */ /* 0x000fc800078e3cff */
[----:B------:R-:W-:-:S05]  /*17780*/  @P0 LOP3.LUT R5, R5, R4, RZ, 0x3c, !PT ;  /* 0x0000000405050212 */ /* 0x000fca00078e3cff */
[----:B------:R0:W3:Y:S04]  /*17790*/  @P0 LDG.E.U16 R14, desc[UR34][R4.64] ;  /* 0x00000022040e0981 */ /* 0x0000e8000c1e1500 */
[----:B------:R-:W0:Y:S04]  /*177a0*/  LDL R4, [R1+0x1474] ;  /* 0x0014740001047983 */ /* 0x000e280000100800 */
[----:B------:R-:W0:Y:S01]  /*177b0*/  LDL R5, [R1+0x1478] ;  /* 0x0014780001057983 */ /* 0x000e220000100800 */
[----:B------:R-:W-:Y:S02]  /*177c0*/  PRMT R16, RZ, 0x7610, R16 ;  /* 0x00007610ff107816 */ /* 0x000fe40000000010 */
[----:B0-----:R-:W-:-:S04]  /*177d0*/  @P0 LOP3.LUT R5, R5, R4, RZ, 0x3c, !PT ;  /* 0x0000000405050212 */ /* 0x001fc800078e3cff */
[----:B------:R-:W-:-:S04]  /*177e0*/  @P0 LOP3.LUT R4, R5, R4, RZ, 0x3c, !PT ;  /* 0x0000000405040212 */ /* 0x000fc800078e3cff */
[----:B------:R-:W-:-:S05]  /*177f0*/  @P0 LOP3.LUT R5, R5, R4, RZ, 0x3c, !PT ;  /* 0x0000000405050212 */ /* 0x000fca00078e3cff */
[----:B------:R0:W4:Y:S04]  /*17800*/  @P0 LDG.E.U16 R16, desc[UR34][R4.64] ;  /* 0x0000002204100981 */ /* 0x000128000c1e1500 */
[----:B------:R-:W0:Y:S04]  /*17810*/  LDL R4, [R1+0x146c] ;  /* 0x00146c0001047983 */ /* 0x000e280000100800 */
[----:B------:R-:W0:Y:S01]  /*17820*/  LDL R5, [R1+0x1470] ;  /* 0x0014700001057983 */ /* 0x000e220000100800 */
[----:B------:R-:W-:Y:S02]  /*17830*/  PRMT R17, RZ, 0x7610, R17 ;  /* 0x00007610ff117816 */ /* 0x000fe40000000011 */
[----:B0-----:R-:W-:-:S04]  /*17840*/  @P0 LOP3.LUT R5, R5, R4, RZ, 0x3c, !PT ;  /* 0x0000000405050212 */ /* 0x001fc800078e3cff */
        /* <DEDUP_REMOVED lines=17> */
[----:B------:R-:W-:Y:S01]  /*17960*/  @P1 LOP3.LUT R5, R5, R4, RZ, 0x3c, !PT ;  /* 0x0000000405051212 */ /* 0x000fe200078e3cff */
[----:B------:R-:W-:Y:S04]  /*17970*/  STL [R1+0x3e8c], R21 ;  /* 0x003e8c1501007387 */ /* 0x000fe80000100800 */
[----:B------:R-:W-:Y:S04]  /*17980*/  STL [R1+0x3e90], R21 ;  /* 0x003e901501007387 */ /* 0x000fe80000100800 */
        /* <DEDUP_REMOVED lines=18> */
[----:B------:R0:W2:Y:S04]  /*17ab0*/  @P1 LDG.E.U16 R24, desc[UR34][R4.64] ;  /* 0x0000002204181981 */ /* 0x0000a8000c1e1500 */
[----:B------:R-:W0:Y:S04]  /*17ac0*/  LDL R4, [R1+0x1444] ;  /* 0x0014440001047983 */ /* 0x000e280000100800 */
[----:B------:R-:W0:Y:S01]  /*17ad0*/  LDL R5, [R1+0x1448] ;  /* 0x0014480001057983 */ /* 0x000e220000100800 */
[----:B------:R-:W-:-:S02]  /*17ae0*/  ISETP.GT.AND P0, PT, R3, 0x12, PT ;  /* 0x000000120300780c */ /* 0x000fc40003f04270 */
[----:B------:R-:W-:-:S11]  /*17af0*/  PRMT R9, RZ, 0x7610, R9 ;  /* 0x00007610ff097816 */ /* 0x000fd60000000009 */
[----:B0-----:R-:W-:-:S04]  /*17b00*/  @P0 LOP3.LUT R5, R5, R4, RZ, 0x3c, !PT ;  /* 0x0000000405050212 */ /* 0x001fc800078e3cff */
[----:B------:R-:W-:-:S04]  /*17b10*/  @P0 LOP3.LUT R4, R5, R4, RZ, 0x3c, !PT ;  /* 0x0000000405040212 */ /* 0x000fc800078e3cff */
[----:B------:R-:W-:-:S05]  /*17b20*/  @P0 LOP3.LUT R5, R5, R4, RZ, 0x3c, !PT ;  /* 0x0000000405050212 */ /* 0x000fca00078e3cff */
[----:B------:R-:W3:Y:S04]  /*17b30*/  @P0 LDG.E.U16 R9, desc[UR34][R4.64] ;  /* 0x0000002204090981 */ /* 0x000ee8000c1e1500 */
[----:B--2---:R-:W-:Y:S04]  /*17b40*/  STL [R1+0x3ea4], R24 ;  /* 0x003ea41801007387 */ /* 0x004fe80000100800 */
[----:B------:R-:W-:Y:S04]  /*17b50*/  STL [R1+0x3eac], R24 ;  /* 0x003eac1801007387 */ /* 0x000fe80000100800 */
[----:B------:R-:W-:Y:S04]  /*17b60*/  STL [R1+0x3eb0], R24 ;  /* 0x003eb01801007387 */ /* 0x000fe80000100800 */
[----:B---3--:R0:W-:Y:S04]  /*17b70*/  STL [R1+0x1144], R9 ;  /* 0x0011440901007387 */ /* 0x0081e80000100800 */
[----:B0-----:R-:W2:Y:S04]  /*17b80*/  LDL.LU R9, [R1+0x3f80] ;  /* 0x003f800001097983 */ /* 0x001ea80000300800 */
[----:B------:R-:W3:Y:S04]  /*17b90*/  LDL R4, [R1+0x143c] ;  /* 0x00143c0001047983 */ /* 0x000ee80000100800 */
[----:B------:R-:W3:Y:S01]  /*17ba0*/  LDL R5, [R1+0x1440] ;  /* 0x0014400001057983 */ /* 0x000ee20000100800 */
[----:B--2---:R-:W-:-:S02]  /*17bb0*/  PRMT R9, RZ, 0x7610, R9 ;  /* 0x00007610ff097816 */ /* 0x004fc40000000009 */
[----:B---3--:R-:W-:-:S04]  /*17bc0*/  @P0 LOP3.LUT R5, R5, R4, RZ, 0x3c, !PT ;  /* 0x0000000405050212 */ /* 0x008fc800078e3cff */
[----:B------:R-:W-:-:S04]  /*17bd0*/  @P0 LOP3.LUT R4, R5, R4, RZ, 0x3c, !PT ;  /* 0x0000000405040212 */ /* 0x000fc800078e3cff */
[----:B------:R-:W-:-:S05]  /*17be0*/  @P0 LOP3.LUT R5, R5, R4, RZ, 0x3c, !PT ;  /* 0x0000000405050212 */ /* 0x000fca00078e3cff */
[----:B------:R-:W2:Y:S04]  /*17bf0*/  @P0 LDG.E.U16 R9, desc[UR34][R4.64] ;  /* 0x0000002204090981 */ /* 0x000ea8000c1e1500 */
[----:B--2---:R0:W-:Y:S04]  /*17c00*/  STL [R1+0x1148], R9 ;  /* 0x0011480901007387 */ /* 0x0041e80000100800 */
        /* <DEDUP_REMOVED lines=16> */
[----:B------:R-:W2:Y:S01]  /*17d10*/  @P0 LDG.E.U16 R9, desc[UR34][R4.64] ;  /* 0x0000002204090981 */ /* 0x000ea2000c1e1500 */
[----:B------:R-:W-:-:S03]  /*17d20*/  ISETP.GT.AND P1, PT, R3, 0x13, PT ;  /* 0x000000130300780c */ /* 0x000fc60003f24270 */
        /* <DEDUP_REMOVED lines=96> */
[----:B------:R-:W-:-:S02]  /*18330*/  PRMT R8, RZ, 0x7610, R8 ;  /* 0x00007610ff087816 */ /* 0x000fc40000000008 */
[----:B---3--:R-:W-:-:S04]  /*18340*/  @P1 LOP3.LUT R5, R5, R4, RZ, 0x3c, !PT ;  /* 0x0000000405051212 */ /* 0x008fc800078e3cff */
[----:B------:R-:W-:-:S04]  /*18350*/  @P1 LOP3.LUT R4, R5, R4, RZ, 0x3c, !PT ;  /* 0x0000000405041212 */ /* 0x000fc800078e3cff */
[----:B------:R-:W-:-:S05]  /*18360*/  @P1 LOP3.LUT R5, R5, R4, RZ, 0x3c, !PT ;  /* 0x0000000405051212 */ /* 0x000fca00078e3cff */
[----:B------:R-:W3:Y:S04]  /*18370*/  @P1 LDG.E.U16 R8, desc[UR34][R4.64] ;  /* 0x0000002204081981 */ /* 0x000ee8000c1e1500 */
[----:B---3--:R0:W-:Y:S04]  /*18380*/  STL [R1+0x117c], R8 ;  /* 0x00117c0801007387 */ /* 0x0081e80000100800 */
[----:B0-----:R-:W3:Y:S04]  /*18390*/  LDL.LU R8, [R1+0x3f48] ;  /* 0x003f480001087983 */ /* 0x001ee80000300800 */
        /* <DEDUP_REMOVED lines=90> */
[----:B------:R0:W2:Y:S04]  /*18940*/  @P0 LDG.E.U16 R9, desc[UR34][R4.64] ;  /* 0x0000002204090981 */ /* 0x0000a8000c1e1500 */
[----:B------:R-:W0:Y:S04]  /*18950*/  LDL R4, [R1+0x137c] ;  /* 0x00137c0001047983 */ /* 0x000e280000100800 */
[----:B------:R-:W0:Y:S01]  /*18960*/  LDL R5, [R1+0x1380] ;  /* 0x0013800001057983 */ /* 0x000e220000100800 */
[----:B---3--:R-:W-:Y:S02]  /*18970*/  PRMT R8, RZ, 0x7610, R8 ;  /* 0x00007610ff087816 */ /* 0x008fe40000000008 */
        /* <DEDUP_REMOVED lines=69> */
[C---:B------:R-:W-:Y:S01]  /*18dd0*/  @P0 LOP3.LUT R4, R5.reuse, R4, RZ, 0x3c, !PT ;  /* 0x0000000405040212 */ /* 0x040fe200078e3cff */
[----:B------:R-:W-:Y:S03]  /*18de0*/  STL [R1+0x3e58], R19 ;  /* 0x003e581301007387 */ /* 0x000fe60000100800 */
[----:B------:R-:W-:Y:S01]  /*18df0*/  @P0 LOP3.LUT R5, R5, R4, RZ, 0x3c, !PT ;  /* 0x0000000405050212 */ /* 0x000fe200078e3cff */
[----:B------:R-:W-:Y:S04]  /*18e00*/  STL [R1+0x3e5c], R19 ;  /* 0x003e5c1301007387 */ /* 0x000fe80000100800 */
[----:B------:R-:W-:Y:S04]  /*18e10*/  STL [R1+0x3e60], R19 ;  /* 0x003e601301007387 */ /* 0x000fe80000100800 */
[----:B------:R0:W2:Y:S04]  /*18e20*/  @P0 LDG.E.U16 R20, desc[UR34][R4.64] ;  /* 0x0000002204140981 */ /* 0x0000a8000c1e1500 */
[----:B------:R-:W0:Y:S04]  /*18e30*/  LDL R4, [R1+0x132c] ;  /* 0x00132c0001047983 */ /* 0x000e280000100800 */
[----:B------:R-:W0:Y:S01]  /*18e40*/  LDL R5, [R1+0x1330] ;  /* 0x0013300001057983 */ /* 0x000e220000100800 */
[----:B------:R-:W-:-:S02]  /*18e50*/  PRMT R2, RZ, 0x7610, R2 ;  /* 0x00007610ff027816 */ /* 0x000fc40000000002 */
[----:B0-----:R-:W-:-:S04]  /*18e60*/  @P0 LOP3.LUT R5, R5, R4, RZ, 0x3c, !PT ;  /* 0x0000000405050212 */ /* 0x001fc800078e3cff */
[----:B------:R-:W-:-:S04]  /*18e70*/  @P0 LOP3.LUT R4, R5, R4, RZ, 0x3c, !PT ;  /* 0x0000000405040212 */ /* 0x000fc800078e3cff */
[----:B------:R-:W-:-:S05]  /*18e80*/  @P0 LOP3.LUT R5, R5, R4, RZ, 0x3c, !PT ;  /* 0x0000000405050212 */ /* 0x000fca00078e3cff */
[----:B------:R-:W3:Y:S04]  /*18e90*/  @P0 LDG.E.U16 R2, desc[UR34][R4.64] ;  /* 0x0000002204020981 */ /* 0x000ee8000c1e1500 */
[----:B--2---:R-:W-:Y:S04]  /*18ea0*/  STL [R1+0x3e64], R20 ;  /* 0x003e641401007387 */ /* 0x004fe80000100800 */
[----:B------:R-:W-:Y:S01]  /*18eb0*/  STL [R1+0x3e68], R20 ;  /* 0x003e681401007387 */ /* 0x000fe20000100800 */
[----:B------:R-:W-:-:S03]  /*18ec0*/  ISETP.GT.AND P1, PT, R3, 0x1b, PT ;  /* 0x0000001b0300780c */ /* 0x000fc60003f24270 */
        /* <DEDUP_REMOVED lines=33> */
[----:B------:R-:W3:Y:S04]  /*190e0*/  @P1 LDG.E.U16 R29, desc[UR34][R4.64] ;  /* 0x00000022041d1981 */ /* 0x000ee8000c1e1500 */
[----:B--2---:R0:W-:Y:S04]  /*190f0*/  STL [R1+0x113c], R2 ;  /* 0x00113c0201007387 */ /* 0x0041e80000100800 */
[----:B0-----:R-:W2:Y:S04]  /*19100*/  LDL R2, [R1+0x12f0] ;  /* 0x0012f00001027983 */ /* 0x001ea80000100800 */
[----:B---3--:R0:W-:Y:S04]  /*19110*/  STL [R1+0x1140], R29 ;  /* 0x0011401d01007387 */ /* 0x0081e80000100800 */
[----:B0-----:R-:W3:Y:S04]  /*19120*/  LDL.LU R29, [R1+0x3f14] ;  /* 0x003f1400011d7983 */ /* 0x001ee80000300800 */
[----:B------:R-:W2:Y:S04]  /*19130*/  LDL R4, [R1+0x1304] ;  /* 0x0013040001047983 */ /* 0x000ea80000100800 */
[----:B------:R-:W2:Y:S01]  /*19140*/  LDL R5, [R1+0x1308] ;  /* 0x0013080001057983 */ /* 0x000ea20000100800 */
[----:B------:R-:W-:-:S02]  /*19150*/  ISETP.GT.AND P0, PT, R3, 0x1c, PT ;  /* 0x0000001c0300780c */ /* 0x000fc40003f04270 */
[----:B---3--:R-:W-:-:S11]  /*19160*/  PRMT R29, RZ, 0x7610, R29 ;  /* 0x00007610ff1d7816 */ /* 0x008fd6000000001d */
[----:B--2---:R-:W-:-:S04]  /*19170*/  @P0 LOP3.LUT R5, R5, R4, RZ, 0x3c, !PT ;  /* 0x0000000405050212 */ /* 0x004fc800078e3cff */
        /* <DEDUP_REMOVED lines=20> */
[----:B------:R0:W3:Y:S04]  /*192c0*/  @P0 LDG.E.U16 R26, desc[UR34][R4.64] ;  /* 0x00000022041a0981 */ /* 0x0000e8000c1e1500 */
[----:B------:R-:W3:Y:S01]  /*192d0*/  LDL R5, [R1+0x12ec] ;  /* 0x0012ec0001057983 */ /* 0x000ee20000100800 */
[----:B--2---:R-:W-:Y:S01]  /*192e0*/  PRMT R29, RZ, 0x7610, R29 ;  /* 0x00007610ff1d7816 */ /* 0x004fe2000000001d */
[----:B0-----:R-:W-:-:S05]  /*192f0*/  @P0 IMAD.MOV.U32 R4, RZ, RZ, R2 ;  /* 0x000000ffff040224 */ /* 0x001fca00078e0002 */
[----:B---3--:R-:W2:Y:S04]  /*19300*/  @P0 LDG.E.U16 R29, desc[UR34][R4.64] ;  /* 0x00000022041d0981 */ /* 0x008ea8000c1e1500 */
[----:B------:R0:W-:Y:S04]  /*19310*/  STL [R1+0x1128], R26 ;  /* 0x0011281a01007387 */ /* 0x0001e80000100800 */
[----:B------:R-:W3:Y:S04]  /*19320*/  LDL R2, [R1+0x12c8] ;  /* 0x0012c80001027983 */ /* 0x000ee80000100800 */
[----:B0-----:R-:W3:Y:S04]  /*19330*/  LDL R26, [R1+0x12d0] ;  /* 0x0012d000011a7983 */ /* 0x001ee80000100800 */
[----:B--2---:R0:W-:Y:S04]  /*19340*/  STL [R1+0x1124], R29 ;  /* 0x0011241d01007387 */ /* 0x0041e80000100800 */
[----:B0-----:R-:W2:Y:S04]  /*19350*/  LDL.LU R29, [R1+0x3f08] ;  /* 0x003f0800011d7983 */ /* 0x001ea80000300800 */
[----:B------:R-:W3:Y:S04]  /*19360*/  LDL R4, [R1+0x12e4] ;  /* 0x0012e40001047983 */ /* 0x000ee80000100800 */
[----:B------:R-:W3:Y:S01]  /*19370*/  LDL R5, [R1+0x12e8] ;  /* 0x0012e80001057983 */ /* 0x000ee20000100800 */
[----:B------:R-:W-:-:S02]  /*19380*/  ISETP.GT.AND P1, PT, R3, 0x1d, PT ;  /* 0x0000001d0300780c */ /* 0x000fc40003f24270 */
[----:B--2---:R-:W-:-:S11]  /*19390*/  PRMT R29, RZ, 0x7610, R29 ;  /* 0x00007610ff1d7816 */ /* 0x004fd6000000001d */
        /* <DEDUP_REMOVED lines=24> */
[----:B------:R-:W3:Y:S01]  /*19520*/  LDL R5, [R1+0x12cc] ;  /* 0x0012cc0001057983 */ /* 0x000ee20000100800 */
[----:B------:R-:W-:-:S03]  /*19530*/  @P1 IMAD.MOV.U32 R4, RZ, RZ, R26 ;  /* 0x000000ffff041224 */ /* 0x000fc600078e001a */
[----:B------:R-:W4:Y:S01]  /*19540*/  LDL R26, [R1+0x12a8] ;  /* 0x0012a800011a7983 */ /* 0x000f220000100800 */
[----:B--2---:R-:W-:-:S06]  /*19550*/  PRMT R29, RZ, 0x7610, R29 ;  /* 0x00007610ff1d7816 */ /* 0x004fcc000000001d */
[----:B---3--:R-:W2:Y:S01]  /*19560*/  @P1 LDG.E.U16 R29, desc[UR34][R4.64] ;  /* 0x00000022041d1981 */ /* 0x008ea2000c1e1500 */
[----:B------:R-:W-:-:S03]  /*19570*/  ISETP.GT.AND P0, PT, R3, 0x1e, PT ;  /* 0x0000001e0300780c */ /* 0x000fc60003f04270 */
[----:B--2---:R0:W-:Y:S04]  /*19580*/  STL [R1+0x1114], R29 ;  /* 0x0011141d01007387 */ /* 0x0041e80000100800 */
[----:B0-----:R-:W2:Y:S04]  /*19590*/  LDL.LU R29, [R1+0x3ef8] ;  /* 0x003ef800011d7983 */ /* 0x001ea80000300800 */
[----:B------:R-:W3:Y:S02]  /*195a0*/  LDL R5, [R1+0x12c4] ;  /* 0x0012c40001057983 */ /* 0x000ee40000100800 */
[----:B------:R-:W-:-:S02]  /*195b0*/  @P0 IMAD.MOV.U32 R4, RZ, RZ, R2 ;  /* 0x000000ffff040224 */ /* 0x000fc400078e0002 */
[----:B------:R-:W4:Y:S01]  /*195c0*/  LDL R2, [R1+0x12a0] ;  /* 0x0012a00001027983 */ /* 0x000f220000100800 */
[----:B--2---:R-:W-:-:S06]  /*195d0*/  PRMT R29, RZ, 0x7610, R29 ;  /* 0x00007610ff1d7816 */ /* 0x004fcc000000001d */
[----:B---3--:R-:W2:Y:S04]  /*195e0*/  @P0 LDG.E.U16 R29, desc[UR34][R4.64] ;  /* 0x00000022041d0981 */ /* 0x008ea8000c1e1500 */
        /* <DEDUP_REMOVED lines=30> */
[----:B------:R-:W3:Y:S02]  /*197d0*/  LDL R5, [R1+0x12a4] ;  /* 0x0012a40001057983 */ /* 0x000ee40000100800 */
[----:B----4-:R-:W-:-:S02]  /*197e0*/  @P1 IMAD.MOV.U32 R4, RZ, RZ, R26 ;  /* 0x000000ffff041224 */ /* 0x010fc400078e001a */
[----:B------:R-:W4:Y:S01]  /*197f0*/  LDL R26, [R1+0x1a4c] ;  /* 0x001a4c00011a7983 */ /* 0x000f220000100800 */
[----:B--2---:R-:W-:-:S06]  /*19800*/  PRMT R29, RZ, 0x7610, R29 ;  /* 0x00007610ff1d7816 */ /* 0x004fcc000000001d */
[----:B---3--:R-:W2:Y:S04]  /*19810*/  @P1 LDG.E.U16 R29, desc[UR34][R4.64] ;  /* 0x00000022041d1981 */ /* 0x008ea8000c1e1500 */
[----:B--2---:R0:W-:Y:S04]  /*19820*/  STL [R1+0x1100], R29 ;  /* 0x0011001d01007387 */ /* 0x0041e80000100800 */
[----:B0-----:R-:W2:Y:S04]  /*19830*/  LDL.LU R29, [R1+0x3ee4] ;  /* 0x003ee400011d7983 */ /* 0x001ea80000300800 */
[----:B------:R-:W3:Y:S01]  /*19840*/  LDL R5, [R1+0x129c] ;  /* 0x00129c0001057983 */ /* 0x000ee20000100800 */
[----:B------:R-:W-:-:S02]  /*19850*/  @P1 IMAD.MOV.U32 R4, RZ, RZ, R2 ;  /* 0x000000ffff041224 */ /* 0x000fc400078e0002 */
[----:B------:R-:W0:Y:S01]  /*19860*/  S2R R2, SR_TID.X ;  /* 0x0000000000027919 */ /* 0x000e220000002100 */
[----:B--2---:R-:W-:-:S06]  /*19870*/  PRMT R29, RZ, 0x7610, R29 ;  /* 0x00007610ff1d7816 */ /* 0x004fcc000000001d */
[----:B---3--:R-:W2:Y:S01]  /*19880*/  @P1 LDG.E.U16 R29, desc[UR34][R4.64] ;  /* 0x00000022041d1981 */ /* 0x008ea2000c1e1500 */
[----:B0-----:R-:W-:-:S04]  /*19890*/  LOP3.LUT R2, R2, 0x1f, RZ, 0xc0, !PT ;  /* 0x0000001f02027812 */ /* 0x001fc800078ec0ff */
[----:B------:R-:W-:Y:S01]  /*198a0*/  ISETP.GE.AND P0, PT, R2, R3, PT ;  /* 0x000000030200720c */ /* 0x000fe20003f06270 */
[----:B--2---:R0:W-:Y:S04]  /*198b0*/  STL [R1+0x10fc], R29 ;  /* 0x0010fc1d01007387 */ /* 0x0041e80000100800 */
[----:B0-----:R-:W2:Y:S04]  /*198c0*/  LDL.LU R29, [R1+0x3ee0] ;  /* 0x003ee000011d7983 */ /* 0x001ea80000300800 */
[----:B------:R-:W3:Y:S04]  /*198d0*/  LDL R4, [R1+0x1294] ;  /* 0x0012940001047983 */ /* 0x000ee80000100800 */
[----:B------:R-:W3:Y:S04]  /*198e0*/  LDL R5, [R1+0x1298] ;  /* 0x0012980001057983 */ /* 0x000ee80000100800 */
[----:B------:R-:W2:Y:S01]  /*198f0*/  LDL.LU R2, [R1+0x3edc] ;  /* 0x003edc0001027983 */ /* 0x000ea20000300800 */
[----:B---3--:R-:W-:-:S04]  /*19900*/  @P1 LOP3.LUT R5, R5, R4, RZ, 0x3c, !PT ;  /* 0x0000000405051212 */ /* 0x008fc800078e3cff */
[C---:B------:R-:W-:Y:S02]  /*19910*/  @P1 LOP3.LUT R4, R5.reuse, R4, RZ, 0x3c, !PT ;  /* 0x0000000405041212 */ /* 0x040fe400078e3cff */
[----:B--2---:R-:W-:Y:S02]  /*19920*/  PRMT R2, RZ, 0x7610, R2 ;  /* 0x00007610ff027816 */ /* 0x004fe40000000002 */
[----:B------:R-:W-:-:S05]  /*19930*/  @P1 LOP3.LUT R5, R5, R4, RZ, 0x3c, !PT ;  /* 0x0000000405051212 */ /* 0x000fca00078e3cff */
[----:B------:R-:W2:Y:S04]  /*19940*/  @P1 LDG.E.U16 R2, desc[UR34][R4.64] ;  /* 0x0000002204021981 */ /* 0x000ea8000c1e1500 */
[----:B------:R-:W-:Y:S04]  /*19950*/  STL [R1+0x3e6c], R3 ;  /* 0x003e6c0301007387 */ /* 0x000fe80000100800 */
[----:B------:R-:W-:Y:S04]  /*19960*/  STL [R1+0x3e70], R3 ;  /* 0x003e700301007387 */ /* 0x000fe80000100800 */
        /* <DEDUP_REMOVED lines=11> */
[----:B----4-:R-:W-:Y:S01]  /*19a20*/  @!P0 IMAD.MOV.U32 R4, RZ, RZ, R26 ;  /* 0x000000ffff048224 */ /* 0x010fe200078e001a */
[----:B------:R-:W-:Y:S06]  /*19a30*/  BAR.SYNC.DEFER_BLOCKING 0x0 ;  /* 0x0000000000007b1d */ /* 0x000fec0000010000 */
[----:B---3--:R-:W2:Y:S04]  /*19a40*/  @!P0 LDG.E.U16 R2, desc[UR34][R4.64] ;  /* 0x0000002204028981 */ /* 0x008ea8000c1e1500 */
[----:B------:R0:W-:Y:S04]  /*19a50*/  STL [R1+0x10f4], R27 ;  /* 0x0010f41b01007387 */ /* 0x0001e80000100800 */
[----:B0-----:R-:W3:Y:S04]  /*19a60*/  LDL.LU R27, [R1+0x14] ;  /* 0x00001400011b7983 */ /* 0x001ee80000300800 */
[----:B------:R-:W4:Y:S04]  /*19a70*/  LDL.LU R26, [R1+0x18] ;  /* 0x00001800011a7983 */ /* 0x000f280000300800 */
[----:B--2---:R0:W-:Y:S04]  /*19a80*/  STL [R1+0x10f0], R2 ;  /* 0x0010f00201007387 */ /* 0x0041e80000100800 */
[----:B0-----:R-:W2:Y:S04]  /*19a90*/  LDL.LU R2, [R1+0x3ed4] ;  /* 0x003ed40001027983 */ /* 0x001ea80000300800 */
[----:B------:R-:W3:Y:S04]  /*19aa0*/  LDL R4, [R1+0x165c] ;  /* 0x00165c0001047983 */ /* 0x000ee80000100800 */
[----:B------:R-:W3:Y:S01]  /*19ab0*/  LDL R5, [R1+0x1958] ;  /* 0x0019580001057983 */ /* 0x000ee20000100800 */
[----:B--2---:R-:W-:-:S02]  /*19ac0*/  PRMT R2, RZ, 0x7610, R2 ;  /* 0x00007610ff027816 */ /* 0x004fc40000000002 */
[----:B---3--:R-:W-:-:S04]  /*19ad0*/  @!P0 LOP3.LUT R5, R5, R4, RZ, 0x3c, !PT ;  /* 0x0000000405058212 */ /* 0x008fc800078e3cff */
[----:B------:R-:W-:-:S04]  /*19ae0*/  @!P0 LOP3.LUT R4, R5, R4, RZ, 0x3c, !PT ;  /* 0x0000000405048212 */ /* 0x000fc800078e3cff */
[----:B------:R-:W-:-:S05]  /*19af0*/  @!P0 LOP3.LUT R5, R5, R4, RZ, 0x3c, !PT ;  /* 0x0000000405058212 */ /* 0x000fca00078e3cff */
[----:B------:R-:W2:Y:S04]  /*19b00*/  @!P0 LDG.E.U16 R2, desc[UR34][R4.64] ;  /* 0x0000002204028981 */ /* 0x000ea8000c1e1500 */
[----:B--2---:R0:W-:Y:S04]  /*19b10*/  STL [R1+0xbc], R2 ;  /* 0x0000bc0201007387 */ /* 0x0041e80000100800 */
[----:B0-----:R-:W2:Y:S04]  /*19b20*/  LDL.LU R2, [R1+0x3ed0] ;  /* 0x003ed00001027983 */ /* 0x001ea80000300800 */
[----:B------:R-:W3:Y:S04]  /*19b30*/  LDL R4, [R1+0x1940] ;  /* 0x0019400001047983 */ /* 0x000ee80000100800 */
[----:B------:R-:W3:Y:S01]  /*19b40*/  LDL R5, [R1+0x1944] ;  /* 0x0019440001057983 */ /* 0x000ee20000100800 */
[----:B------:R-:W-:-:S02]  /*19b50*/  PRMT R25, RZ, 0x7610, R25 ;  /* 0x00007610ff197816 */ /* 0x000fc40000000019 */
[----:B---3--:R-:W-:-:S04]  /*19b60*/  @!P0 LOP3.LUT R5, R5, R4, RZ, 0x3c, !PT ;  /* 0x0000000405058212 */ /* 0x008fc800078e3cff */
[----:B------:R-:W-:-:S04]  /*19b70*/  @!P0 LOP3.LUT R4, R5, R4, RZ, 0x3c, !PT ;  /* 0x0000000405048212 */ /* 0x000fc800078e3cff */
[----:B------:R-:W-:-:S05]  /*19b80*/  @!P0 LOP3.LUT R5, R5, R4, RZ, 0x3c, !PT ;  /* 0x0000000405058212 */ /* 0x000fca00078e3cff */
[----:B------:R0:W3:Y:S04]  /*19b90*/  @!P0 LDG.E.U16 R25, desc[UR34][R4.64] ;  /* 0x0000002204198981 */ /* 0x0000e8000c1e1500 */
[----:B------:R-:W0:Y:S04]  /*19ba0*/  LDL R4, [R1+0x1920] ;  /* 0x0019200001047983 */ /* 0x000e280000100800 */
[----:B------:R-:W0:Y:S01]  /*19bb0*/  LDL R5, [R1+0x1924] ;  /* 0x0019240001057983 */ /* 0x000e220000100800 */
[----:B--2---:R-:W-:Y:S02]  /*19bc0*/  PRMT R2, RZ, 0x7610, R2 ;  /* 0x00007610ff027816 */ /* 0x004fe40000000002 */
[----:B0-----:R-:W-:-:S04]  /*19bd0*/  @!P0 LOP3.LUT R5, R5, R4, RZ, 0x3c, !PT ;  /* 0x0000000405058212 */ /* 0x001fc800078e3cff */
[----:B------:R-:W-:-:S04]  /*19be0*/  @!P0 LOP3.LUT R4, R5, R4, RZ, 0x3c, !PT ;  /* 0x0000000405048212 */ /* 0x000fc800078e3cff */
[----:B------:R-:W-:-:S05]  /*19bf0*/  @!P0 LOP3.LUT R5, R5, R4, RZ, 0x3c, !PT ;  /* 0x0000000405058212 */ /* 0x000fca00078e3cff */
[----:B------:R-:W2:Y:S04]  /*19c00*/  @!P0 LDG.E.U16 R2, desc[UR34][R4.64] ;  /* 0x0000002204028981 */ /* 0x000ea8000c1e1500 */
[----:B---3--:R0:W-:Y:S04]  /*19c10*/  STL [R1+0xb8], R25 ;  /* 0x0000b81901007387 */ /* 0x0081e80000100800 */
[----:B0-----:R-:W3:Y:S04]  /*19c20*/  LDL.LU R25, [R1+0x20] ;  /* 0x0000200001197983 */ /* 0x001ee80000300800 */
        /* <DEDUP_REMOVED lines=26> */
[----:B0-----:R-:W3:Y:S04]  /*19dd0*/  LDL R29, [R1+0x1844] ;  /* 0x00184400011d7983 */ /* 0x001ee80000100800 */
        /* <DEDUP_REMOVED lines=10> */
[----:B------:R-:W2:Y:S04]  /*19e80*/  LDL R4, [R1+0x1880] ;  /* 0x0018800001047983 */ /* 0x000ea80000100800 */
[----:B------:R-:W2:Y:S01]  /*19e90*/  LDL R5, [R1+0x1884] ;  /* 0x0018840001057983 */ /* 0x000ea20000100800 */
[----:B0-----:R-:W0:Y:S02]  /*19ea0*/  S2R R2, SR_TID.X ;  /* 0x0000000000027919 */ /* 0x001e240000002100 */
[----:B0-----:R-:W-:-:S05]  /*19eb0*/  LOP3.LUT R2, R2, 0x3f, RZ, 0xc0, !PT ;  /* 0x0000003f02027812 */ /* 0x001fca00078ec0ff */
[----:B------:R-:W-:-:S05]  /*19ec0*/  IMAD.SHL.U32 R2, R2, 0x2, RZ ;  /* 0x0000000202027824 */ /* 0x000fca00078e00ff */
[----:B------:R0:W-:Y:S02]  /*19ed0*/  STS.U16 [R2+UR6], R27 ;  /* 0x0000001b02007988 */ /* 0x0001e40008000406 */
[----:B0-----:R-:W-:Y:S02]  /*19ee0*/  PRMT R2, RZ, 0x7610, R2 ;  /* 0x00007610ff027816 */ /* 0x001fe40000000002 */
[----:B------:R-:W3:Y:S01]  /*19ef0*/  LDL.LU R27, [R1+0x3ec0] ;  /* 0x003ec000011b7983 */ /* 0x000ee20000300800 */
[----:B--2---:R-:W-:-:S04]  /*19f00*/  @!P0 LOP3.LUT R5, R5, R4, RZ, 0x3c, !PT ;  /* 0x0000000405058212 */ /* 0x004fc800078e3cff */
        /* <DEDUP_REMOVED lines=9> */
[----:B----4-:R0:W-:Y:S02]  /*19fa0*/  STS.U16 [R2+UR6+0x80], R26 ;  /* 0x0000801a02007988 */ /* 0x0101e40008000406 */
[----:B0-----:R-:W-:Y:S02]  /*19fb0*/  PRMT R2, RZ, 0x7610, R2 ;  /* 0x00007610ff027816 */ /* 0x001fe40000000002 */
[----:B------:R-:W4:Y:S01]  /*19fc0*/  LDL.LU R26, [R1+0x3ebc] ;  /* 0x003ebc00011a7983 */ /* 0x000f220000300800 */
[----:B--2---:R-:W-:-:S04]  /*19fd0*/  @!P0 LOP3.LUT R5, R5, R4, RZ, 0x3c, !PT ;  /* 0x0000000405058212 */ /* 0x004fc800078e3cff */
[----:B------:R-:W-:-:S04]  /*19fe0*/  @!P0 LOP3.LUT R4, R5, R4, RZ, 0x3c, !PT ;  /* 0x0000000405048212 */ /* 0x000fc800078e3cff */
[----:B------:R-:W-:-:S05]  /*19ff0*/  @!P0 LOP3.LUT R5, R5, R4, RZ, 0x3c, !PT ;  /* 0x0000000405058212 */ /* 0x000fca00078e3cff */
[----:B------:R-:W2:Y:S04]  /*1a000*/  @!P0 LDG.E.U16 R2, desc[UR34][R4.64] ;  /* 0x0000002204028981 */ /* 0x000ea8000c1e1500 */
[----:B--2---:R0:W-:Y:S04]  /*1a010*/  STL [R1+0x98], R2 ;  /* 0x0000980201007387 */ /* 0x0041e80000100800 */
[----:B------:R-:W2:Y:S04]  /*1a020*/  LDL.LU R4, [R1+0x1c] ;  /* 0x00001c0001047983 */ /* 0x000ea80000300800 */
[----:B------:R-:W3:Y:S01]  /*1a030*/  LDL R5, [R1+0x1840] ;  /* 0x0018400001057983 */ /* 0x000ee20000100800 */
[----:B0-----:R-:W0:Y:S02]  /*1a040*/  S2R R2, SR_TID.X ;  /* 0x0000000000027919 */ /* 0x001e240000002100 */
[----:B0-----:R-:W-:-:S05]  /*1a050*/  LOP3.LUT R2, R2, 0x3f, RZ, 0xc0, !PT ;  /* 0x0000003f02027812 */ /* 0x001fca00078ec0ff */
[----:B------:R-:W-:-:S05]  /*1a060*/  IMAD.SHL.U32 R2, R2, 0x2, RZ ;  /* 0x0000000202027824 */ /* 0x000fca00078e00ff */
[----:B--2---:R0:W-:Y:S02]  /*1a070*/  STS.U16 [R2+UR6+0x100], R4 ;  /* 0x0001000402007988 */ /* 0x0041e40008000406 */
[----:B0-----:R-:W-:Y:S01]  /*1a080*/  PRMT R2, RZ, 0x7610, R2 ;  /* 0x00007610ff027816 */ /* 0x001fe20000000002 */
[----:B------:R-:W-:Y:S02]  /*1a090*/  @!P0 IMAD.MOV.U32 R4, RZ, RZ, R29 ;  /* 0x000000ffff048224 */ /* 0x000fe400078e001d */
[----:B------:R-:W2:Y:S04]  /*1a0a0*/  LDL R29, [R1+0x17c4] ;  /* 0x0017c400011d7983 */ /* 0x000ea80000100800 */
[----:B---3--:R-:W3:Y:S04]  /*1a0b0*/  @!P0 LDG.E.U16 R2, desc[UR34][R4.64] ;  /* 0x0000002204028981 */ /* 0x008ee8000c1e1500 */
[----:B---3--:R0:W-:Y:S04]  /*1a0c0*/  STL [R1+0x94], R2 ;  /* 0x0000940201007387 */ /* 0x0081e80000100800 */
[----:B------:R-:W3:Y:S04]  /*1a0d0*/  LDL R4, [R1+0x1820] ;  /* 0x0018200001047983 */ /* 0x000ee80000100800 */
[----:B------:R-:W3:Y:S01]  /*1a0e0*/  LDL R5, [R1+0x1824] ;  /* 0x0018240001057983 */ /* 0x000ee20000100800 */
[----:B0-----:R-:W0:Y:S02]  /*1a0f0*/  S2R R2, SR_TID.X ;  /* 0x0000000000027919 */ /* 0x001e240000002100 */
[----:B0-----:R-:W-:-:S05]  /*1a100*/  LOP3.LUT R2, R2, 0x3f, RZ, 0xc0, !PT ;  /* 0x0000003f02027812 */ /* 0x001fca00078ec0ff */
[----:B------:R-:W-:-:S05]  /*1a110*/  IMAD.SHL.U32 R2, R2, 0x2, RZ ;  /* 0x0000000202027824 */ /* 0x000fca00078e00ff */
[----:B------:R0:W-:Y:S02]  /*1a120*/  STS.U16 [R2+UR6+0x180], R25 ;  /* 0x0001801902007988 */ /* 0x0001e40008000406 */
[----:B0-----:R-:W-:Y:S02]  /*1a130*/  PRMT R2, RZ, 0x7610, R2 ;  /* 0x00007610ff027816 */ /* 0x001fe40000000002 */
[----:B------:R-:W2:Y:S01]  /*1a140*/  LDL.LU R25, [R1+0x3eb8] ;  /* 0x003eb80001197983 */ /* 0x000ea20000300800 */
[----:B---3--:R-:W-:-:S04]  /*1a150*/  @!P0 LOP3.LUT R5, R5, R4, RZ, 0x3c, !PT ;  /* 0x0000000405058212 */ /* 0x008fc800078e3cff */
[----:B------:R-:W-:-:S04]  /*1a160*/  @!P0 LOP3.LUT R4, R5, R4, RZ, 0x3c, !PT ;  /* 0x0000000405048212 */ /* 0x000fc800078e3cff */
[----:B------:R-:W-:-:S05]  /*1a170*/  @!P0 LOP3.LUT R5, R5, R4, RZ, 0x3c, !PT ;  /* 0x0000000405058212 */ /* 0x000fca00078e3cff */
[----:B------:R-:W3:Y:S04]  /*1a180*/  @!P0 LDG.E.U16 R2, desc[UR34][R4.64] ;  /* 0x0000002204028981 */ /* 0x000ee8000c1e1500 */
[----:B---3--:R0:W-:Y:S04]  /*1a190*/  STL [R1+0x90], R2 ;  /* 0x0000900201007387 */ /* 0x0081e80000100800 */
[----:B------:R-:W3:Y:S04]  /*1a1a0*/  LDL R4, [R1+0x1800] ;  /* 0x0018000001047983 */ /* 0x000ee80000100800 */
[----:B------:R-:W3:Y:S01]  /*1a1b0*/  LDL R5, [R1+0x1804] ;  /* 0x0018040001057983 */ /* 0x000ee20000100800 */
[----:B0-----:R-:W0:Y:S02]  /*1a1c0*/  S2R R2, SR_TID.X ;  /* 0x0000000000027919 */ /* 0x001e240000002100 */
[----:B0-----:R-:W-:-:S05]  /*1a1d0*/  LOP3.LUT R2, R2, 0x3f, RZ, 0xc0, !PT ;  /* 0x0000003f02027812 */ /* 0x001fca00078ec0ff */
[----:B------:R-:W-:-:S05]  /*1a1e0*/  IMAD.SHL.U32 R2, R2, 0x2, RZ ;  /* 0x0000000202027824 */ /* 0x000fca00078e00ff */
[----:B--2---:R0:W-:Y:S02]  /*1a1f0*/  STS.U16 [R2+UR6+0x1000], R25 ;  /* 0x0010001902007988 */ /* 0x0041e40008000406 */
[----:B0-----:R-:W-:Y:S02]  /*1a200*/  PRMT R2, RZ, 0x7610, R2 ;  /* 0x00007610ff027816 */ /* 0x001fe40000000002 */
[----:B---3--:R-:W-:-:S04]  /*1a210*/  @!P0 LOP3.LUT R5, R5, R4, RZ, 0x3c, !PT ;  /* 0x0000000405058212 */ /* 0x008fc800078e3cff */
[----:B------:R-:W-:-:S04]  /*1a220*/  @!P0 LOP3.LUT R4, R5, R4, RZ, 0x3c, !PT ;  /* 0x0000000405048212 */ /* 0x000fc800078e3cff */
[----:B------:R-:W-:-:S05]  /*1a230*/  @!P0 LOP3.LUT R5, R5, R4, RZ, 0x3c, !PT ;  /* 0x0000000405058212 */ /* 0x000fca00078e3cff */
[----:B------:R-:W2:Y:S04]  /*1a240*/  @!P0 LDG.E.U16 R2, desc[UR34][R4.64] ;  /* 0x0000002204028981 */ /* 0x000ea8000c1e1500 */
[----:B------:R-:W-:Y:S04]  /*1a250*/  STL [R1+0x3e74], R25 ;  /* 0x003e741901007387 */ /* 0x000fe80000100800 */
        /* <DEDUP_REMOVED lines=8> */
[----:B--2---:R-:W-:-:S04]  /*1a2e0*/  @!P0 LOP3.LUT R5, R5, R4, RZ, 0x3c, !PT ;  /* 0x0000000405058212 */ /* 0x004fc800078e3cff */
[----:B------:R-:W-:-:S04]  /*1a2f0*/  @!P0 LOP3.LUT R4, R5, R4, RZ, 0x3c, !PT ;  /* 0x0000000405048212 */ /* 0x000fc800078e3cff */
[----:B------:R-:W-:-:S05]  /*1a300*/  @!P0 LOP3.LUT R5, R5, R4, RZ, 0x3c, !PT ;  /* 0x0000000405058212 */ /* 0x000fca00078e3cff */
[----:B------:R-:W2:Y:S04]  /*1a310*/  @!P0 LDG.E.U16 R2, desc[UR34][R4.64] ;  /* 0x0000002204028981 */ /* 0x000ea8000c1e1500 */
[----:B--2---:R0:W-:Y:S04]  /*1a320*/  STL [R1+0x88], R2 ;  /* 0x0000880201007387 */ /* 0x0041e80000100800 */
[----:B------:R-:W2:Y:S01]  /*1a330*/  LDL R5, [R1+0x17c0] ;  /* 0x0017c00001057983 */ /* 0x000ea20000100800 */
[----:B0-----:R-:W0:Y:S01]  /*1a340*/  S2R R2, SR_TID.X ;  /* 0x0000000000027919 */ /* 0x001e220000002100 */
[----:B------:R-:W-:-:S02]  /*1a350*/  @!P0 IMAD.MOV.U32 R4, RZ, RZ, R29 ;  /* 0x000000ffff048224 */ /* 0x000fc400078e001d */
[----:B------:R-:W3:Y:S01]  /*1a360*/  LDL R29, [R1+0x1744] ;  /* 0x00174400011d7983 */ /* 0x000ee20000100800 */
[----:B0-----:R-:W-:-:S05]  /*1a370*/  LOP3.LUT R2, R2, 0x3f, RZ, 0xc0, !PT ;  /* 0x0000003f02027812 */ /* 0x001fca00078ec0ff */
[----:B------:R-:W-:-:S05]  /*1a380*/  IMAD.SHL.U32 R2, R2, 0x2, RZ ;  /* 0x0000000202027824 */ /* 0x000fca00078e00ff */
[----:B------:R0:W-:Y:S02]  /*1a390*/  STS.U16 [R2+UR6+0x1100], R27 ;  /* 0x0011001b02007988 */ /* 0x0001e40008000406 */
[----:B0-----:R-:W-:-:S06]  /*1a3a0*/  PRMT R2, RZ, 0x7610, R2 ;  /* 0x00007610ff027816 */ /* 0x001fcc0000000002 */
[----:B--2---:R-:W2:Y:S04]  /*1a3b0*/  @!P0 LDG.E.U16 R2, desc[UR34][R4.64] ;  /* 0x0000002204028981 */ /* 0x004ea8000c1e1500 */
[----:B--2---:R0:W-:Y:S04]  /*1a3c0*/  STL [R1+0x84], R2 ;  /* 0x0000840201007387 */ /* 0x0041e80000100800 */
[----:B------:R-:W2:Y:S04]  /*1a3d0*/  LDL R4, [R1+0x17a0] ;  /* 0x0017a00001047983 */ /* 0x000ea80000100800 */
[----:B------:R-:W2:Y:S01]  /*1a3e0*/  LDL R5, [R1+0x17a4] ;  /* 0x0017a40001057983 */ /* 0x000ea20000100800 */
[----:B0-----:R-:W0:Y:S02]  /*1a3f0*/  S2R R2, SR_TID.X ;  /* 0x0000000000027919 */ /* 0x001e240000002100 */
[----:B0-----:R-:W-:-:S05]  /*1a400*/  LOP3.LUT R2, R2, 0x3f, RZ, 0xc0, !PT ;  /* 0x0000003f02027812 */ /* 0x001fca00078ec0ff */
[----:B------:R-:W-:-:S05]  /*1a410*/  IMAD.SHL.U32 R2, R2, 0x2, RZ ;  /* 0x0000000202027824 */ /* 0x000fca00078e00ff */
[----:B------:R0:W-:Y:S02]  /*1a420*/  STS.U16 [R2+UR6+0x1180], R28 ;  /* 0x0011801c02007988 */ /* 0x0001e40008000406 */
[----:B0-----:R-:W-:Y:S02]  /*1a430*/  PRMT R2, RZ, 0x7610, R2 ;  /* 0x00007610ff027816 */ /* 0x001fe40000000002 */
[----:B------:R-:W4:Y:S01]  /*1a440*/  LDL.LU R28, [R1+0x3eb4] ;  /* 0x003eb400011c7983 */ /* 0x000f220000300800 */
        /* <DEDUP_REMOVED lines=12> */
[----:B--2---:R-:W-:-:S04]  /*1a510*/  @!P0 LOP3.LUT R5, R5, R4, RZ, 0x3c, !PT ;  /* 0x0000000405058212 */ /* 0x004fc800078e3cff */
[----:B------:R-:W-:-:S04]  /*1a520*/  @!P0 LOP3.LUT R4, R5, R4, RZ, 0x3c, !PT ;  /* 0x0000000405048212 */ /* 0x000fc800078e3cff */
[----:B------:R-:W-:-:S05]  /*1a530*/  @!P0 LOP3.LUT R5, R5, R4, RZ, 0x3c, !PT ;  /* 0x0000000405058212 */ /* 0x000fca00078e3cff */
[----:B------:R-:W2:Y:S04]  /*1a540*/  @!P0 LDG.E.U16 R2, desc[UR34][R4.64] ;  /* 0x0000002204028981 */ /* 0x000ea8000c1e1500 */
[----:B--2---:R0:W-:Y:S04]  /*1a550*/  STL [R1+0x7c], R2 ;  /* 0x00007c0201007387 */ /* 0x0041e80000100800 */
[----:B------:R-:W2:Y:S04]  /*1a560*/  LDL R4, [R1+0x1760] ;  /* 0x0017600001047983 */ /* 0x000ea80000100800 */
[----:B------:R-:W2:Y:S01]  /*1a570*/  LDL R5, [R1+0x1764] ;  /* 0x0017640001057983 */ /* 0x000ea20000100800 */
[----:B------:R-:W-:-:S02]  /*1a580*/  PRMT R0, RZ, 0x7610, R0 ;  /* 0x00007610ff007816 */ /* 0x000fc40000000000 */
[----:B--2---:R-:W-:-:S04]  /*1a590*/  @!P0 LOP3.LUT R5, R5, R4, RZ, 0x3c, !PT ;  /* 0x0000000405058212 */ /* 0x004fc800078e3cff */
[----:B------:R-:W-:-:S04]  /*1a5a0*/  @!P0 LOP3.LUT R4, R5, R4, RZ, 0x3c, !PT ;  /* 0x0000000405048212 */ /* 0x000fc800078e3cff */
[----:B------:R-:W-:-:S05]  /*1a5b0*/  @!P0 LOP3.LUT R5, R5, R4, RZ, 0x3c, !PT ;  /* 0x0000000405058212 */ /* 0x000fca00078e3cff */
[----:B------:R3:W2:Y:S04]  /*1a5c0*/  @!P0 LDG.E.U16 R0, desc[UR34][R4.64] ;  /* 0x0000002204008981 */ /* 0x0006a8000c1e1500 */
[----:B------:R-:W2:Y:S01]  /*1a5d0*/  LDL R5, [R1+0x1740] ;  /* 0x0017400001057983 */ /* 0x000ea20000100800 */
[----:B----4-:R-:W-:Y:S01]  /*1a5e0*/  PRMT R28, RZ, 0x7610, R28 ;  /* 0x00007610ff1c7816 */ /* 0x010fe2000000001c */
[----:B---3--:R-:W-:Y:S01]  /*1a5f0*/  @!P0 IMAD.MOV.U32 R4, RZ, RZ, R29 ;  /* 0x000000ffff048224 */ /* 0x008fe200078e001d */
[----:B0-----:R-:W0:Y:S01]  /*1a600*/  S2R R2, SR_TID.X ;  /* 0x0000000000027919 */ /* 0x001e220000002100 */
[----:B--2---:R1:W-:Y:S04]  /*1a610*/  STL [R1+0x78], R0 ;  /* 0x0000780001007387 */ /* 0x0043e80000100800 */
[----:B-1----:R-:W2:Y:S04]  /*1a620*/  LDL.LU R0, [R1+0x24] ;  /* 0x0000240001007983 */ /* 0x002ea80000300800 */
[----:B------:R1:W3:Y:S04]  /*1a630*/  @!P0 LDG.E.U16 R28, desc[UR34][R4.64] ;  /* 0x00000022041c8981 */ /* 0x0002e8000c1e1500 */
[----:B------:R-:W1:Y:S04]  /*1a640*/  LDL R4, [R1+0x1720] ;  /* 0x0017200001047983 */ /* 0x000e680000100800 */
[----:B------:R-:W1:Y:S01]  /*1a650*/  LDL R5, [R1+0x1724] ;  /* 0x0017240001057983 */ /* 0x000e620000100800 */
[----:B0-----:R-:W-:-:S05]  /*1a660*/  LOP3.LUT R2, R2, 0x3f, RZ, 0xc0, !PT ;  /* 0x0000003f02027812 */ /* 0x001fca00078ec0ff */
[----:B------:R-:W-:-:S05]  /*1a670*/  IMAD.SHL.U32 R2, R2, 0x2, RZ ;  /* 0x0000000202027824 */ /* 0x000fca00078e00ff */
[----:B------:R-:W-:Y:S04]  /*1a680*/  STS.U16 [R2+UR6+0x2080], R14 ;  /* 0x0020800e02007988 */ /* 0x000fe80008000406 */
[----:B------:R-:W-:Y:S04]  /*1a690*/  STS.U16 [R2+UR6+0x2100], R16 ;  /* 0x0021001002007988 */ /* 0x000fe80008000406 */
[----:B------:R0:W-:Y:S02]  /*1a6a0*/  STS.U16 [R2+UR6+0x2180], R17 ;  /* 0x0021801102007988 */ /* 0x0001e40008000406 */
[----:B0-----:R-:W-:-:S02]  /*1a6b0*/  PRMT R2, RZ, 0x7610, R2 ;  /* 0x00007610ff027816 */ /* 0x001fc40000000002 */
[----:B-1----:R-:W-:-:S04]  /*1a6c0*/  @!P0 LOP3.LUT R5, R5, R4, RZ, 0x3c, !PT ;  /* 0x0000000405058212 */ /* 0x002fc800078e3cff */
[----:B------:R-:W-:-:S04]  /*1a6d0*/  @!P0 LOP3.LUT R4, R5, R4, RZ, 0x3c, !PT ;  /* 0x0000000405048212 */ /* 0x000fc800078e3cff */
[----:B------:R-:W-:-:S05]  /*1a6e0*/  @!P0 LOP3.LUT R5, R5, R4, RZ, 0x3c, !PT ;  /* 0x0000000405058212 */ /* 0x000fca00078e3cff */
[----:B------:R-:W4:Y:S04]  /*1a6f0*/  @!P0 LDG.E.U16 R2, desc[UR34][R4.64] ;  /* 0x0000002204028981 */ /* 0x000f28000c1e1500 */
[----:B---3--:R0:W-:Y:S04]  /*1a700*/  STL [R1+0x74], R28 ;  /* 0x0000741c01007387 */ /* 0x0081e80000100800 */
[----:B0-----:R-:W3:Y:S04]  /*1a710*/  LDL R28, [R1+0x16c4] ;  /* 0x0016c400011c7983 */ /* 0x001ee80000100800 */
[----:B------:R-:W2:Y:S04]  /*1a720*/  LDL.LU R29, [R1+0x28] ;  /* 0x00002800011d7983 */ /* 0x000ea80000300800 */
[----:B----4-:R-:W-:Y:S04]  /*1a730*/  STL [R1+0x70], R2 ;  /* 0x0000700201007387 */ /* 0x010fe80000100800 */
[----:B------:R-:W4:Y:S04]  /*1a740*/  LDL R4, [R1+0x1700] ;  /* 0x0017000001047983 */ /* 0x000f280000100800 */
[----:B------:R-:W4:Y:S01]  /*1a750*/  LDL R5, [R1+0x1704] ;  /* 0x0017040001057983 */ /* 0x000f220000100800 */
[----:B------:R-:W-:-:S02]  /*1a760*/  PRMT R23, RZ, 0x7610, R23 ;  /* 0x00007610ff177816 */ /* 0x000fc40000000017 */
[----:B----4-:R-:W-:-:S04]  /*1a770*/  @!P0 LOP3.LUT R5, R5, R4, RZ, 0x3c, !PT ;  /* 0x0000000405058212 */ /* 0x010fc800078e3cff */
[----:B------:R-:W-:-:S04]  /*1a780*/  @!P0 LOP3.LUT R4, R5, R4, RZ, 0x3c, !PT ;  /* 0x0000000405048212 */ /* 0x000fc800078e3cff */
[----:B------:R-:W-:-:S05]  /*1a790*/  @!P0 LOP3.LUT R5, R5, R4, RZ, 0x3c, !PT ;  /* 0x0000000405058212 */ /* 0x000fca00078e3cff */
[----:B------:R-:W4:Y:S04]  /*1a7a0*/  @!P0 LDG.E.U16 R23, desc[UR34][R4.64] ;  /* 0x0000002204178981 */ /* 0x000f28000c1e1500 */
[----:B------:R-:W2:Y:S04]  /*1a7b0*/  LDL R4, [R1+0x16e0] ;  /* 0x0016e00001047983 */ /* 0x000ea80000100800 */
[----:B------:R-:W2:Y:S01]  /*1a7c0*/  LDL R5, [R1+0x16e4] ;  /* 0x0016e40001057983 */ /* 0x000ea20000100800 */
[----:B------:R-:W-:-:S03]  /*1a7d0*/  PRMT R22, RZ, 0x7610, R22 ;  /* 0x00007610ff167816 */ /* 0x000fc60000000016 */
[----:B----4-:R0:W-:Y:S04]  /*1a7e0*/  STL [R1+0x6c], R23 ;  /* 0x00006c1701007387 */ /* 0x0101e80000100800 */
[----:B0-----:R-:W4:Y:S01]  /*1a7f0*/  LDL.LU R23, [R1+0x30] ;  /* 0x0000300001177983 */ /* 0x001f220000300800 */
[----:B--2---:R-:W-:-:S04]  /*1a800*/  @!P0 LOP3.LUT R5, R5, R4, RZ, 0x3c, !PT ;  /* 0x0000000405058212 */ /* 0x004fc800078e3cff */
[----:B------:R-:W-:-:S04]  /*1a810*/  @!P0 LOP3.LUT R4, R5, R4, RZ, 0x3c, !PT ;  /* 0x0000000405048212 */ /* 0x000fc800078e3cff */
[----:B------:R-:W-:-:S05]  /*1a820*/  @!P0 LOP3.LUT R5, R5, R4, RZ, 0x3c, !PT ;  /* 0x0000000405058212 */ /* 0x000fca00078e3cff */
[----:B------:R3:W2:Y:S04]  /*1a830*/  @!P0 LDG.E.U16 R22, desc[UR34][R4.64] ;  /* 0x0000002204168981 */ /* 0x0006a8000c1e1500 */
[----:B------:R-:W4:Y:S01]  /*1a840*/  LDL R5, [R1+0x16c0] ;  /* 0x0016c00001057983 */ /* 0x000f220000100800 */
[----:B------:R-:W-:Y:S01]  /*1a850*/  PRMT R21, RZ, 0x7610, R21 ;  /* 0x00007610ff157816 */ /* 0x000fe20000000015 */
[----:B---3--:R-:W-:Y:S02]  /*1a860*/  @!P0 IMAD.MOV.U32 R4, RZ, RZ, R28 ;  /* 0x000000ffff048224 */ /* 0x008fe400078e001c */
[----:B--2---:R0:W-:Y:S04]  /*1a870*/  STL [R1+0x68], R22 ;  /* 0x0000681601007387 */ /* 0x0041e80000100800 */
[----:B0-----:R-:W2:Y:S04]  /*1a880*/  LDL.LU R22, [R1+0x4] ;  /* 0x0000040001167983 */ /* 0x001ea80000300800 */
[----:B----4-:R0:W3:Y:S04]  /*1a890*/  @!P0 LDG.E.U16 R21, desc[UR34][R4.64] ;  /* 0x0000002204158981 */ /* 0x0100e8000c1e1500 */
[----:B------:R-:W0:Y:S04]  /*1a8a0*/  LDL R4, [R1+0x16a0] ;  /* 0x0016a00001047983 */ /* 0x000e280000100800 */
[----:B------:R-:W0:Y:S01]  /*1a8b0*/  LDL R5, [R1+0x16a4] ;  /* 0x0016a40001057983 */ /* 0x000e220000100800 */
[----:B------:R-:W-:-:S02]  /*1a8c0*/  PRMT R24, RZ, 0x7610, R24 ;  /* 0x00007610ff187816 */ /* 0x000fc40000000018 */
[----:B0-----:R-:W-:-:S04]  /*1a8d0*/  @!P0 LOP3.LUT R5, R5, R4, RZ, 0x3c, !PT ;  /* 0x0000000405058212 */ /* 0x001fc800078e3cff */
[----:B------:R-:W-:-:S04]  /*1a8e0*/  @!P0 LOP3.LUT R4, R5, R4, RZ, 0x3c, !PT ;  /* 0x0000000405048212 */ /* 0x000fc800078e3cff */
[----:B------:R-:W-:-:S05]  /*1a8f0*/  @!P0 LOP3.LUT R5, R5, R4, RZ, 0x3c, !PT ;  /* 0x0000000405058212 */ /* 0x000fca00078e3cff */
[----:B------:R-:W4:Y:S04]  /*1a900*/  @!P0 LDG.E.U16 R24, desc[UR34][R4.64] ;  /* 0x0000002204188981 */ /* 0x000f28000c1e1500 */
[----:B---3--:R0:W-:Y:S04]  /*1a910*/  STL [R1+0x64], R21 ;  /* 0x0000641501007387 */ /* 0x0081e80000100800 */
[----:B0-----:R-:W3:Y:S04]  /*1a920*/  LDL.LU R21, [R1+0x8] ;  /* 0x0000080001157983 */ /* 0x001ee80000300800 */
[----:B----4-:R0:W-:Y:S04]  /*1a930*/  STL [R1+0x60], R24 ;  /* 0x0000601801007387 */ /* 0x0101e80000100800 */
[----:B0-----:R-:W4:Y:S04]  /*1a940*/  LDL.LU R24, [R1+0x3eb0] ;  /* 0x003eb00001187983 */ /* 0x001f280000300800 */
[----:B------:R-:W2:Y:S04]  /*1a950*/  LDL R4, [R1+0x1684] ;  /* 0x0016840001047983 */ /* 0x000ea80000100800 */
[----:B------:R-:W2:Y:S01]  /*1a960*/  LDL R5, [R1+0x1968] ;  /* 0x0019680001057983 */ /* 0x000ea20000100800 */
[----:B------:R-:W0:Y:S01]  /*1a970*/  S2R R2, SR_TID.X ;  /* 0x0000000000027919 */ /* 0x000e220000002100 */
[----:B----4-:R-:W-:-:S02]  /*1a980*/  PRMT R24, RZ, 0x7610, R24 ;  /* 0x00007610ff187816 */ /* 0x010fc40000000018 */
[----:B--2---:R-:W-:-:S04]  /*1a990*/  @!P0 LOP3.LUT R5, R5, R4, RZ, 0x3c, !PT ;  /* 0x0000000405058212 */ /* 0x004fc800078e3cff */
[----:B------:R-:W-:-:S04]  /*1a9a0*/  @!P0 LOP3.LUT R4, R5, R4, RZ, 0x3c, !PT ;  /* 0x0000000405048212 */ /* 0x000fc800078e3cff */
[----:B------:R-:W-:-:S05]  /*1a9b0*/  @!P0 LOP3.LUT R5, R5, R4, RZ, 0x3c, !PT ;  /* 0x0000000405058212 */ /* 0x000fca00078e3cff */
[----:B------:R-:W2:Y:S01]  /*1a9c0*/  @!P0 LDG.E.U16 R24, desc[UR34][R4.64] ;  /* 0x0000002204188981 */ /* 0x000ea2000c1e1500 */
[----:B0-----:R-:W-:-:S05]  /*1a9d0*/  LOP3.LUT R2, R2, 0x3f, RZ, 0xc0, !PT ;  /* 0x0000003f02027812 */ /* 0x001fca00078ec0ff */
[----:B------:R-:W-:-:S05]  /*1a9e0*/  IMAD.SHL.U32 R2, R2, 0x2, RZ ;  /* 0x0000000202027824 */ /* 0x000fca00078e00ff */
[----:B------:R-:W-:Y:S01]  /*1a9f0*/  LOP3.LUT R28, R2, 0x10, RZ, 0x3c, !PT ;  /* 0x00000010021c7812 */ /* 0x000fe200078e3cff */
[----:B------:R-:W-:Y:S04]  /*1aa00*/  STS.U16 [R2+UR6+0x3000], R9 ;  /* 0x0030000902007988 */ /* 0x000fe80008000406 */
[----:B------:R-:W-:Y:S04]  /*1aa10*/  STS.U16 [R2+UR6+0x3080], R8 ;  /* 0x0030800802007988 */ /* 0x000fe80008000406 */
[----:B------:R-:W-:Y:S04]  /*1aa20*/  STS.U16 [R2+UR6+0x3100], R7 ;  /* 0x0031000702007988 */ /* 0x000fe80008000406 */
[----:B------:R-:W-:Y:S04]  /*1aa30*/  STS.U16 [R2+UR6+0x3180], R6 ;  /* 0x0031800602007988 */ /* 0x000fe80008000406 */
[----:B------:R0:W-:Y:S04]  /*1aa40*/  STS.U16 [R28+UR6+0x200], R0 ;  /* 0x000200001c007988 */ /* 0x0001e80008000406 */
[----:B0-----:R-:W4:Y:S04]  /*1aa50*/  LDL.LU R0, [R1+0x10] ;  /* 0x0000100001007983 */ /* 0x001f280000300800 */
[----:B--2---:R0:W-:Y:S04]  /*1aa60*/  STL [R1+0x5c], R24 ;  /* 0x00005c1801007387 */ /* 0x0041e80000100800 */
[----:B0-----:R-:W2:Y:S04]  /*1aa70*/  LDL.LU R24, [R1+0x3eac] ;  /* 0x003eac0001187983 */ /* 0x001ea80000300800 */
[----:B------:R-:W2:Y:S04]  /*1aa80*/  LDL R4, [R1+0x1674] ;  /* 0x0016740001047983 */ /* 0x000ea80000100800 */
[----:B------:R-:W2:Y:S01]  /*1aa90*/  LDL R5, [R1+0x1988] ;  /* 0x0019880001057983 */ /* 0x000ea20000100800 */
[----:B------:R-:W-:-:S03]  /*1aaa0*/  PRMT R18, RZ, 0x7610, R18 ;  /* 0x00007610ff127816 */ /* 0x000fc60000000012 */
[----:B------:R0:W-:Y:S04]  /*1aab0*/  STS.U16 [R28+UR6+0x280], R29 ;  /* 0x0002801d1c007988 */ /* 0x0001e80008000406 */
[----:B0-----:R-:W3:Y:S01]  /*1aac0*/  LDL.LU R29, [R1+0x3ea8] ;  /* 0x003ea800011d7983 */ /* 0x001ee20000300800 */
[----:B--2---:R-:W-:-:S04]  /*1aad0*/  @!P0 LOP3.LUT R5, R5, R4, RZ, 0x3c, !PT ;  /* 0x0000000405058212 */ /* 0x004fc800078e3cff */
[----:B------:R-:W-:-:S04]  /*1aae0*/  @!P0 LOP3.LUT R4, R5, R4, RZ, 0x3c, !PT ;  /* 0x0000000405048212 */ /* 0x000fc800078e3cff */
[----:B------:R-:W-:-:S05]  /*1aaf0*/  @!P0 LOP3.LUT R5, R5, R4, RZ, 0x3c, !PT ;  /* 0x0000000405058212 */ /* 0x000fca00078e3cff */
[----:B------:R0:W2:Y:S04]  /*1ab00*/  @!P0 LDG.E.U16 R18, desc[UR34][R4.64] ;  /* 0x0000002204128981 */ /* 0x0000a8000c1e1500 */
[----:B------:R-:W0:Y:S04]  /*1ab10*/  LDL R4, [R1+0x196c] ;  /* 0x00196c0001047983 */ /* 0x000e280000100800 */
[----:B------:R-:W0:Y:S01]  /*1ab20*/  LDL R5, [R1+0x19a8] ;  /* 0x0019a80001057983 */ /* 0x000e220000100800 */
[----:B------:R-:W-:Y:S02]  /*1ab30*/  PRMT R24, RZ, 0x7610, R24 ;  /* 0x00007610ff187816 */ /* 0x000fe40000000018 */
[----:B0-----:R-:W-:-:S04]  /*1ab40*/  @!P0 LOP3.LUT R5, R5, R4, RZ, 0x3c, !PT ;  /* 0x0000000405058212 */ /* 0x001fc800078e3cff */
[----:B------:R-:W-:-:S04]  /*1ab50*/  @!P0 LOP3.LUT R4, R5, R4, RZ, 0x3c, !PT ;  /* 0x0000000405048212 */ /* 0x000fc800078e3cff */
[----:B------:R-:W-:-:S05]  /*1ab60*/  @!P0 LOP3.LUT R5, R5, R4, RZ, 0x3c, !PT ;  /* 0x0000000405058212 */ /* 0x000fca00078e3cff */
[----:B------:R-:W4:Y:S04]  /*1ab70*/  @!P0 LDG.E.U16 R24, desc[UR34][R4.64] ;  /* 0x0000002204188981 */ /* 0x000f28000c1e1500 */
[----:B---3--:R0:W-:Y:S04]  /*1ab80*/  STS.U16 [R28+UR6+0x300], R29 ;  /* 0x0003001d1c007988 */ /* 0x0081e80008000406 */
[----:B0-----:R-:W3:Y:S04]  /*1ab90*/  LDL R29, [R1+0x19ec] ;  /* 0x0019ec00011d7983 */ /* 0x001ee80000100800 */
[----:B--2---:R0:W-:Y:S04]  /*1aba0*/  STL [R1+0x58], R18 ;  /* 0x0000581201007387 */ /* 0x0041e80000100800 */
[----:B0-----:R-:W2:Y:S04]  /*1abb0*/  LDL R18, [R1+0x1a28] ;  /* 0x001a280001127983 */ /* 0x001ea80000100800 */
[----:B------:R-:W-:Y:S04]  /*1abc0*/  STS.U16 [R28+UR6+0x380], R23 ;  /* 0x000380171c007988 */ /* 0x000fe80008000406 */
[----:B----4-:R0:W-:Y:S04]  /*1abd0*/  STL [R1+0x54], R24 ;  /* 0x0000541801007387 */ /* 0x0101e80000100800 */
[----:B0-----:R-:W4:Y:S04]  /*1abe0*/  LDL.LU R24, [R1+0x3ea4] ;  /* 0x003ea40001187983 */ /* 0x001f280000300800 */
[----:B------:R-:W2:Y:S04]  /*1abf0*/  LDL R4, [R1+0x198c] ;  /* 0x00198c0001047983 */ /* 0x000ea80000100800 */
[----:B------:R-:W2:Y:S04]  /*1ac00*/  LDL R5, [R1+0x19c8] ;  /* 0x0019c80001057983 */ /* 0x000ea80000100800 */
[----:B------:R-:W3:Y:S01]  /*1ac10*/  LDL.LU R23, [R1+0x3ea0] ;  /* 0x003ea00001177983 */ /* 0x000ee20000300800 */
[----:B--2---:R-:W-:-:S04]  /*1ac20*/  @!P0 LOP3.LUT R5, R5, R4, RZ, 0x3c, !PT ;  /* 0x0000000405058212 */ /* 0x004fc800078e3cff */
[C---:B------:R-:W-:Y:S02]  /*1ac30*/  @!P0 LOP3.LUT R4, R5.reuse, R4, RZ, 0x3c, !PT ;  /* 0x0000000405048212 */ /* 0x040fe400078e3cff */
[----:B---3--:R-:W-:Y:S02]  /*1ac40*/  PRMT R23, RZ, 0x7610, R23 ;  /* 0x00007610ff177816 */ /* 0x008fe40000000017 */
[----:B------:R-:W-:-:S05]  /*1ac50*/  @!P0 LOP3.LUT R5, R5, R4, RZ, 0x3c, !PT ;  /* 0x0000000405058212 */ /* 0x000fca00078e3cff */
[----:B------:R-:W2:Y:S04]  /*1ac60*/  @!P0 LDG.E.U16 R23, desc[UR34][R4.64] ;  /* 0x0000002204178981 */ /* 0x000ea8000c1e1500 */
[----:B------:R-:W-:Y:S04]  /*1ac70*/  STS.U16 [R28+UR6+0x1200], R22 ;  /* 0x001200161c007988 */ /* 0x000fe80008000406 */
[----:B--2---:R0:W-:Y:S04]  /*1ac80*/  STL [R1+0x50], R23 ;  /* 0x0000501701007387 */ /* 0x0041e80000100800 */
[----:B0-----:R-:W2:Y:S04]  /*1ac90*/  LDL.LU R23, [R1+0x3e9c] ;  /* 0x003e9c0001177983 */ /* 0x001ea80000300800 */
[----:B------:R-:W3:Y:S04]  /*1aca0*/  LDL R4, [R1+0x19ac] ;  /* 0x0019ac0001047983 */ /* 0x000ee80000100800 */
[----:B------:R-:W3:Y:S04]  /*1acb0*/  LDL R5, [R1+0x19e8] ;  /* 0x0019e80001057983 */ /* 0x000ee80000100800 */
[----:B------:R-:W2:Y:S01]  /*1acc0*/  LDL.LU R22, [R1+0x3e98] ;  /* 0x003e980001167983 */ /* 0x000ea20000300800 */
[----:B---3--:R-:W-:-:S04]  /*1acd0*/  @!P0 LOP3.LUT R5, R5, R4, RZ, 0x3c, !PT ;  /* 0x0000000405058212 */ /* 0x008fc800078e3cff */
[C---:B------:R-:W-:Y:S02]  /*1ace0*/  @!P0 LOP3.LUT R4, R5.reuse, R4, RZ, 0x3c, !PT ;  /* 0x0000000405048212 */ /* 0x040fe400078e3cff */
[----:B--2---:R-:W-:Y:S02]  /*1acf0*/  PRMT R22, RZ, 0x7610, R22 ;  /* 0x00007610ff167816 */ /* 0x004fe40000000016 */
        /* <DEDUP_REMOVED lines=13> */
[----:B--2---:R0:W-:Y:S04]  /*1add0*/  STL [R1+0x48], R21 ;  /* 0x0000481501007387 */ /* 0x0041e80000100800 */
[----:B0-----:R-:W2:Y:S04]  /*1ade0*/  LDL.LU R21, [R1+0x3e8c] ;  /* 0x003e8c0001157983 */ /* 0x001ea80000300800 */
[----:B------:R-:W3:Y:S01]  /*1adf0*/  LDL.LU R5, [R1+0xc] ;  /* 0x00000c0001057983 */ /* 0x000ee20000300800 */
[----:B------:R-:W-:-:S03]  /*1ae00*/  @!P0 IMAD.MOV.U32 R4, RZ, RZ, R18 ;  /* 0x000000ffff048224 */ /* 0x000fc600078e0012 */
[----:B------:R-:W4:Y:S01]  /*1ae10*/  LDL R18, [R1+0x193c] ;  /* 0x00193c0001127983 */ /* 0x000f220000100800 */
[----:B--2---:R-:W-:-:S03]  /*1ae20*/  PRMT R21, RZ, 0x7610, R21 ;  /* 0x00007610ff157816 */ /* 0x004fc60000000015 */
[----:B---3--:R0:W-:Y:S02]  /*1ae30*/  STS.U16 [R28+UR6+0x1300], R5 ;  /* 0x001300051c007988 */ /* 0x0081e40008000406 */
[----:B0-----:R-:W-:Y:S02]  /*1ae40*/  @!P0 IMAD.MOV.U32 R5, RZ, RZ, R29 ;  /* 0x000000ffff058224 */ /* 0x001fe400078e001d */
[----:B------:R-:W2:Y:S04]  /*1ae50*/  LDL R29, [R1+0x1938] ;  /* 0x00193800011d7983 */ /* 0x000ea80000100800 */
[----:B------:R-:W3:Y:S04]  /*1ae60*/  @!P0 LDG.E.U16 R21, desc[UR34][R4.64] ;  /* 0x0000002204158981 */ /* 0x000ee8000c1e1500 */
[----:B---3--:R0:W-:Y:S04]  /*1ae70*/  STL [R1+0x44], R21 ;  /* 0x0000441501007387 */ /* 0x0081e80000100800 */
[----:B0-----:R-:W3:Y:S04]  /*1ae80*/  LDL.LU R21, [R1+0x3e88] ;  /* 0x003e880001157983 */ /* 0x001ee80000300800 */
        /* <DEDUP_REMOVED lines=11> */
[----:B---3--:R-:W-:Y:S02]  /*1af40*/  PRMT R0, RZ, 0x7610, R0 ;  /* 0x00007610ff007816 */ /* 0x008fe40000000000 */
[----:B0-----:R-:W-:-:S04]  /*1af50*/  @!P0 LOP3.LUT R5, R5, R4, RZ, 0x3c, !PT ;  /* 0x0000000405058212 */ /* 0x001fc800078e3cff */
[----:B------:R-:W-:-:S04]  /*1af60*/  @!P0 LOP3.LUT R4, R5, R4, RZ, 0x3c, !PT ;  /* 0x0000000405048212 */ /* 0x000fc800078e3cff */
[----:B------:R-:W-:-:S05]  /*1af70*/  @!P0 LOP3.LUT R5, R5, R4, RZ, 0x3c, !PT ;  /* 0x0000000405058212 */ /* 0x000fca00078e3cff */
[----:B------:R-:W3:Y:S04]  /*1af80*/  @!P0 LDG.E.U16 R0, desc[UR34][R4.64] ;  /* 0x0000002204008981 */ /* 0x000ee8000c1e1500 */
[----:B--2---:R0:W-:Y:S04]  /*1af90*/  STL [R1+0x40], R20 ;  /* 0x0000401401007387 */ /* 0x0041e80000100800 */
[----:B0-----:R-:W2:Y:S04]  /*1afa0*/  LDL R20, [R1+0x191c] ;  /* 0x00191c0001147983 */ /* 0x001ea80000100800 */
[----:B---3--:R0:W-:Y:S04]  /*1afb0*/  STL [R1+0x3c], R0 ;  /* 0x00003c0001007387 */ /* 0x0081e80000100800 */
[----:B0-----:R-:W3:Y:S04]  /*1afc0*/  LDL.LU R0, [R1+0x3e80] ;  /* 0x003e800001007983 */ /* 0x001ee80000300800 */
[----:B------:R-:W2:Y:S04]  /*1afd0*/  LDL R4, [R1+0x1658] ;  /* 0x0016580001047983 */ /* 0x000ea80000100800 */
[----:B------:R-:W2:Y:S01]  /*1afe0*/  LDL R5, [R1+0x1954] ;  /* 0x0019540001057983 */ /* 0x000ea20000100800 */
[----:B---3--:R-:W-:-:S02]  /*1aff0*/  PRMT R0, RZ, 0x7610, R0 ;  /* 0x00007610ff007816 */ /* 0x008fc40000000000 */
[----:B--2---:R-:W-:-:S04]  /*1b000*/  @!P0 LOP3.LUT R5, R5, R4, RZ, 0x3c, !PT ;  /* 0x0000000405058212 */ /* 0x004fc800078e3cff */
[----:B------:R-:W-:-:S04]  /*1b010*/  @!P0 LOP3.LUT R4, R5, R4, RZ, 0x3c, !PT ;  /* 0x0000000405048212 */ /* 0x000fc800078e3cff */
[----:B------:R-:W-:-:S05]  /*1b020*/  @!P0 LOP3.LUT R5, R5, R4, RZ, 0x3c, !PT ;  /* 0x0000000405058212 */ /* 0x000fca00078e3cff */
[----:B------:R4:W2:Y:S01]  /*1b030*/  @!P0 LDG.E.U16 R0, desc[UR34][R4.64] ;  /* 0x0000002204008981 */ /* 0x0008a2000c1e1500 */
[----:B------:R-:W-:Y:S01]  /*1b040*/  PRMT R3, RZ, 0x7610, R3 ;  /* 0x00007610ff037816 */ /* 0x000fe20000000003 */
[----:B----4-:R-:W-:Y:S02]  /*1b050*/  @!P0 IMAD.MOV.U32 R4, RZ, RZ, R18 ;  /* 0x000000ffff048224 */ /* 0x010fe400078e0012 */
[----:B------:R-:W-:-:S05]  /*1b060*/  @!P0 IMAD.MOV.U32 R5, RZ, RZ, R29 ;  /* 0x000000ffff058224 */ /* 0x000fca00078e001d */
[----:B------:R0:W3:Y:S04]  /*1b070*/  @!P0 LDG.E.U16 R3, desc[UR34][R4.64] ;  /* 0x0000002204038981 */ /* 0x0000e8000c1e1500 */
[----:B--2---:R1:W-:Y:S04]  /*1b080*/  STL [R1+0x38], R0 ;  /* 0x0000380001007387 */ /* 0x0043e80000100800 */
[----:B-1----:R-:W2:Y:S04]  /*1b090*/  LDL.LU R0, [R1+0x3e7c] ;  /* 0x003e7c0001007983 */ /* 0x002ea80000300800 */
[----:B------:R-:W4:Y:S01]  /*1b0a0*/  LDL R5, [R1+0x1918] ;  /* 0x0019180001057983 */ /* 0x000f220000100800 */
[----:B------:R-:W-:Y:S01]  /*1b0b0*/  PRMT R19, RZ, 0x7610, R19 ;  /* 0x00007610ff137816 */ /* 0x000fe20000000013 */
[----:B0-----:R-:W-:-:S02]  /*1b0c0*/  @!P0 IMAD.MOV.U32 R4, RZ, RZ, R20 ;  /* 0x000000ffff048224 */ /* 0x001fc400078e0014 */
[----:B------:R-:W2:Y:S04]  /*1b0d0*/  LDL R29, [R1+0x18b8] ;  /* 0x0018b800011d7983 */ /* 0x000ea80000100800 */
[----:B------:R-:W2:Y:S04]  /*1b0e0*/  LDL R18, [R1+0x18bc] ;  /* 0x0018bc0001127983 */ /* 0x000ea80000100800 */
[----:B---3--:R0:W-:Y:S04]  /*1b0f0*/  STL [R1+0x34], R3 ;  /* 0x0000340301007387 */ /* 0x0081e80000100800 */
[----:B0-----:R-:W3:Y:S04]  /*1b100*/  LDL.LU R3, [R1+0x11ec] ;  /* 0x0011ec0001037983 */ /* 0x001ee80000300800 */
[----:B------:R-:W3:Y:S04]  /*1b110*/  LDL.LU R20, [R1+0x11f4] ;  /* 0x0011f40001147983 */ /* 0x000ee80000300800 */
[----:B----4-:R0:W4:Y:S04]  /*1b120*/  @!P0 LDG.E.U16 R19, desc[UR34][R4.64] ;  /* 0x0000002204138981 */ /* 0x010128000c1e1500 */
[----:B------:R-:W0:Y:S04]  /*1b130*/  LDL R4, [R1+0x18f8] ;  /* 0x0018f80001047983 */ /* 0x000e280000100800 */
[----:B------:R-:W0:Y:S01]  /*1b140*/  LDL R5, [R1+0x18fc] ;  /* 0x0018fc0001057983 */ /* 0x000e220000100800 */
[----:B--2---:R-:W-:-:S02]  /*1b150*/  PRMT R0, RZ, 0x7610, R0 ;  /* 0x00007610ff007816 */ /* 0x004fc40000000000 */
[----:B0-----:R-:W-:-:S04]  /*1b160*/  @!P0 LOP3.LUT R5, R5, R4, RZ, 0x3c, !PT ;  /* 0x0000000405058212 */ /* 0x001fc800078e3cff */
[----:B------:R-:W-:-:S04]  /*1b170*/  @!P0 LOP3.LUT R4, R5, R4, RZ, 0x3c, !PT ;  /* 0x0000000405048212 */ /* 0x000fc800078e3cff */
[----:B------:R-:W-:-:S05]  /*1b180*/  @!P0 LOP3.LUT R5, R5, R4, RZ, 0x3c, !PT ;  /* 0x0000000405058212 */ /* 0x000fca00078e3cff */
[----:B------:R-:W2:Y:S04]  /*1b190*/  @!P0 LDG.E.U16 R0, desc[UR34][R4.64] ;  /* 0x0000002204008981 */ /* 0x000ea8000c1e1500 */
[----:B----4-:R0:W-:Y:S04]  /*1b1a0*/  STL [R1+0x30], R19 ;  /* 0x0000301301007387 */ /* 0x0101e80000100800 */
[----:B0-----:R-:W4:Y:S04]  /*1b1b0*/  LDL.LU R19, [R1+0x11f8] ;  /* 0x0011f80001137983 */ /* 0x001f280000300800 */
[----:B--2---:R0:W-:Y:S04]  /*1b1c0*/  STL [R1+0x2c], R0 ;  /* 0x00002c0001007387 */ /* 0x0041e80000100800 */
[----:B0-----:R-:W2:Y:S04]  /*1b1d0*/  LDL.LU R0, [R1+0x3e78] ;  /* 0x003e780001007983 */ /* 0x001ea80000300800 */
[----:B------:R-:W2:Y:S04]  /*1b1e0*/  LDL R4, [R1+0x18d8] ;  /* 0x0018d80001047983 */ /* 0x000ea80000100800 */
[----:B------:R-:W2:Y:S01]  /*1b1f0*/  LDL R5, [R1+0x18dc] ;  /* 0x0018dc0001057983 */ /* 0x000ea20000100800 */
[----:B------:R-:W-:-:S02]  /*1b200*/  PRMT R2, RZ, 0x7610, R2 ;  /* 0x00007610ff027816 */ /* 0x000fc40000000002 */
[----:B--2---:R-:W-:-:S04]  /*1b210*/  @!P0 LOP3.LUT R5, R5, R4, RZ, 0x3c, !PT ;  /* 0x0000000405058212 */ /* 0x004fc800078e3cff */
[----:B------:R-:W-:-:S04]  /*1b220*/  @!P0 LOP3.LUT R4, R5, R4, RZ, 0x3c, !PT ;  /* 0x0000000405048212 */ /* 0x000fc800078e3cff */
[----:B------:R-:W-:-:S05]  /*1b230*/  @!P0 LOP3.LUT R5, R5, R4, RZ, 0x3c, !PT ;  /* 0x0000000405058212 */ /* 0x000fca00078e3cff */
[----:B------:R0:W2:Y:S01]  /*1b240*/  @!P0 LDG.E.U16 R2, desc[UR34][R4.64] ;  /* 0x0000002204028981 */ /* 0x0000a2000c1e1500 */
[----:B------:R-:W-:Y:S01]  /*1b250*/  PRMT R0, RZ, 0x7610, R0 ;  /* 0x00007610ff007816 */ /* 0x000fe20000000000 */
[----:B0-----:R-:W-:Y:S02]  /*1b260*/  @!P0 IMAD.MOV.U32 R4, RZ, RZ, R18 ;  /* 0x000000ffff048224 */ /* 0x001fe400078e0012 */
[----:B------:R-:W-:-:S05]  /*1b270*/  @!P0 IMAD.MOV.U32 R5, RZ, RZ, R29 ;  /* 0x000000ffff058224 */ /* 0x000fca00078e001d */
[----:B------:R0:W3:Y:S04]  /*1b280*/  @!P0 LDG.E.U16 R0, desc[UR34][R4.64] ;  /* 0x0000002204008981 */ /* 0x0000e8000c1e1500 */
[----:B--2---:R1:W-:Y:S04]  /*1b290*/  STL [R1+0x28], R2 ;  /* 0x0000280201007387 */ /* 0x0043e80000100800 */
[----:B------:R-:W0:Y:S04]  /*1b2a0*/  LDL R4, [R1+0x1898] ;  /* 0x0018980001047983 */ /* 0x000e280000100800 */
[----:B------:R-:W0:Y:S01]  /*1b2b0*/  LDL R5, [R1+0x189c] ;  /* 0x00189c0001057983 */ /* 0x000e220000100800 */
[----:B------:R-:W-:Y:S01]  /*1b2c0*/  PRMT R25, RZ, 0x7610, R25 ;  /* 0x00007610ff197816 */ /* 0x000fe20000000019 */
[----:B-1----:R-:W1:Y:S02]  /*1b2d0*/  S2R R2, SR_TID.X ;  /* 0x0000000000027919 */ /* 0x002e640000002100 */
[----:B------:R-:W-:Y:S01]  /*1b2e0*/  STS.U16 [R28+UR6+0x2200], R21 ;  /* 0x002200151c007988 */ /* 0x000fe20008000406 */
[----:B0-----:R-:W-:-:S03]  /*1b2f0*/  @!P0 LOP3.LUT R5, R5, R4, RZ, 0x3c, !PT ;  /* 0x0000000405058212 */ /* 0x001fc600078e3cff */
[----:B------:R-:W2:Y:S01]  /*1b300*/  LDL.LU R18, [R1+0x11a8] ;  /* 0x0011a80001127983 */ /* 0x000ea20000300800 */
[----:B------:R-:W-:-:S04]  /*1b310*/  @!P0 LOP3.LUT R4, R5, R4, RZ, 0x3c, !PT ;  /* 0x0000000405048212 */ /* 0x000fc800078e3cff */
[----:B------:R-:W-:-:S05]  /*1b320*/  @!P0 LOP3.LUT R5, R5, R4, RZ, 0x3c, !PT ;  /* 0x0000000405058212 */ /* 0x000fca00078e3cff */
[----:B------:R-:W2:Y:S01]  /*1b330*/  @!P0 LDG.E.U16 R25, desc[UR34][R4.64] ;  /* 0x0000002204198981 */ /* 0x000ea2000c1e1500 */
[----:B-1----:R-:W-:-:S03]  /*1b340*/  LOP3.LUT R2, R2, 0x3f, RZ, 0xc0, !PT ;  /* 0x0000003f02027812 */ /* 0x002fc600078ec0ff */
[----:B------:R-:W-:Y:S02]  /*1b350*/  STS.U16 [R28+UR6+0x2280], R22 ;  /* 0x002280161c007988 */ /* 0x000fe40008000406 */
[----:B------:R-:W-:Y:S02]  /*1b360*/  IMAD.SHL.U32 R2, R2, 0x2, RZ ;  /* 0x0000000202027824 */ /* 0x000fe400078e00ff */
[----:B------:R-:W-:Y:S04]  /*1b370*/  STS.U16 [R28+UR6+0x2300], R23 ;  /* 0x002300171c007988 */ /* 0x000fe80008000406 */
[----:B------:R-:W-:Y:S04]  /*1b380*/  STS.U16 [R28+UR6+0x2380], R24 ;  /* 0x002380181c007988 */ /* 0x000fe80008000406 */
[----:B------:R-:W-:Y:S01]  /*1b390*/  STS.U16 [R28+UR6+0x3200], R10 ;  /* 0x0032000a1c007988 */ /* 0x000fe20008000406 */
[----:B------:R-:W-:-:S03]  /*1b3a0*/  LOP3.LUT R29, R2, 0x20, RZ, 0x3c, !PT ;  /* 0x00000020021d7812 */ /* 0x000fc600078e3cff */
[----:B------:R-:W-:Y:S04]  /*1b3b0*/  STS.U16 [R28+UR6+0x3280], R11 ;  /* 0x0032800b1c007988 */ /* 0x000fe80008000406 */
[----:B---3--:R0:W-:Y:S04]  /*1b3c0*/  STL [R1+0x24], R0 ;  /* 0x0000240001007387 */ /* 0x0081e80000100800 */
[----:B------:R-:W-:Y:S04]  /*1b3d0*/  STS.U16 [R28+UR6+0x3300], R12 ;  /* 0x0033000c1c007988 */ /* 0x000fe80008000406 */
[----:B------:R-:W-:Y:S04]  /*1b3e0*/  STS.U16 [R28+UR6+0x3380], R13 ;  /* 0x0033800d1c007988 */ /* 0x000fe80008000406 */
[----:B0-----:R-:W3:Y:S04]  /*1b3f0*/  LDL.LU R0, [R1+0x11ac] ;  /* 0x0011ac0001007983 */ /* 0x001ee80000300800 */
[----:B------:R0:W-:Y:S04]  /*1b400*/  STL [R1+0x3df0], R28 ;  /* 0x003df01c01007387 */ /* 0x0001e80000100800 */
[----:B0-----:R-:W3:Y:S04]  /*1b410*/  LDL.LU R28, [R1+0x11a0] ;  /* 0x0011a000011c7983 */ /* 0x001ee80000300800 */
[----:B------:R-:W3:Y:S04]  /*1b420*/  LDL.LU R2, [R1+0x1200] ;  /* 0x0012000001027983 */ /* 0x000ee80000300800 */
[----:B------:R-:W-:Y:S04]  /*1b430*/  STS.U16 [R29+UR6+0x400], R3 ;  /* 0x000400031d007988 */ /* 0x000fe80008000406 */
[----:B--2---:R0:W-:Y:S04]  /*1b440*/  STL [R1+0x20], R25 ;  /* 0x0000201901007387 */ /* 0x0041e80000100800 */
[----:B0-----:R-:W2:Y:S04]  /*1b450*/  LDL.LU R25, [R1+0x3e74] ;  /* 0x003e740001197983 */ /* 0x001ea80000300800 */
        /* <DEDUP_REMOVED lines=19> */
[----:B----4-:R-:W-:Y:S04]  /*1b590*/  STS.U16 [R29+UR6+0x500], R19 ;  /* 0x000500131d007988 */ /* 0x010fe80008000406 */
[----:B--2---:R0:W-:Y:S04]  /*1b5a0*/  STL [R1+0x18], R20 ;  /* 0x0000181401007387 */ /* 0x0041e80000100800 */
[----:B0-----:R-:W2:Y:S04]  /*1b5b0*/  LDL.LU R20, [R1+0x3e64] ;  /* 0x003e640001147983 */ /* 0x001ea80000300800 */
[----:B------:R-:W3:Y:S04]  /*1b5c0*/  LDL R4, [R1+0x1838] ;  /* 0x0018380001047983 */ /* 0x000ee80000100800 */
[----:B------:R-:W3:Y:S04]  /*1b5d0*/  LDL R5, [R1+0x183c] ;  /* 0x00183c0001057983 */ /* 0x000ee80000100800 */
[----:B------:R-:W4:Y:S01]  /*1b5e0*/  LDL.LU R19, [R1+0x3e60] ;  /* 0x003e600001137983 */ /* 0x000f220000300800 */
[----:B---3--:R-:W-:-:S04]  /*1b5f0*/  @!P0 LOP3.LUT R5, R5, R4, RZ, 0x3c, !PT ;  /* 0x0000000405058212 */ /* 0x008fc800078e3cff */
[C---:B------:R-:W-:Y:S02]  /*1b600*/  @!P0 LOP3.LUT R4, R5.reuse, R4, RZ, 0x3c, !PT ;  /* 0x0000000405048212 */ /* 0x040fe400078e3cff */
[----:B----4-:R-:W-:Y:S02]  /*1b610*/  PRMT R19, RZ, 0x7610, R19 ;  /* 0x00007610ff137816 */ /* 0x010fe40000000013 */
[----:B------:R-:W-:-:S05]  /*1b620*/  @!P0 LOP3.LUT R5, R5, R4, RZ, 0x3c, !PT ;  /* 0x0000000405058212 */ /* 0x000fca00078e3cff */
[----:B------:R-:W3:Y:S04]  /*1b630*/  @!P0 LDG.E.U16 R19, desc[UR34][R4.64] ;  /* 0x0000002204138981 */ /* 0x000ee8000c1e1500 */
[----:B---3--:R0:W-:Y:S04]  /*1b640*/  STL [R1+0x14], R19 ;  /* 0x0000141301007387 */ /* 0x0081e80000100800 */
[----:B0-----:R-:W3:Y:S04]  /*1b650*/  LDL.LU R19, [R1+0x3e5c] ;  /* 0x003e5c0001137983 */ /* 0x001ee80000300800 */
[----:B------:R-:W4:Y:S04]  /*1b660*/  LDL R4, [R1+0x1818] ;  /* 0x0018180001047983 */ /* 0x000f280000100800 */
[----:B------:R-:W4:Y:S01]  /*1b670*/  LDL R5, [R1+0x181c] ;  /* 0x00181c0001057983 */ /* 0x000f220000100800 */
[----:B---3--:R-:W-:-:S02]  /*1b680*/  PRMT R19, RZ, 0x7610, R19 ;  /* 0x00007610ff137816 */ /* 0x008fc40000000013 */
[----:B----4-:R-:W-:-:S04]  /*1b690*/  @!P0 LOP3.LUT R5, R5, R4, RZ, 0x3c, !PT ;  /* 0x0000000405058212 */ /* 0x010fc800078e3cff */
[----:B------:R-:W-:-:S04]  /*1b6a0*/  @!P0 LOP3.LUT R4, R5, R4, RZ, 0x3c, !PT ;  /* 0x0000000405048212 */ /* 0x000fc800078e3cff */
[----:B------:R-:W-:-:S05]  /*1b6b0*/  @!P0 LOP3.LUT R5, R5, R4, RZ, 0x3c, !PT ;  /* 0x0000000405058212 */ /* 0x000fca00078e3cff */
[----:B------:R-:W3:Y:S04]  /*1b6c0*/  @!P0 LDG.E.U16 R19, desc[UR34][R4.64] ;  /* 0x0000002204138981 */ /* 0x000ee8000c1e1500 */
[----:B------:R0:W-:Y:S04]  /*1b6d0*/  STS.U16 [R29+UR6+0x580], R2 ;  /* 0x000580021d007988 */ /* 0x0001e80008000406 */
[----:B0-----:R-:W4:Y:S04]  /*1b6e0*/  LDL.LU R2, [R1+0x1148] ;  /* 0x0011480001027983 */ /* 0x001f280000300800 */
        /* <DEDUP_REMOVED lines=8> */
[----:B------:R-:W2:Y:S04]  /*1b770*/  @!P0 LDG.E.U16 R19, desc[UR34][R4.64] ;  /* 0x0000002204138981 */ /* 0x000ea8000c1e1500 */
[----:B------:R0:W-:Y:S04]  /*1b780*/  STS.U16 [R29+UR6+0x1400], R28 ;  /* 0x0014001c1d007988 */ /* 0x0001e80008000406 */
[----:B0-----:R-:W3:Y:S04]  /*1b790*/  LDL.LU R28, [R1+0x114c] ;  /* 0x00114c00011c7983 */ /* 0x001ee80000300800 */
        /* <DEDUP_REMOVED lines=24> */
[----:B------:R-:W3:Y:S04]  /*1b920*/  LDL R4, [R1+0x1798] ;  /* 0x0017980001047983 */ /* 0x000ee80000100800 */
[----:B------:R-:W3:Y:S04]  /*1b930*/  LDL R5, [R1+0x179c] ;  /* 0x00179c0001057983 */ /* 0x000ee80000100800 */
[----:B--2---:R0:W-:Y:S04]  /*1b940*/  STS.U16 [R29+UR6+0x1580], R0 ;  /* 0x001580001d007988 */ /* 0x0041e80008000406 */
[----:B0-----:R-:W2:Y:S01]  /*1b950*/  LDL.LU R0, [R1+0x3e40] ;  /* 0x003e400001007983 */ /* 0x001ea20000300800 */
[----:B---3--:R-:W-:-:S04]  /*1b960*/  @!P0 LOP3.LUT R5, R5, R4, RZ, 0x3c, !PT ;  /* 0x0000000405058212 */ /* 0x008fc800078e3cff */
[----:B------:R-:W-:-:S04]  /*1b970*/  @!P0 LOP3.LUT R4, R5, R4, RZ, 0x3c, !PT ;  /* 0x0000000405048212 */ /* 0x000fc800078e3cff */
[----:B------:R-:W-:Y:S02]  /*1b980*/  @!P0 LOP3.LUT R5, R5, R4, RZ, 0x3c, !PT ;  /* 0x0000000405058212 */ /* 0x000fe400078e3cff */
[----:B--2---:R-:W-:-:S06]  /*1b990*/  PRMT R0, RZ, 0x7610, R0 ;  /* 0x00007610ff007816 */ /* 0x004fcc0000000000 */
[----:B------:R-:W2:Y:S04]  /*1b9a0*/  @!P0 LDG.E.U16 R0, desc[UR34][R4.64] ;  /* 0x0000002204008981 */ /* 0x000ea8000c1e1500 */
[----:B------:R-:W3:Y:S04]  /*1b9b0*/  LDL R4, [R1+0x1778] ;  /* 0x0017780001047983 */ /* 0x000ee80000100800 */
[----:B------:R-:W3:Y:S01]  /*1b9c0*/  LDL R5, [R1+0x177c] ;  /* 0x00177c0001057983 */ /* 0x000ee20000100800 */
[----:B------:R-:W-:-:S03]  /*1b9d0*/  PRMT R27, RZ, 0x7610, R27 ;  /* 0x00007610ff1b7816 */ /* 0x000fc6000000001b */
[----:B--2---:R0:W-:Y:S04]  /*1b9e0*/  STL [R1+0x3dc0], R0 ;  /* 0x003dc00001007387 */ /* 0x0041e80000100800 */
[----:B0-----:R-:W2:Y:S01]  /*1b9f0*/  LDL.LU R0, [R1+0x1144] ;  /* 0x0011440001007983 */ /* 0x001ea20000300800 */
[----:B---3--:R-:W-:-:S04]  /*1ba00*/  @!P0 LOP3.LUT R5, R5, R4, RZ, 0x3c, !PT ;  /* 0x0000000405058212 */ /* 0x008fc800078e3cff */
[----:B------:R-:W-:-:S04]  /*1ba10*/  @!P0 LOP3.LUT R4, R5, R4, RZ, 0x3c, !PT ;  /* 0x0000000405048212 */ /* 0x000fc800078e3cff */
[----:B------:R-:W-:-:S05]  /*1ba20*/  @!P0 LOP3.LUT R5, R5, R4, RZ, 0x3c, !PT ;  /* 0x0000000405058212 */ /* 0x000fca00078e3cff */
[----:B------:R-:W3:Y:S04]  /*1ba30*/  @!P0 LDG.E.U16 R27, desc[UR34][R4.64] ;  /* 0x00000022041b8981 */ /* 0x000ee8000c1e1500 */
[----:B------:R-:W4:Y:S04]  /*1ba40*/  LDL R4, [R1+0x1758] ;  /* 0x0017580001047983 */ /* 0x000f280000100800 */
[----:B------:R-:W4:Y:S01]  /*1ba50*/  LDL R5, [R1+0x175c] ;  /* 0x00175c0001057983 */ /* 0x000f220000100800 */
[----:B------:R-:W-:-:S03]  /*1ba60*/  PRMT R26, RZ, 0x7610, R26 ;  /* 0x00007610ff1a7816 */ /* 0x000fc6000000001a */
[----:B--2---:R0:W-:Y:S04]  /*1ba70*/  STS.U16 [R29+UR6+0x2400], R0 ;  /* 0x002400001d007988 */ /* 0x0041e80008000406 */
[----:B0-----:R-:W2:Y:S04]  /*1ba80*/  LDL R0, [R1+0x171c] ;  /* 0x00171c0001007983 */ /* 0x001ea80000100800 */
[----:B---3--:R0:W-:Y:S04]  /*1ba90*/  STL [R1+0x3dc4], R27 ;  /* 0x003dc41b01007387 */ /* 0x0081e80000100800 */
[----:B0-----:R-:W3:Y:S01]  /*1baa0*/  LDL R27, [R1+0x173c] ;  /* 0x00173c00011b7983 */ /* 0x001ee20000100800 */
[----:B----4-:R-:W-:-:S04]  /*1bab0*/  @!P0 LOP3.LUT R5, R5, R4, RZ, 0x3c, !PT ;  /* 0x0000000405058212 */ /* 0x010fc800078e3cff */
[----:B------:R-:W-:-:S04]  /*1bac0*/  @!P0 LOP3.LUT R4, R5, R4, RZ, 0x3c, !PT ;  /* 0x0000000405048212 */ /* 0x000fc800078e3cff */
[----:B------:R-:W-:-:S05]  /*1bad0*/  @!P0 LOP3.LUT R5, R5, R4, RZ, 0x3c, !PT ;  /* 0x0000000405058212 */ /* 0x000fca00078e3cff */
[----:B------:R3:W4:Y:S04]  /*1bae0*/  @!P0 LDG.E.U16 R26, desc[UR34][R4.64] ;  /* 0x00000022041a8981 */ /* 0x000728000c1e1500 */
[----:B------:R-:W2:Y:S01]  /*1baf0*/  LDL R5, [R1+0x1738] ;  /* 0x0017380001057983 */ /* 0x000ea20000100800 */
[----:B------:R-:W-:-:S03]  /*1bb00*/  PRMT R25, RZ, 0x7610, R25 ;  /* 0x00007610ff197816 */ /* 0x000fc60000000019 */
[----:B------:R-:W-:Y:S04]  /*1bb10*/  STS.U16 [R29+UR6+0x2480], R2 ;  /* 0x002480021d007988 */ /* 0x000fe80008000406 */
[----:B------:R-:W-:Y:S01]  /*1bb20*/  STS.U16 [R29+UR6+0x2500], R28 ;  /* 0x0025001c1d007988 */ /* 0x000fe20008000406 */
[----:B---3--:R-:W-:-:S03]  /*1bb30*/  @!P0 IMAD.MOV.U32 R4, RZ, RZ, R27 ;  /* 0x000000ffff048224 */ /* 0x008fc600078e001b */
[----:B----4-:R0:W-:Y:S04]  /*1bb40*/  STL [R1+0x3dc8], R26 ;  /* 0x003dc81a01007387 */ /* 0x0101e80000100800 */
[----:B0-----:R-:W3:Y:S04]  /*1bb50*/  LDL R26, [R1+0x1718] ;  /* 0x00171800011a7983 */ /* 0x001ee80000100800 */
[----:B------:R-:W4:Y:S04]  /*1bb60*/  LDL.LU R28, [R1+0xb4] ;  /* 0x0000b400011c7983 */ /* 0x000f280000300800 */
[----:B------:R-:W3:Y:S04]  /*1bb70*/  LDL R27, [R1+0x16dc] ;  /* 0x0016dc00011b7983 */ /* 0x000ee80000100800 */
[----:B--2---:R0:W2:Y:S04]  /*1bb80*/  @!P0 LDG.E.U16 R25, desc[UR34][R4.64] ;  /* 0x0000002204198981 */ /* 0x0040a8000c1e1500 */
[----:B------:R-:W2:Y:S01]  /*1bb90*/  LDL.LU R5, [R1+0x1150] ;  /* 0x0011500001057983 */ /* 0x000ea20000300800 */
[----:B------:R-:W-:Y:S01]  /*1bba0*/  PRMT R24, RZ, 0x7610, R24 ;  /* 0x00007610ff187816 */ /* 0x000fe20000000018 */
[----:B0-----:R-:W-:-:S02]  /*1bbb0*/  @!P0 IMAD.MOV.U32 R4, RZ, RZ, R0 ;  /* 0x000000ffff048224 */ /* 0x001fc400078e0000 */
[----:B--2---:R3:W-:Y:S02]  /*1bbc0*/  STS.U16 [R29+UR6+0x2580], R5 ;  /* 0x002580051d007988 */ /* 0x0047e40008000406 */
[----:B---3--:R-:W-:-:S05]  /*1bbd0*/  @!P0 IMAD.MOV.U32 R5, RZ, RZ, R26 ;  /* 0x000000ffff058224 */ /* 0x008fca00078e001a */
[----:B------:R-:W2:Y:S04]  /*1bbe0*/  @!P0 LDG.E.U16 R24, desc[UR34][R4.64] ;  /* 0x0000002204188981 */ /* 0x000ea8000c1e1500 */
[----:B------:R0:W-:Y:S04]  /*1bbf0*/  STL [R1+0x3dcc], R25 ;  /* 0x003dcc1901007387 */ /* 0x0001e80000100800 */
[----:B------:R-:W3:Y:S04]  /*1bc00*/  LDL R26, [R1+0x16b8] ;  /* 0x0016b800011a7983 */ /* 0x000ee80000100800 */
[----:B------:R-:W3:Y:S04]  /*1bc10*/  LDL R0, [R1+0x16bc] ;  /* 0x0016bc0001007983 */ /* 0x000ee80000100800 */
[----:B------:R-:W3:Y:S04]  /*1bc20*/  LDL R5, [R1+0x16f8] ;  /* 0x0016f80001057983 */ /* 0x000ee80000100800 */
[----:B0-----:R-:W3:Y:S04]  /*1bc30*/  LDL R25, [R1+0x16fc] ;  /* 0x0016fc0001197983 */ /* 0x001ee80000100800 */
[----:B--2---:R0:W-:Y:S04]  /*1bc40*/  STL [R1+0x3dd0], R24 ;  /* 0x003dd01801007387 */ /* 0x0041e80000100800 */
[----:B0-----:R-:W2:Y:S01]  /*1bc50*/  LDL R24, [R1+0x16d8] ;  /* 0x0016d80001187983 */ /* 0x001ea20000100800 */
[----:B------:R-:W-:Y:S01]  /*1bc60*/  PRMT R23, RZ, 0x7610, R23 ;  /* 0x00007610ff177816 */ /* 0x000fe20000000017 */
[----:B---3--:R-:W-:Y:S01]  /*1bc70*/  @!P0 IMAD.MOV.U32 R4, RZ, RZ, R25 ;  /* 0x000000ffff048224 */ /* 0x008fe200078e0019 */
[----:B------:R-:W-:-:S02]  /*1bc80*/  PRMT R22, RZ, 0x7610, R22 ;  /* 0x00007610ff167816 */ /* 0x000fc40000000016 */
[----:B------:R-:W-:Y:S01]  /*1bc90*/  PRMT R21, RZ, 0x7610, R21 ;  /* 0x00007610ff157816 */ /* 0x000fe20000000015 */
[----:B------:R-:W3:Y:S04]  /*1bca0*/  LDL.LU R25, [R1+0x1218] ;  /* 0x0012180001197983 */ /* 0x000ee80000300800 */
[----:B------:R0:W3:Y:S02]  /*1bcb0*/  @!P0 LDG.E.U16 R23, desc[UR34][R4.64] ;  /* 0x0000002204178981 */ /* 0x0000e4000c1e1500 */
[----:B0-----:R-:W-:Y:S02]  /*1bcc0*/  @!P0 IMAD.MOV.U32 R4, RZ, RZ, R27 ;  /* 0x000000ffff048224 */ /* 0x001fe400078e001b */
[----:B--2---:R-:W-:-:S05]  /*1bcd0*/  @!P0 IMAD.MOV.U32 R5, RZ, RZ, R24 ;  /* 0x000000ffff058224 */ /* 0x004fca00078e0018 */
[----:B------:R0:W2:Y:S04]  /*1bce0*/  @!P0 LDG.E.U16 R22, desc[UR34][R4.64] ;  /* 0x0000002204168981 */ /* 0x0000a8000c1e1500 */
[----:B---3--:R1:W-:Y:S01]  /*1bcf0*/  STL [R1+0x3dd4], R23 ;  /* 0x003dd41701007387 */ /* 0x0083e20000100800 */
[----:B0-----:R-:W-:Y:S02]  /*1bd00*/  @!P0 IMAD.MOV.U32 R4, RZ, RZ, R0 ;  /* 0x000000ffff048224 */ /* 0x001fe400078e0000 */
[----:B------:R-:W-:Y:S01]  /*1bd10*/  @!P0 IMAD.MOV.U32 R5, RZ, RZ, R26 ;  /* 0x000000ffff058224 */ /* 0x000fe200078e001a */
[----:B-1----:R-:W3:Y:S04]  /*1bd20*/  LDL.LU R23, [R1+0x1214] ;  /* 0x0012140001177983 */ /* 0x002ee80000300800 */
[----:B------:R0:W3:Y:S04]  /*1bd30*/  @!P0 LDG.E.U16 R21, desc[UR34][R4.64] ;  /* 0x0000002204158981 */ /* 0x0000e8000c1e1500 */
[----:B--2---:R-:W-:Y:S04]  /*1bd40*/  STL [R1+0x3dd8], R22 ;  /* 0x003dd81601007387 */ /* 0x004fe80000100800 */
[----:B------:R-:W2:Y:S04]  /*1bd50*/  LDL R27, [R1+0x1680] ;  /* 0x00168000011b7983 */ /* 0x000ea80000100800 */
[----:B------:R-:W2:Y:S04]  /*1bd60*/  LDL R24, [R1+0x1970] ;  /* 0x0019700001187983 */ /* 0x000ea80000100800 */
[----:B------:R-:W2:Y:S04]  /*1bd70*/  LDL.LU R0, [R1+0x1220] ;  /* 0x0012200001007983 */ /* 0x000ea80000300800 */
[----:B------:R-:W0:Y:S04]  /*1bd80*/  LDL R4, [R1+0x1698] ;  /* 0x0016980001047983 */ /* 0x000e280000100800 */
[----:B------:R-:W0:Y:S04]  /*1bd90*/  LDL R5, [R1+0x169c] ;  /* 0x00169c0001057983 */ /* 0x000e280000100800 */
[----:B------:R-:W-:Y:S04]  /*1bda0*/  STS.U16 [R29+UR6+0x3400], R18 ;  /* 0x003400121d007988 */ /* 0x000fe80008000406 */
[----:B------:R-:W-:Y:S04]  /*1bdb0*/  STS.U16 [R29+UR6+0x3480], R19 ;  /* 0x003480131d007988 */ /* 0x000fe80008000406 */
[----:B------:R1:W-:Y:S02]  /*1bdc0*/  STS.U16 [R29+UR6+0x3500], R20 ;  /* 0x003500141d007988 */ /* 0x0003e40008000406 */
[----:B-1----:R-:W-:Y:S01]  /*1bdd0*/  PRMT R20, RZ, 0x7610, R20 ;  /* 0x00007610ff147816 */ /* 0x002fe20000000014 */
[----:B------:R-:W1:Y:S01]  /*1bde0*/  S2R R2, SR_TID.X ;  /* 0x0000000000027919 */ /* 0x000e620000002100 */
[----:B0-----:R-:W-:-:S04]  /*1bdf0*/  @!P0 LOP3.LUT R5, R5, R4, RZ, 0x3c, !PT ;  /* 0x0000000405058212 */ /* 0x001fc800078e3cff */
[----:B------:R-:W-:-:S04]  /*1be00*/  @!P0 LOP3.LUT R4, R5, R4, RZ, 0x3c, !PT ;  /* 0x0000000405048212 */ /* 0x000fc800078e3cff */
[----:B------:R-:W-:-:S05]  /*1be10*/  @!P0 LOP3.LUT R5, R5, R4, RZ, 0x3c, !PT ;  /* 0x0000000405058212 */ /* 0x000fca00078e3cff */
[----:B------:R2:W4:Y:S01]  /*1be20*/  @!P0 LDG.E.U16 R20, desc[UR34][R4.64] ;  /* 0x0000002204148981 */ /* 0x000522000c1e1500 */
[----:B------:R-:W-:Y:S02]  /*1be30*/  PRMT R19, RZ, 0x7610, R19 ;  /* 0x00007610ff137816 */ /* 0x000fe40000000013 */
[----:B-1----:R-:W-:Y:S01]  /*1be40*/  LOP3.LUT R2, R2, 0x3f, RZ, 0xc0, !PT ;  /* 0x0000003f02027812 */ /* 0x002fe200078ec0ff */
[----:B--2---:R-:W-:Y:S02]  /*1be50*/  @!P0 IMAD.MOV.U32 R4, RZ, RZ, R24 ;  /* 0x000000ffff048224 */ /* 0x004fe400078e0018 */
[----:B------:R-:W-:Y:S02]  /*1be60*/  @!P0 IMAD.MOV.U32 R5, RZ, RZ, R27 ;  /* 0x000000ffff058224 */ /* 0x000fe400078e001b */
[----:B------:R-:W-:-:S03]  /*1be70*/  IMAD.SHL.U32 R2, R2, 0x2, RZ ;  /* 0x0000000202027824 */ /* 0x000fc600078e00ff */
[----:B------:R-:W2:Y:S04]  /*1be80*/  @!P0 LDG.E.U16 R19, desc[UR34][R4.64] ;  /* 0x0000002204138981 */ /* 0x000ea8000c1e1500 */
[----:B---3--:R0:W-:Y:S04]  /*1be90*/  STL [R1+0x3ddc], R21 ;  /* 0x003ddc1501007387 */ /* 0x0081e80000100800 */
[----:B----4-:R1:W-:Y:S01]  /*1bea0*/  STS.U16 [R29+UR6+0x3580], R28 ;  /* 0x0035801c1d007988 */ /* 0x0103e20008000406 */
[----:B------:R-:W-:-:S03]  /*1beb0*/  LOP3.LUT R22, R2, 0x30, RZ, 0x3c, !PT ;  /* 0x0000003002167812 */ /* 0x000fc600078e3cff */
[----:B0-----:R-:W3:Y:S04]  /*1bec0*/  LDL R21, [R1+0x1990] ;  /* 0x0019900001157983 */ /* 0x001ee80000100800 */
[----:B-1----:R-:W4:Y:S04]  /*1bed0*/  LDL R28, [R1+0x1670] ;  /* 0x00167000011c7983 */ /* 0x002f280000100800 */
[----:B------:R-:W4:Y:S04]  /*1bee0*/  LDL.LU R26, [R1+0x11c0] ;  /* 0x0011c000011a7983 */ /* 0x000f280000300800 */
[----:B------:R0:W-:Y:S04]  /*1bef0*/  STL [R1+0x3de0], R29 ;  /* 0x003de01d01007387 */ /* 0x0001e80000100800 */
[----:B------:R1:W-:Y:S04]  /*1bf00*/  STS.U16 [R22+UR6+0x600], R23 ;  /* 0x0006001716007988 */ /* 0x0003e80008000406 */
[----:B0-----:R-:W4:Y:S04]  /*1bf10*/  LDL.LU R29, [R1+0x121c] ;  /* 0x00121c00011d7983 */ /* 0x001f280000300800 */
[----:B------:R0:W-:Y:S04]  /*1bf20*/  STL [R1+0x3de4], R20 ;  /* 0x003de41401007387 */ /* 0x0001e80000100800 */
[----:B-1----:R-:W4:Y:S04]  /*1bf30*/  LDL R23, [R1+0x1974] ;  /* 0x0019740001177983 */ /* 0x002f280000100800 */
[----:B0-----:R-:W4:Y:S04]  /*1bf40*/  LDL R20, [R1+0x19b0] ;  /* 0x0019b00001147983 */ /* 0x001f280000100800 */
[----:B------:R-:W4:Y:S04]  /*1bf50*/  LDL.LU R27, [R1+0x11c8] ;  /* 0x0011c800011b7983 */ /* 0x000f280000300800 */
[----:B------:R0:W-:Y:S04]  /*1bf60*/  STS.U16 [R22+UR6+0x680], R25 ;  /* 0x0006801916007988 */ /* 0x0001e80008000406 */
[----:B--2---:R1:W-:Y:S04]  /*1bf70*/  STL [R1+0x3de8], R19 ;  /* 0x003de81301007387 */ /* 0x0043e80000100800 */
[----:B------:R-:W2:Y:S04]  /*1bf80*/  LDL R24, [R1+0x19d0] ;  /* 0x0019d00001187983 */ /* 0x000ea80000100800 */
[----:B0-----:R-:W2:Y:S01]  /*1bf90*/  LDL R25, [R1+0x1994] ;  /* 0x0019940001197983 */ /* 0x001ea20000100800 */
[----:B------:R-:W-:-:S02]  /*1bfa0*/  PRMT R18, RZ, 0x7610, R18 ;  /* 0x00007610ff127816 */ /* 0x000fc40000000012 */
[----:B------:R-:W-:Y:S02]  /*1bfb0*/  PRMT R17, RZ, 0x7610, R17 ;  /* 0x00007610ff117816 */ /* 0x000fe40000000011 */
[----:B------:R-:W-:Y:S01]  /*1bfc0*/  PRMT R16, RZ, 0x7610, R16 ;  /* 0x00007610ff107816 */ /* 0x000fe20000000010 */
[----:B-1----:R-:W2:Y:S01]  /*1bfd0*/  LDL R19, [R1+0x19f0] ;  /* 0x0019f00001137983 */ /* 0x002ea20000100800 */
[----:B---3--:R-:W-:Y:S02]  /*1bfe0*/  @!P0 IMAD.MOV.U32 R4, RZ, RZ, R21 ;  /* 0x000000ffff048224 */ /* 0x008fe400078e0015 */
[----:B----4-:R-:W-:Y:S01]  /*1bff0*/  @!P0 IMAD.MOV.U32 R5, RZ, RZ, R28 ;  /* 0x000000ffff058224 */ /* 0x010fe200078e001c */
[----:B------:R-:W3:Y:S04]  /*1c000*/  LDL R21, [R1+0x19b4] ;  /* 0x0019b40001157983 */ /* 0x000ee80000100800 */
[----:B------:R-:W4:Y:S04]  /*1c010*/  LDL.LU R28, [R1+0x11cc] ;  /* 0x0011cc00011c7983 */ /* 0x000f280000300800 */
[----:B------:R0:W3:Y:S02]  /*1c020*/  @!P0 LDG.E.U16 R18, desc[UR34][R4.64] ;  /* 0x0000002204128981 */ /* 0x0000e4000c1e1500 */
[----:B0-----:R-:W-:-:S02]  /*1c030*/  @!P0 IMAD.MOV.U32 R5, RZ, RZ, R23 ;  /* 0x000000ffff058224 */ /* 0x001fc400078e0017 */
[----:B------:R-:W-:-:S05]  /*1c040*/  @!P0 IMAD.MOV.U32 R4, RZ, RZ, R20 ;  /* 0x000000ffff048224 */ /* 0x000fca00078e0014 */
[----:B------:R2:W4:Y:S02]  /*1c050*/  @!P0 LDG.E.U16 R17, desc[UR34][R4.64] ;  /* 0x0000002204118981 */ /* 0x000524000c1e1500 */
[----:B--2---:R-:W-:Y:S02]  /*1c060*/  @!P0 IMAD.MOV.U32 R4, RZ, RZ, R24 ;  /* 0x000000ffff048224 */ /* 0x004fe400078e0018 */
[----:B------:R-:W-:-:S05]  /*1c070*/  @!P0 IMAD.MOV.U32 R5, RZ, RZ, R25 ;  /* 0x000000ffff058224 */ /* 0x000fca00078e0019 */
[----:B------:R0:W2:Y:S04]  /*1c080*/  @!P0 LDG.E.U16 R16, desc[UR34][R4.64] ;  /* 0x0000002204108981 */ /* 0x0000a8000c1e1500 */
[----:B---3--:R-:W-:Y:S04]  /*1c090*/  STL [R1+0x3dec], R18 ;  /* 0x003dec1201007387 */ /* 0x008fe80000100800 */
[----:B------:R-:W-:Y:S04]  /*1c0a0*/  STS.U16 [R22+UR6+0x700], R29 ;  /* 0x0007001d16007988 */ /* 0x000fe80008000406 */
[----:B------:R-:W3:Y:S04]  /*1c0b0*/  LDL.LU R23, [R1+0x11d4] ;  /* 0x0011d40001177983 */ /* 0x000ee80000300800 */
[----:B------:R1:W-:Y:S04]  /*1c0c0*/  STS.U16 [R22+UR6+0x780], R0 ;  /* 0x0007800016007988 */ /* 0x0003e80008000406 */
[----:B----4-:R4:W-:Y:S04]  /*1c0d0*/  STL [R1+0x3df4], R17 ;  /* 0x003df41101007387 */ /* 0x0109e80000100800 */
[----:B------:R-:W3:Y:S04]  /*1c0e0*/  LDL R20, [R1+0x19d4] ;  /* 0x0019d40001147983 */ /* 0x000ee80000100800 */
[----:B-1----:R-:W3:Y:S01]  /*1c0f0*/  LDL R0, [R1+0x1a10] ;  /* 0x001a100001007983 */ /* 0x002ee20000100800 */
[----:B0-----:R-:W-:Y:S01]  /*1c100*/  @!P0 IMAD.MOV.U32 R4, RZ, RZ, R19 ;  /* 0x000000ffff048224 */ /* 0x001fe200078e0013 */
[----:B------:R-:W-:Y:S01]  /*1c110*/  PRMT R15, RZ, 0x7610, R15 ;  /* 0x00007610ff0f7816 */ /* 0x000fe2000000000f */
[----:B------:R-:W-:Y:S01]  /*1c120*/  @!P0 IMAD.MOV.U32 R5, RZ, RZ, R21 ;  /* 0x000000ffff058224 */ /* 0x000fe200078e0015 */
[----:B------:R-:W-:-:S04]  /*1c130*/  PRMT R14, RZ, 0x7610, R14 ;  /* 0x00007610ff0e7816 */ /* 0x000fc8000000000e */
[----:B------:R3:W3:Y:S04]  /*1c140*/  @!P0 LDG.E.U16 R15, desc[UR34][R4.64] ;  /* 0x00000022040f8981 */ /* 0x0006e8000c1e1500 */
[----:B--2---:R0:W-:Y:S04]  /*1c150*/  STL [R1+0x3df8], R16 ;  /* 0x003df81001007387 */ /* 0x0041e80000100800 */
[----:B------:R-:W2:Y:S04]  /*1c160*/  LDL.LU R24, [R1+0x1178] ;  /* 0x0011780001187983 */ /* 0x000ea80000300800 */
[----:B------:R-:W2:Y:S04]  /*1c170*/  LDL R19, [R1+0x19f4] ;  /* 0x0019f40001137983 */ /* 0x000ea80000100800 */
[----:B------:R-:W2:Y:S04]  /*1c180*/  LDL R18, [R1+0x1a2c] ;  /* 0x001a2c0001127983 */ /* 0x000ea80000100800 */
[----:B----4-:R-:W4:Y:S04]  /*1c190*/  LDL R17, [R1+0x1a14] ;  /* 0x001a140001117983 */ /* 0x010f280000100800 */
[----:B0-----:R-:W4:Y:S01]  /*1c1a0*/  LDL R16, [R1+0x1a3c] ;  /* 0x001a3c0001107983 */ /* 0x001f220000100800 */
[----:B---3--:R-:W-:-:S02]  /*1c1b0*/  @!P0 IMAD.MOV.U32 R5, RZ, RZ, R20 ;  /* 0x000000ffff058224 */ /* 0x008fc400078e0014 */
[----:B------:R-:W-:-:S05]  /*1c1c0*/  @!P0 IMAD.MOV.U32 R4, RZ, RZ, R0 ;  /* 0x000000ffff048224 */ /* 0x000fca00078e0000 */
[----:B------:R2:W3:Y:S01]  /*1c1d0*/  @!P0 LDG.E.U16 R14, desc[UR34][R4.64] ;  /* 0x00000022040e8981 */ /* 0x0004e2000c1e1500 */
[----:B------:R-:W-:Y:S01]  /*1c1e0*/  PRMT R13, RZ, 0x7610, R13 ;  /* 0x00007610ff0d7816 */ /* 0x000fe2000000000d */
[----:B--2---:R-:W-:Y:S02]  /*1c1f0*/  @!P0 IMAD.MOV.U32 R5, RZ, RZ, R19 ;  /* 0x000000ffff058224 */ /* 0x004fe400078e0013 */
[----:B------:R-:W-:-:S05]  /*1c200*/  @!P0 IMAD.MOV.U32 R4, RZ, RZ, R18 ;  /* 0x000000ffff048224 */ /* 0x000fca00078e0012 */
[----:B------:R4:W2:Y:S01]  /*1c210*/  @!P0 LDG.E.U16 R13, desc[UR34][R4.64] ;  /* 0x00000022040d8981 */ /* 0x0008a2000c1e1500 */
[----:B------:R-:W-:-:S03]  /*1c220*/  PRMT R12, RZ, 0x7610, R12 ;  /* 0x00007610ff0c7816 */ /* 0x000fc6000000000c */
[----:B------:R-:W-:Y:S04]  /*1c230*/  STL [R1+0x3dfc], R15 ;  /* 0x003dfc0f01007387 */ /* 0x000fe80000100800 */
[----:B------:R-:W2:Y:S04]  /*1c240*/  LDL.LU R25, [R1+0x1180] ;  /* 0x0011800001197983 */ /* 0x000ea80000300800 */
[----:B------:R0:W-:Y:S04]  /*1c250*/  STS.U16 [R22+UR6+0x1600], R26 ;  /* 0x0016001a16007988 */ /* 0x0001e80008000406 */
[----:B------:R-:W2:Y:S01]  /*1c260*/  LDL R0, [R1+0x1960] ;  /* 0x0019600001007983 */ /* 0x000ea20000100800 */
[----:B----4-:R-:W-:-:S02]  /*1c270*/  @!P0 IMAD.MOV.U32 R4, RZ, RZ, R16 ;  /* 0x000000ffff048224 */ /* 0x010fc400078e0010 */
[----:B------:R-:W-:Y:S01]  /*1c280*/  @!P0 IMAD.MOV.U32 R5, RZ, RZ, R17 ;  /* 0x000000ffff058224 */ /* 0x000fe200078e0011 */
[----:B0-----:R-:W4:Y:S04]  /*1c290*/  LDL.LU R26, [R1+0x1184] ;  /* 0x00118400011a7983 */ /* 0x001f280000300800 */
[----:B------:R-:W4:Y:S04]  /*1c2a0*/  @!P0 LDG.E.U16 R12, desc[UR34][R4.64] ;  /* 0x00000022040c8981 */ /* 0x000f28000c1e1500 */
[----:B---3--:R0:W-:Y:S04]  /*1c2b0*/  STL [R1+0x3e00], R14 ;  /* 0x003e000e01007387 */ /* 0x0081e80000100800 */
[----:B0-----:R-:W3:Y:S04]  /*1c2c0*/  LDL R14, [R1+0x1664] ;  /* 0x00166400010e7983 */ /* 0x001ee80000100800 */
[----:B------:R0:W-:Y:S04]  /*1c2d0*/  STS.U16 [R22+UR6+0x1680], R27 ;  /* 0x0016801b16007988 */ /* 0x0001e80008000406 */
[----:B------:R1:W-:Y:S04]  /*1c2e0*/  STS.U16 [R22+UR6+0x1700], R28 ;  /* 0x0017001c16007988 */ /* 0x0003e80008000406 */
[----:B0-----:R-:W3:Y:S04]  /*1c2f0*/  LDL.LU R27, [R1+0x118c] ;  /* 0x00118c00011b7983 */ /* 0x001ee80000300800 */
[----:B-1----:R-:W3:Y:S04]  /*1c300*/  LDL.LU R28, [R1+0x1130] ;  /* 0x00113000011c7983 */ /* 0x002ee80000300800 */
[----:B--2---:R0:W-:Y:S04]  /*1c310*/  STL [R1+0x3e04], R13 ;  /* 0x003e040d01007387 */ /* 0x0041e80000100800 */
[----:B------:R-:W2:Y:S04]  /*1c320*/  LDL R19, [R1+0x1654] ;  /* 0x0016540001137983 */ /* 0x000ea80000100800 */
[----:B------:R-:W2:Y:S04]  /*1c330*/  LDL R18, [R1+0x1950] ;  /* 0x0019500001127983 */ /* 0x000ea80000100800 */
[----:B------:R-:W2:Y:S04]  /*1c340*/  LDL R17, [R1+0x1930] ;  /* 0x0019300001117983 */ /* 0x000ea80000100800 */
[----:B------:R-:W2:Y:S04]  /*1c350*/  LDL R16, [R1+0x1934] ;  /* 0x0019340001107983 */ /* 0x000ea80000100800 */
[----:B----4-:R1:W-:Y:S04]  /*1c360*/  STL [R1+0x3e08], R12 ;  /* 0x003e080c01007387 */ /* 0x0103e80000100800 */
[----:B------:R-:W4:Y:S01]  /*1c370*/  LDL R15, [R1+0x1910] ;  /* 0x00191000010f7983 */ /* 0x000f220000100800 */
[----:B------:R-:W-:Y:S01]  /*1c380*/  PRMT R11, RZ, 0x7610, R11 ;  /* 0x00007610ff0b7816 */ /* 0x000fe2000000000b */
[----:B------:R-:W-:Y:S01]  /*1c390*/  @!P0 IMAD.MOV.U32 R4, RZ, RZ, R0 ;  /* 0x000000ffff048224 */ /* 0x000fe200078e0000 */
[----:B------:R-:W-:-:S02]  /*1c3a0*/  PRMT R10, RZ, 0x7610, R10 ;  /* 0x00007610ff0a7816 */ /* 0x000fc4000000000a */
[----:B------:R-:W-:Y:S02]  /*1c3b0*/  PRMT R9, RZ, 0x7610, R9 ;  /* 0x00007610ff097816 */ /* 0x000fe40000000009 */
[----:B------:R-:W-:Y:S01]  /*1c3c0*/  PRMT R8, RZ, 0x7610, R8 ;  /* 0x00007610ff087816 */ /* 0x000fe20000000008 */
[----:B0-----:R-:W4:Y:S04]  /*1c3d0*/  LDL R13, [R1+0x18f0] ;  /* 0x0018f000010d7983 */ /* 0x001f280000100800 */
[----:B------:R-:W4:Y:S01]  /*1c3e0*/  LDL R0, [R1+0x18f4] ;  /* 0x0018f40001007983 */ /* 0x000f220000100800 */
[----:B---3--:R-:W-:-:S03]  /*1c3f0*/  @!P0 IMAD.MOV.U32 R5, RZ, RZ, R14 ;  /* 0x000000ffff058224 */ /* 0x008fc600078e000e */
[----:B------:R-:W3:Y:S04]  /*1c400*/  LDL R14, [R1+0x1914] ;  /* 0x00191400010e7983 */ /* 0x000ee80000100800 */
[----:B------:R2:W3:Y:S02]  /*1c410*/  @!P0 LDG.E.U16 R11, desc[UR34][R4.64] ;  /* 0x00000022040b8981 */ /* 0x0004e4000c1e1500 */
[----:B--2---:R-:W-:Y:S02]  /*1c420*/  @!P0 IMAD.MOV.U32 R5, RZ, RZ, R19 ;  /* 0x000000ffff058224 */ /* 0x004fe400078e0013 */
[----:B------:R-:W-:-:S05]  /*1c430*/  @!P0 IMAD.MOV.U32 R4, RZ, RZ, R18 ;  /* 0x000000ffff048224 */ /* 0x000fca00078e0012 */
[----:B------:R0:W2:Y:S02]  /*1c440*/  @!P0 LDG.E.U16 R10, desc[UR34][R4.64] ;  /* 0x00000022040a8981 */ /* 0x0000a4000c1e1500 */
[----:B0-----:R-:W-:Y:S02]  /*1c450*/  @!P0 IMAD.MOV.U32 R4, RZ, RZ, R16 ;  /* 0x000000ffff048224 */ /* 0x001fe400078e0010 */
[----:B------:R-:W-:-:S05]  /*1c460*/  @!P0 IMAD.MOV.U32 R5, RZ, RZ, R17 ;  /* 0x000000ffff058224 */ /* 0x000fca00078e0011 */
[----:B------:R4:W2:Y:S02]  /*1c470*/  @!P0 LDG.E.U16 R9, desc[UR34][R4.64] ;  /* 0x0000002204098981 */ /* 0x0008a4000c1e1500 */
[----:B----4-:R-:W-:Y:S02]  /*1c480*/  @!P0 IMAD.MOV.U32 R5, RZ, RZ, R15 ;  /* 0x000000ffff058224 */ /* 0x010fe400078e000f */
[----:B---3--:R-:W-:-:S05]  /*1c490*/  @!P0 IMAD.MOV.U32 R4, RZ, RZ, R14 ;  /* 0x000000ffff048224 */ /* 0x008fca00078e000e */
[----:B------:R0:W3:Y:S01]  /*1c4a0*/  @!P0 LDG.E.U16 R8, desc[UR34][R4.64] ;  /* 0x0000002204088981 */ /* 0x0000e2000c1e1500 */
[----:B-1----:R-:W-:-:S03]  /*1c4b0*/  LOP3.LUT R12, R2, 0x30, RZ, 0x3c, !PT ;  /* 0x00000030020c7812 */ /* 0x002fc600078e3cff */
[----:B------:R1:W-:Y:S04]  /*1c4c0*/  STL [R1+0x3e0c], R11 ;  /* 0x003e0c0b01007387 */ /* 0x0003e80000100800 */
[----:B------:R-:W-:Y:S04]  /*1c4d0*/  STS.U16 [R22+UR6+0x1780], R23 ;  /* 0x0017801716007988 */ /* 0x000fe80008000406 */
[----:B------:R-:W-:Y:S04]  /*1c4e0*/  STS.U16 [R12+UR6+0x2600], R24 ;  /* 0x002600180c007988 */ /* 0x000fe80008000406 */
[----:B------:R-:W-:Y:S04]  /*1c4f0*/  STS.U16 [R12+UR6+0x2680], R25 ;  /* 0x002680190c007988 */ /* 0x000fe80008000406 */
[----:B------:R-:W-:Y:S04]  /*1c500*/  STS.U16 [R12+UR6+0x2700], R26 ;  /* 0x0027001a0c007988 */ /* 0x000fe80008000406 */
[----:B------:R-:W-:Y:S04]  /*1c510*/  STS.U16 [R12+UR6+0x2780], R27 ;  /* 0x0027801b0c007988 */ /* 0x000fe80008000406 */
[----:B------:R-:W-:Y:S01]  /*1c520*/  STS.U16 [R12+UR6+0x3600], R28 ;  /* 0x0036001c0c007988 */ /* 0x000fe20008000406 */
[----:B0-----:R-:W-:-:S03]  /*1c530*/  @!P0 IMAD.MOV.U32 R5, RZ, RZ, R13 ;  /* 0x000000ffff058224 */ /* 0x001fc600078e000d */
[----:B--2---:R0:W-:Y:S01]  /*1c540*/  STL [R1+0x3e10], R10 ;  /* 0x003e100a01007387 */ /* 0x0041e20000100800 */
[----:B------:R-:W-:-:S03]  /*1c550*/  PRMT R7, RZ, 0x7610, R7 ;  /* 0x00007610ff077816 */ /* 0x000fc60000000007 */
[----:B------:R2:W-:Y:S04]  /*1c560*/  STL [R1+0x3e14], R9 ;  /* 0x003e140901007387 */ /* 0x0005e80000100800 */
[----:B-1----:R-:W4:Y:S01]  /*1c570*/  LDL.LU R11, [R1+0x113c] ;  /* 0x00113c00010b7983 */ /* 0x002f220000300800 */
[----:B------:R-:W-:-:S05]  /*1c580*/  @!P0 IMAD.MOV.U32 R4, RZ, RZ, R0 ;  /* 0x000000ffff048224 */ /* 0x000fca00078e0000 */
[----:B------:R1:W4:Y:S04]  /*1c590*/  @!P0 LDG.E.U16 R7, desc[UR34][R4.64] ;  /* 0x0000002204078981 */ /* 0x000328000c1e1500 */
[----:B---3--:R3:W-:Y:S04]  /*1c5a0*/  STL [R1+0x3e18], R8 ;  /* 0x003e180801007387 */ /* 0x0087e80000100800 */
[----:B0-----:R-:W1:Y:S04]  /*1c5b0*/  LDL R10, [R1+0x18d4] ;  /* 0x0018d400010a7983 */ /* 0x001e680000100800 */
[----:B--2---:R-:W2:Y:S04]  /*1c5c0*/  LDL R9, [R1+0x18b0] ;  /* 0x0018b00001097983 */ /* 0x004ea80000100800 */
[----:B---3--:R-:W3:Y:S04]  /*1c5d0*/  LDL R8, [R1+0x18b4] ;  /* 0x0018b40001087983 */ /* 0x008ee80000100800 */
[----:B------:R-:W2:Y:S04]  /*1c5e0*/  LDL.LU R13, [R1+0x1140] ;  /* 0x00114000010d7983 */ /* 0x000ea80000300800 */
        /* <DEDUP_REMOVED lines=18> */
[----:B------:R-:W3:Y:S01]  /*1c710*/  LDL R5, [R1+0x18d0] ;  /* 0x0018d00001057983 */ /* 0x000ee20000100800 */
[----:B------:R-:W-:-:S02]  /*1c720*/  PRMT R6, RZ, 0x7610, R6 ;  /* 0x00007610ff067816 */ /* 0x000fc40000000006 */
[----:B------:R-:W-:Y:S01]  /*1c730*/  PRMT R3, RZ, 0x7610, R3 ;  /* 0x00007610ff037816 */ /* 0x000fe20000000003 */
[----:B--2---:R1:W-:Y:S02]  /*1c740*/  STS.U16 [R12+UR6+0x3680], R4 ;  /* 0x003680040c007988 */ /* 0x0043e40008000406 */
[----:B-1----:R-:W-:-:S05]  /*1c750*/  @!P0 IMAD.MOV.U32 R4, RZ, RZ, R10 ;  /* 0x000000ffff048224 */ /* 0x002fca00078e000a */
[----:B---3--:R0:W2:Y:S02]  /*1c760*/  @!P0 LDG.E.U16 R6, desc[UR34][R4.64] ;  /* 0x0000002204068981 */ /* 0x0080a4000c1e1500 */
[----:B0-----:R-:W-:Y:S02]  /*1c770*/  @!P0 IMAD.MOV.U32 R4, RZ, RZ, R8 ;  /* 0x000000ffff048224 */ /* 0x001fe400078e0008 */
[----:B------:R-:W-:-:S05]  /*1c780*/  @!P0 IMAD.MOV.U32 R5, RZ, RZ, R9 ;  /* 0x000000ffff058224 */ /* 0x000fca00078e0009 */
[----:B------:R0:W3:Y:S01]  /*1c790*/  @!P0 LDG.E.U16 R3, desc[UR34][R4.64] ;  /* 0x0000002204038981 */ /* 0x0000e2000c1e1500 */
[----:B------:R-:W-:-:S03]  /*1c7a0*/  LOP3.LUT R8, R2, 0x40, RZ, 0x3c, !PT ;  /* 0x0000004002087812 */ /* 0x000fc600078e3cff */
[----:B----4-:R-:W-:Y:S04]  /*1c7b0*/  STL [R1+0x3e1c], R7 ;  /* 0x003e1c0701007387 */ /* 0x010fe80000100800 */
[----:B------:R-:W-:Y:S04]  /*1c7c0*/  STS.U16 [R12+UR6+0x3700], R11 ;  /* 0x0037000b0c007988 */ /* 0x000fe80008000406 */
[----:B------:R-:W-:Y:S04]  /*1c7d0*/  STS.U16 [R12+UR6+0x3780], R13 ;  /* 0x0037800d0c007988 */ /* 0x000fe80008000406 */
[----:B------:R1:W-:Y:S01]  /*1c7e0*/  STS.U16 [R8+UR6+0x800], R28 ;  /* 0x0008001c08007988 */ /* 0x0003e20008000406 */
[----:B0-----:R-:W-:-:S03]  /*1c7f0*/  LOP3.LUT R4, R2, 0x50, RZ, 0x3c, !PT ;  /* 0x0000005002047812 */ /* 0x001fc600078e3cff */
[----:B--2---:R-:W-:Y:S04]  /*1c800*/  STL [R1+0x3e20], R6 ;  /* 0x003e200601007387 */ /* 0x004fe80000100800 */
[----:B---3--:R-:W-:Y:S04]  /*1c810*/  STL [R1+0x3e24], R3 ;  /* 0x003e240301007387 */ /* 0x008fe80000100800 */
[----:B-1----:R-:W2:Y:S04]  /*1c820*/  LDL.LU R28, [R1+0x124c] ;  /* 0x00124c00011c7983 */ /* 0x002ea80000300800 */
[----:B------:R-:W3:Y:S04]  /*1c830*/  LDL.LU R2, [R1+0x11fc] ;  /* 0x0011fc0001027983 */ /* 0x000ee80000300800 */
[----:B---3--:R0:W-:Y:S04]  /*1c840*/  STL [R1+0x3e38], R2 ;  /* 0x003e380201007387 */ /* 0x0081e80000100800 */
[----:B0-----:R-:W3:Y:S04]  /*1c850*/  LDL.LU R2, [R1+0x1244] ;  /* 0x0012440001027983 */ /* 0x001ee80000300800 */
[----:B------:R-:W-:Y:S04]  /*1c860*/  STS.U16 [R8+UR6+0x880], R14 ;  /* 0x0008800e08007988 */ /* 0x000fe80008000406 */
        /* <DEDUP_REMOVED lines=14> */
[----:B---3--:R0:W-:Y:S04]  /*1c950*/  STL [R1+0x3e3c], R2 ;  /* 0x003e3c0201007387 */ /* 0x0081e80000100800 */
        /* <DEDUP_REMOVED lines=16> */
[----:B------:R-:W-:Y:S04]  /*1ca60*/  STS.U16 [R4+UR6+0xa00], R0 ;  /* 0x000a000004007988 */ /* 0x000fe80008000406 */
[----:B------:R-:W4:Y:S04]  /*1ca70*/  LDL.LU R19, [R1+0x11e0] ;  /* 0x0011e00001137983 */ /* 0x000f280000300800 */
[----:B--2---:R0:W-:Y:S04]  /*1ca80*/  STS.U16 [R4+UR6+0xa80], R28 ;  /* 0x000a801c04007988 */ /* 0x0041e80008000406 */
[----:B------:R-:W2:Y:S04]  /*1ca90*/  LDL.LU R20, [R1+0x11dc] ;  /* 0x0011dc0001147983 */ /* 0x000ea80000300800 */
[----:B0-----:R-:W2:Y:S04]  /*1caa0*/  LDL.LU R28, [R1+0x11d8] ;  /* 0x0011d800011c7983 */ /* 0x001ea80000300800 */
        /* <DEDUP_REMOVED lines=9> */
[----:B---3--:R0:W-:Y:S04]  /*1cb40*/  STS.U16 [R4+UR6+0xb00], R2 ;  /* 0x000b000204007988 */ /* 0x0081e80008000406 */
[----:B0-----:R-:W3:Y:S04]  /*1cb50*/  LDL.LU R2, [R1+0x3e3c] ;  /* 0x003e3c0001027983 */ /* 0x001ee80000300800 */
[----:B---3--:R0:W-:Y:S04]  /*1cb60*/  STS.U16 [R4+UR6+0xb80], R2 ;  /* 0x000b800204007988 */ /* 0x0081e80008000406 */
[----:B0-----:R-:W3:Y:S04]  /*1cb70*/  LDL.LU R2, [R1+0x3e38] ;  /* 0x003e380001027983 */ /* 0x001ee80000300800 */
[----:B---3--:R0:W-:Y:S02]  /*1cb80*/  STS.U16 [R4+UR6+0x1a00], R2 ;  /* 0x001a000204007988 */ /* 0x0081e40008000406 */
[----:B0-----:R-:W0:Y:S02]  /*1cb90*/  S2R R2, SR_TID.X ;  /* 0x0000000000027919 */ /* 0x001e240000002100 */
[----:B----4-:R1:W-:Y:S04]  /*1cba0*/  STS.U16 [R4+UR6+0x1a80], R3 ;  /* 0x001a800304007988 */ /* 0x0103e80008000406 */
        /* <DEDUP_REMOVED lines=9> */
[----:B------:R-:W-:Y:S01]  /*1cc40*/  STS.U16 [R4+UR6+0x3b80], R14 ;  /* 0x003b800e04007988 */ /* 0x000fe20008000406 */
[----:B0-----:R-:W-:-:S05]  /*1cc50*/  LOP3.LUT R2, R2, 0x3f, RZ, 0xc0, !PT ;  /* 0x0000003f02027812 */ /* 0x001fca00078ec0ff */
[----:B------:R-:W-:-:S05]  /*1cc60*/  IMAD.SHL.U32 R2, R2, 0x2, RZ ;  /* 0x0000000202027824 */ /* 0x000fca00078e00ff */
[----:B-1----:R-:W-:-:S05]  /*1cc70*/  LOP3.LUT R3, R2, 0x60, RZ, 0x3c, !PT ;  /* 0x0000006002037812 */ /* 0x002fca00078e3cff */
[----:B------:R-:W-:Y:S04]  /*1cc80*/  STS.U16 [R3+UR6+0xc00], R15 ;  /* 0x000c000f03007988 */ /* 0x000fe80008000406 */
[----:B------:R-:W-:Y:S04]  /*1cc90*/  STS.U16 [R3+UR6+0xc80], R16 ;  /* 0x000c801003007988 */ /* 0x000fe80008000406 */
[----:B------:R-:W-:Y:S04]  /*1cca0*/  STS.U16 [R3+UR6+0xd00], R17 ;  /* 0x000d001103007988 */ /* 0x000fe80008000406 */
[----:B------:R-:W-:Y:S04]  /*1ccb0*/  STS.U16 [R3+UR6+0xd80], R18 ;  /* 0x000d801203007988 */ /* 0x000fe80008000406 */
[----:B------:R-:W-:Y:S04]  /*1ccc0*/  STS.U16 [R3+UR6+0x1c00], R19 ;  /* 0x001c001303007988 */ /* 0x000fe80008000406 */
[----:B--2---:R-:W-:Y:S04]  /*1ccd0*/  STS.U16 [R3+UR6+0x1c80], R20 ;  /* 0x001c801403007988 */ /* 0x004fe80008000406 */
[----:B------:R0:W-:Y:S04]  /*1cce0*/  STS.U16 [R3+UR6+0x1d00], R28 ;  /* 0x001d001c03007988 */ /* 0x0001e80008000406 */
[----:B0-----:R-:W2:Y:S04]  /*1ccf0*/  LDL.LU R28, [R1+0x1230] ;  /* 0x00123000011c7983 */ /* 0x001ea80000300800 */
        /* <DEDUP_REMOVED lines=25> */
[----:B------:R-:W-:-:S03]  /*1ce90*/  LOP3.LUT R3, R2, 0x70, RZ, 0x3c, !PT ;  /* 0x0000007002037812 */ /* 0x000fc600078e3cff */
        /* <DEDUP_REMOVED lines=14> */
[----:B--2---:R0:W-:Y:S04]  /*1cf80*/  STS.U16 [R3+UR6+0xe00], R28 ;  /* 0x000e001c03007988 */ /* 0x0041e80008000406 */
[----:B------:R-:W2:Y:S04]  /*1cf90*/  LDL.LU R27, [R1+0x88] ;  /* 0x00008800011b7983 */ /* 0x000ea80000300800 */
[----:B0-----:R-:W2:Y:S04]  /*1cfa0*/  LDL.LU R28, [R1+0x84] ;  /* 0x00008400011c7983 */ /* 0x001ea80000300800 */
[----:B---3--:R0:W-:Y:S04]  /*1cfb0*/  STS.U16 [R3+UR6+0xe80], R4 ;  /* 0x000e800403007988 */ /* 0x0081e80008000406 */
[----:B0-----:R-:W3:Y:S04]  /*1cfc0*/  LDL.LU R4, [R1+0x3e34] ;  /* 0x003e340001047983 */ /* 0x001ee80000300800 */
[----:B---3--:R0:W-:Y:S04]  /*1cfd0*/  STS.U16 [R3+UR6+0xf00], R4 ;  /* 0x000f000403007988 */ /* 0x0081e80008000406 */
[----:B0-----:R-:W3:Y:S04]  /*1cfe0*/  LDL.LU R4, [R1+0x3e30] ;  /* 0x003e300001047983 */ /* 0x001ee80000300800 */
[----:B----4-:R0:W-:Y:S02]  /*1cff0*/  STS.U16 [R3+UR6+0xf80], R2 ;  /* 0x000f800203007988 */ /* 0x0101e40008000406 */
[----:B0-----:R-:W0:Y:S02]  /*1d000*/  S2R R2, SR_TID.X ;  /* 0x0000000000027919 */ /* 0x001e240000002100 */
[----:B0-----:R-:W-:-:S05]  /*1d010*/  LOP3.LUT R2, R2, 0x3f, RZ, 0xc0, !PT ;  /* 0x0000003f02027812 */ /* 0x001fca00078ec0ff */
[----:B------:R-:W-:Y:S01]  /*1d020*/  IMAD.SHL.U32 R2, R2, 0x2, RZ ;  /* 0x0000000202027824 */ /* 0x000fe200078e00ff */
[----:B---3--:R-:W-:Y:S04]  /*1d030*/  STS.U16 [R3+UR6+0x1e00], R4 ;  /* 0x001e000403007988 */ /* 0x008fe80008000406 */
        /* <DEDUP_REMOVED lines=11> */
[----:B------:R0:W-:Y:S04]  /*1d0f0*/  STS.U16 [R2+UR6+0x4400], R0 ;  /* 0x0044000002007988 */ /* 0x0001e80008000406 */
[----:B0-----:R-:W3:Y:S04]  /*1d100*/  LDL.LU R0, [R1+0x80] ;  /* 0x0000800001007983 */ /* 0x001ee80000300800 */
[----:B------:R-:W4:Y:S04]  /*1d110*/  LDL.LU R3, [R1+0x74] ;  /* 0x0000740001037983 */ /* 0x000f280000300800 */
[----:B----4-:R0:W-:Y:S04]  /*1d120*/  STL [R1+0x3e28], R3 ;  /* 0x003e280301007387 */ /* 0x0101e80000100800 */
[----:B0-----:R-:W4:Y:S04]  /*1d130*/  LDL.LU R3, [R1+0x78] ;  /* 0x0000780001037983 */ /* 0x001f280000300800 */
[----:B------:R-:W-:Y:S04]  /*1d140*/  STS.U16 [R2+UR6+0x4000], R16 ;  /* 0x0040001002007988 */ /* 0x000fe80008000406 */
[----:B------:R-:W-:Y:S04]  /*1d150*/  STS.U16 [R2+UR6+0x4200], R17 ;  /* 0x0042001102007988 */ /* 0x000fe80008000406 */
[----:B--2---:R-:W-:Y:S04]  /*1d160*/  STS.U16 [R2+UR6+0x5c00], R28 ;  /* 0x005c001c02007988 */ /* 0x004fe80008000406 */
[----:B------:R-:W-:Y:S04]  /*1d170*/  STS.U16 [R2+UR6+0x4600], R18 ;  /* 0x0046001202007988 */ /* 0x000fe80008000406 */
[----:B------:R-:W-:Y:S04]  /*1d180*/  STS.U16 [R2+UR6+0x4800], R19 ;  /* 0x0048001302007988 */ /* 0x000fe80008000406 */
[----:B------:R-:W-:Y:S04]  /*1d190*/  STS.U16 [R2+UR6+0x4a00], R20 ;  /* 0x004a001402007988 */ /* 0x000fe80008000406 */
[----:B------:R-:W-:Y:S04]  /*1d1a0*/  STS.U16 [R2+UR6+0x4c00], R29 ;  /* 0x004c001d02007988 */ /* 0x000fe80008000406 */
[----:B------:R-:W-:Y:S04]  /*1d1b0*/  STS.U16 [R2+UR6+0x4e00], R21 ;  /* 0x004e001502007988 */ /* 0x000fe80008000406 */
[----:B----4-:R0:W-:Y:S04]  /*1d1c0*/  STL [R1+0x3e2c], R3 ;  /* 0x003e2c0301007387 */ /* 0x0101e80000100800 */
        /* <DEDUP_REMOVED lines=18> */
[----:B------:R0:W-:Y:S04]  /*1d2f0*/  STS.U16 [R2+UR6+0x5000], R22 ;  /* 0x0050001602007988 */ /* 0x0001e80008000406 */
[----:B------:R-:W4:Y:S04]  /*1d300*/  LDL.LU R21, [R1+0x2c] ;  /* 0x00002c0001157983 */ /* 0x000f280000300800 */
[----:B------:R1:W-:Y:S04]  /*1d310*/  STS.U16 [R2+UR6+0x5200], R23 ;  /* 0x0052001702007988 */ /* 0x0003e80008000406 */
[----:B------:R0:W-:Y:S04]  /*1d320*/  STS.U16 [R2+UR6+0x5400], R24 ;  /* 0x0054001802007988 */ /* 0x0001e80008000406 */
[----:B------:R0:W-:Y:S04]  /*1d330*/  STS.U16 [R2+UR6+0x5600], R25 ;  /* 0x0056001902007988 */ /* 0x0001e80008000406 */
[----:B------:R1:W-:Y:S04]  /*1d340*/  STS.U16 [R2+UR6+0x5800], R26 ;  /* 0x0058001a02007988 */ /* 0x0003e80008000406 */
[----:B------:R3:W-:Y:S04]  /*1d350*/  STS.U16 [R2+UR6+0x5a00], R27 ;  /* 0x005a001b02007988 */ /* 0x0007e80008000406 */
[----:B0-----:R-:W4:Y:S04]  /*1d360*/  LDL.LU R22, [R1+0x28] ;  /* 0x0000280001167983 */ /* 0x001f280000300800 */
[----:B-1----:R-:W4:Y:S04]  /*1d370*/  LDL.LU R23, [R1+0x24] ;  /* 0x0000240001177983 */ /* 0x002f280000300800 */
[----:B------:R-:W4:Y:S04]  /*1d380*/  LDL.LU R24, [R1+0x20] ;  /* 0x0000200001187983 */ /* 0x000f280000300800 */
[----:B------:R-:W4:Y:S04]  /*1d390*/  LDL.LU R25, [R1+0x1c] ;  /* 0x00001c0001197983 */ /* 0x000f280000300800 */
[----:B------:R-:W4:Y:S04]  /*1d3a0*/  LDL.LU R26, [R1+0x18] ;  /* 0x00001800011a7983 */ /* 0x000f280000300800 */
[----:B---3--:R0:W-:Y:S04]  /*1d3b0*/  STS.U16 [R2+UR6+0x5e00], R0 ;  /* 0x005e000002007988 */ /* 0x0081e80008000406 */
[----:B------:R-:W3:Y:S04]  /*1d3c0*/  LDL.LU R27, [R1+0x14] ;  /* 0x00001400011b7983 */ /* 0x000ee80000300800 */
[----:B0-----:R-:W3:Y:S04]  /*1d3d0*/  LDL.LU R0, [R1+0x10] ;  /* 0x0000100001007983 */ /* 0x001ee80000300800 */
[----:B------:R-:W3:Y:S04]  /*1d3e0*/  LDL.LU R4, [R1+0x8] ;  /* 0x0000080001047983 */ /* 0x000ee80000300800 */
[----:B------:R-:W3:Y:S04]  /*1d3f0*/  LDL.LU R5, [R1+0x4] ;  /* 0x0000040001057983 */ /* 0x000ee80000300800 */
[----:B--2---:R0:W-:Y:S04]  /*1d400*/  STS.U16 [R2+UR6+0x6000], R3 ;  /* 0x0060000302007988 */ /* 0x0041e80008000406 */
[----:B0-----:R-:W2:Y:S04]  /*1d410*/  LDL.LU R3, [R1+0x3e2c] ;  /* 0x003e2c0001037983 */ /* 0x001ea80000300800 */
[----:B--2---:R0:W-:Y:S04]  /*1d420*/  STS.U16 [R2+UR6+0x6200], R3 ;  /* 0x0062000302007988 */ /* 0x0041e80008000406 */
[----:B0-----:R-:W2:Y:S04]  /*1d430*/  LDL.LU R3, [R1+0x3e28] ;  /* 0x003e280001037983 */ /* 0x001ea80000300800 */
[----:B----4-:R-:W-:Y:S04]  /*1d440*/  STS.U16 [R2+UR6+0x6600], R6 ;  /* 0x0066000602007988 */ /* 0x010fe80008000406 */
        /* <DEDUP_REMOVED lines=12> */
[----:B--2---:R0:W-:Y:S04]  /*1d510*/  STS.U16 [R2+UR6+0x6400], R3 ;  /* 0x0064000302007988 */ /* 0x0041e80008000406 */
[----:B0-----:R-:W2:Y:S04]  /*1d520*/  LDL.LU R3, [R1+0x3e24] ;  /* 0x003e240001037983 */ /* 0x001ea80000300800 */
[----:B------:R-:W4:Y:S04]  /*1d530*/  LDL.LU R6, [R1+0x3e20] ;  /* 0x003e200001067983 */ /* 0x000f280000300800 */
        /* <DEDUP_REMOVED lines=12> */
[----:B------:R-:W3:Y:S04]  /*1d600*/  LDL.LU R2, [R1+0xc] ;  /* 0x00000c0001027983 */ /* 0x000ee80000300800 */
[----:B--2---:R0:W-:Y:S04]  /*1d610*/  STS.U16 [R28+UR6+0x4080], R18 ;  /* 0x004080121c007988 */ /* 0x0041e80008000406 */
[----:B------:R1:W-:Y:S04]  /*1d620*/  STS.U16 [R28+UR6+0x4280], R19 ;  /* 0x004280131c007988 */ /* 0x0003e80008000406 */
[----:B------:R2:W-:Y:S04]  /*1d630*/  STS.U16 [R28+UR6+0x4480], R20 ;  /* 0x004480141c007988 */ /* 0x0005e80008000406 */
[----:B------:R0:W-:Y:S04]  /*1d640*/  STS.U16 [R28+UR6+0x4680], R29 ;  /* 0x0046801d1c007988 */ /* 0x0001e80008000406 */
[----:B------:R1:W-:Y:S04]  /*1d650*/  STS.U16 [R28+UR6+0x4880], R21 ;  /* 0x004880151c007988 */ /* 0x0003e80008000406 */
[----:B------:R2:W-:Y:S04]  /*1d660*/  STS.U16 [R28+UR6+0x4a80], R22 ;  /* 0x004a80161c007988 */ /* 0x0005e80008000406 */
[----:B0-----:R-:W4:Y:S04]  /*1d670*/  LDL.LU R18, [R1+0x3dec] ;  /* 0x003dec0001127983 */ /* 0x001f280000300800 */
[----:B-1----:R-:W4:Y:S04]  /*1d680*/  LDL.LU R19, [R1+0x3de8] ;  /* 0x003de80001137983 */ /* 0x002f280000300800 */
[----:B--2---:R-:W2:Y:S04]  /*1d690*/  LDL.LU R20, [R1+0x3de4] ;  /* 0x003de40001147983 */ /* 0x004ea80000300800 */
[----:B------:R-:W2:Y:S04]  /*1d6a0*/  LDL.LU R29, [R1+0x3de0] ;  /* 0x003de000011d7983 */ /* 0x000ea80000300800 */
[----:B------:R-:W2:Y:S04]  /*1d6b0*/  LDL.LU R21, [R1+0x3ddc] ;  /* 0x003ddc0001157983 */ /* 0x000ea80000300800 */
[----:B------:R-:W2:Y:S04]  /*1d6c0*/  LDL.LU R22, [R1+0x3dd8] ;  /* 0x003dd80001167983 */ /* 0x000ea80000300800 */
[----:B------:R0:W-:Y:S04]  /*1d6d0*/  STS.U16 [R28+UR6+0x4c80], R23 ;  /* 0x004c80171c007988 */ /* 0x0001e80008000406 */
[----:B------:R1:W-:Y:S04]  /*1d6e0*/  STS.U16 [R28+UR6+0x4e80], R24 ;  /* 0x004e80181c007988 */ /* 0x0003e80008000406 */
[----:B------:R0:W-:Y:S04]  /*1d6f0*/  STS.U16 [R28+UR6+0x5080], R25 ;  /* 0x005080191c007988 */ /* 0x0001e80008000406 */
[----:B------:R0:W-:Y:S04]  /*1d700*/  STS.U16 [R28+UR6+0x5280], R26 ;  /* 0x0052801a1c007988 */ /* 0x0001e80008000406 */
[----:B---3--:R3:W-:Y:S04]  /*1d710*/  STS.U16 [R28+UR6+0x5480], R27 ;  /* 0x0054801b1c007988 */ /* 0x0087e80008000406 */
[----:B------:R3:W-:Y:S04]  /*1d720*/  STS.U16 [R28+UR6+0x5680], R0 ;  /* 0x005680001c007988 */ /* 0x0007e80008000406 */
[----:B0-----:R-:W2:Y:S04]  /*1d730*/  LDL.LU R23, [R1+0x3dd4] ;  /* 0x003dd40001177983 */ /* 0x001ea80000300800 */
[----:B-1----:R-:W2:Y:S04]  /*1d740*/  LDL.LU R24, [R1+0x3dd0] ;  /* 0x003dd00001187983 */ /* 0x002ea80000300800 */
[----:B------:R-:W2:Y:S04]  /*1d750*/  LDL.LU R25, [R1+0x3dcc] ;  /* 0x003dcc0001197983 */ /* 0x000ea80000300800 */
[----:B------:R-:W2:Y:S04]  /*1d760*/  LDL.LU R26, [R1+0x3dc8] ;  /* 0x003dc800011a7983 */ /* 0x000ea80000300800 */
[----:B---3--:R-:W3:Y:S04]  /*1d770*/  LDL.LU R27, [R1+0x3dc4] ;  /* 0x003dc400011b7983 */ /* 0x008ee80000300800 */
[----:B------:R-:W2:Y:S04]  /*1d780*/  LDL.LU R0, [R1+0x3dc0] ;  /* 0x003dc00001007983 */ /* 0x000ea80000300800 */
[----:B------:R-:W-:Y:S04]  /*1d790*/  STS.U16 [R28+UR6+0x5880], R2 ;  /* 0x005880021c007988 */ /* 0x000fe80008000406 */
[----:B------:R-:W-:Y:S04]  /*1d7a0*/  STS.U16 [R28+UR6+0x5a80], R4 ;  /* 0x005a80041c007988 */ /* 0x000fe80008000406 */
[----:B------:R-:W-:Y:S04]  /*1d7b0*/  STS.U16 [R28+UR6+0x5c80], R5 ;  /* 0x005c80051c007988 */ /* 0x000fe80008000406 */
[----:B--2---:R0:W-:Y:S04]  /*1d7c0*/  STS.U16 [R28+UR6+0x5e80], R0 ;  /* 0x005e80001c007988 */ /* 0x0041e80008000406 */
[----:B0-----:R-:W2:Y:S04]  /*1d7d0*/  LDL.LU R0, [R1+0x3dbc] ;  /* 0x003dbc0001007983 */ /* 0x001ea80000300800 */
[----:B------:R-:W2:Y:S04]  /*1d7e0*/  LDL R5, [R1+0x1660] ;  /* 0x0016600001057983 */ /* 0x000ea80000100800 */
[----:B------:R-:W2:Y:S04]  /*1d7f0*/  LDL R4, [R1+0x195c] ;  /* 0x00195c0001047983 */ /* 0x000ea80000100800 */
[----:B---3--:R-:W-:Y:S04]  /*1d800*/  STS.U16 [R28+UR6+0x6080], R27 ;  /* 0x0060801b1c007988 */ /* 0x008fe80008000406 */
[----:B------:R0:W-:Y:S02]  /*1d810*/  STL [R1+0x3db4], R27 ;  /* 0x003db41b01007387 */ /* 0x0001e40000100800 */
[----:B0-----:R-:W-:-:S02]  /*1d820*/  PRMT R27, RZ, 0x7610, R27 ;  /* 0x00007610ff1b7816 */ /* 0x001fc4000000001b */
[----:B------:R-:W-:Y:S04]  /*1d830*/  STS.U16 [R28+UR6+0x6280], R26 ;  /* 0x0062801a1c007988 */ /* 0x000fe80008000406 */
[----:B------:R-:W-:Y:S04]  /*1d840*/  STS.U16 [R28+UR6+0x6480], R25 ;  /* 0x006480191c007988 */ /* 0x000fe80008000406 */
[----:B------:R-:W-:Y:S04]  /*1d850*/  STS.U16 [R28+UR6+0x6680], R24 ;  /* 0x006680181c007988 */ /* 0x000fe80008000406 */
[----:B------:R-:W-:Y:S04]  /*1d860*/  STS.U16 [R28+UR6+0x6880], R23 ;  /* 0x006880171c007988 */ /* 0x000fe80008000406 */
[----:B------:R-:W-:Y:S04]  /*1d870*/  STS.U16 [R28+UR6+0x6a80], R22 ;  /* 0x006a80161c007988 */ /* 0x000fe80008000406 */
[----:B------:R-:W-:Y:S04]  /*1d880*/  STS.U16 [R28+UR6+0x6c80], R21 ;  /* 0x006c80151c007988 */ /* 0x000fe80008000406 */
[----:B--2---:R-:W2:Y:S04]  /*1d890*/  @!P0 LDG.E.U16 R27, desc[UR34][R4.64] ;  /* 0x00000022041b8981 */ /* 0x004ea8000c1e1500 */
[----:B------:R-:W-:Y:S04]  /*1d8a0*/  STS.U16 [R28+UR6+0x6e80], R20 ;  /* 0x006e80141c007988 */ /* 0x000fe80008000406 */
[----:B----4-:R-:W-:Y:S04]  /*1d8b0*/  STS.U16 [R28+UR6+0x7080], R19 ;  /* 0x007080131c007988 */ /* 0x010fe80008000406 */
[----:B------:R-:W-:Y:S04]  /*1d8c0*/  STS.U16 [R28+UR6+0x7280], R18 ;  /* 0x007280121c007988 */ /* 0x000fe80008000406 */
[----:B------:R-:W-:Y:S04]  /*1d8d0*/  STS.U16 [R28+UR6+0x7480], R17 ;  /* 0x007480111c007988 */ /* 0x000fe80008000406 */
[----:B------:R-:W-:Y:S04]  /*1d8e0*/  STS.U16 [R28+UR6+0x7680], R16 ;  /* 0x007680101c007988 */ /* 0x000fe80008000406 */
[----:B------:R-:W-:Y:S04]  /*1d8f0*/  STS.U16 [R28+UR6+0x7880], R15 ;  /* 0x0078800f1c007988 */ /* 0x000fe80008000406 */
[----:B------:R-:W-:Y:S04]  /*1d900*/  STS.U16 [R28+UR6+0x7a80], R14 ;  /* 0x007a800e1c007988 */ /* 0x000fe80008000406 */
[----:B------:R-:W-:Y:S04]  /*1d910*/  STS.U16 [R28+UR6+0x7c80], R13 ;  /* 0x007c800d1c007988 */ /* 0x000fe80008000406 */
[----:B------:R0:W-:Y:S04]  /*1d920*/  STS.U16 [R28+UR6+0x7e80], R12 ;  /* 0x007e800c1c007988 */ /* 0x0001e80008000406 */
        /* <DEDUP_REMOVED lines=9> */
[----:B-1----:R-:W3:Y:S04]  /*1d9c0*/  LDL.LU R29, [R1+0x3db8] ;  /* 0x003db800011d7983 */ /* 0x002ee80000300800 */
[----:B--2---:R0:W-:Y:S04]  /*1d9d0*/  STL [R1+0x84], R27 ;  /* 0x0000841b01007387 */ /* 0x0041e80000100800 */
[----:B0-----:R-:W2:Y:S04]  /*1d9e0*/  LDL.LU R27, [R1+0x3db4] ;  /* 0x003db400011b7983 */ /* 0x001ea80000300800 */
[----:B------:R-:W2:Y:S04]  /*1d9f0*/  LDL R4, [R1+0x1948] ;  /* 0x0019480001047983 */ /* 0x000ea80000100800 */
[----:B------:R-:W2:Y:S01]  /*1da00*/  LDL R5, [R1+0x194c] ;  /* 0x00194c0001057983 */ /* 0x000ea20000100800 */
[----:B---3--:R-:W-:-:S02]  /*1da10*/  PRMT R29, RZ, 0x7610, R29 ;  /* 0x00007610ff1d7816 */ /* 0x008fc4000000001d */
[----:B--2---:R-:W-:-:S04]  /*1da20*/  @!P0 LOP3.LUT R5, R5, R4, RZ, 0x3c, !PT ;  /* 0x0000000405058212 */ /* 0x004fc800078e3cff */
        /* <DEDUP_REMOVED lines=11> */
[----:B------:R-:W3:Y:S04]  /*1dae0*/  @!P0 LDG.E.U16 R0, desc[UR34][R4.64] ;  /* 0x0000002204008981 */ /* 0x000ee8000c1e1500 */
[----:B---3--:R0:W-:Y:S04]  /*1daf0*/  STL [R1+0x7c], R0 ;  /* 0x00007c0001007387 */ /* 0x0081e80000100800 */
[----:B0-----:R-:W3:Y:S04]  /*1db00*/  LDL.LU R0, [R1+0x3dac] ;  /* 0x003dac0001007983 */ /* 0x001ee80000300800 */
        /* <DEDUP_REMOVED lines=257> */
[----:B---3--:R-:W-:Y:S04]  /*1eb20*/  STL [R1+0x3d0c], R0 ;  /* 0x003d0c0001007387 */ /* 0x008fe80000100800 */
[----:B--2---:R0:W-:Y:S04]  /*1eb30*/  STL [R1+0x8], R29 ;  /* 0x0000081d01007387 */ /* 0x0041e80000100800 */
[----:B0-----:R-:W2:Y:S04]  /*1eb40*/  LDL.LU R29, [R1+0x3d3c] ;  /* 0x003d3c00011d7983 */ /* 0x001ea80000300800 */
[----:B------:R-:W3:Y:S04]  /*1eb50*/  LDL R4, [R1+0x1708] ;  /* 0x0017080001047983 */ /* 0x000ee80000100800 */
[----:B------:R-:W3:Y:S02]  /*1eb60*/  LDL R5, [R1+0x170c] ;  /* 0x00170c0001057983 */ /* 0x000ee40000100800 */
[----:B---3--:R-:W-:-:S02]  /*1eb70*/  @!P0 LOP3.LUT R5, R5, R4, RZ, 0x3c, !PT ;  /* 0x0000000405058212 */ /* 0x008fc400078e3cff */
[----:B--2---:R-:W-:Y:S02]  /*1eb80*/  PRMT R29, RZ, 0x7610, R29 ;  /* 0x00007610ff1d7816 */ /* 0x004fe4000000001d */
        /* <DEDUP_REMOVED lines=8> */
[----:B------:R-:W-:Y:S01]  /*1ec10*/  @!P0 LOP3.LUT R5, R5, R4, RZ, 0x3c, !PT ;  /* 0x0000000405058212 */ /* 0x000fe200078e3cff */
[----:B--2---:R0:W-:Y:S04]  /*1ec20*/  STL [R1+0x3d10], R29 ;  /* 0x003d101d01007387 */ /* 0x0041e80000100800 */
[----:B------:R1:W2:Y:S01]  /*1ec30*/  @!P0 LDG.E.U16 R0, desc[UR34][R4.64] ;  /* 0x0000002204008981 */ /* 0x0002a2000c1e1500 */
[----:B------:R-:W-:-:S03]  /*1ec40*/  PRMT R27, RZ, 0x7610, R27 ;  /* 0x00007610ff1b7816 */ /* 0x000fc6000000001b */
[----:B0-----:R-:W3:Y:S04]  /*1ec50*/  LDL R29, [R1+0x16d4] ;  /* 0x0016d400011d7983 */ /* 0x001ee80000100800 */
[----:B------:R-:W1:Y:S04]  /*1ec60*/  LDL R4, [R1+0x16e8] ;  /* 0x0016e80001047983 */ /* 0x000e680000100800 */
[----:B------:R-:W1:Y:S02]  /*1ec70*/  LDL R5, [R1+0x16ec] ;  /* 0x0016ec0001057983 */ /* 0x000e640000100800 */
[----:B-1----:R-:W-:-:S04]  /*1ec80*/  @!P0 LOP3.LUT R5, R5, R4, RZ, 0x3c, !PT ;  /* 0x0000000405058212 */ /* 0x002fc800078e3cff */
[----:B------:R-:W-:-:S04]  /*1ec90*/  @!P0 LOP3.LUT R4, R5, R4, RZ, 0x3c, !PT ;  /* 0x0000000405048212 */ /* 0x000fc800078e3cff */
[----:B------:R-:W-:Y:S01]  /*1eca0*/  @!P0 LOP3.LUT R5, R5, R4, RZ, 0x3c, !PT ;  /* 0x0000000405058212 */ /* 0x000fe200078e3cff */
[----:B--2---:R0:W-:Y:S04]  /*1ecb0*/  STL [R1+0x3d20], R0 ;  /* 0x003d200001007387 */ /* 0x0041e80000100800 */
[----:B------:R3:W2:Y:S01]  /*1ecc0*/  @!P0 LDG.E.U16 R27, desc[UR34][R4.64] ;  /* 0x00000022041b8981 */ /* 0x0006a2000c1e1500 */
[----:B------:R-:W-:-:S03]  /*1ecd0*/  PRMT R26, RZ, 0x7610, R26 ;  /* 0x00007610ff1a7816 */ /* 0x000fc6000000001a */
[----:B0-----:R-:W4:Y:S04]  /*1ece0*/  LDL R0, [R1+0x16cc] ;  /* 0x0016cc0001007983 */ /* 0x001f280000100800 */
[----:B------:R-:W4:Y:S01]  /*1ecf0*/  LDL R5, [R1+0x16d0] ;  /* 0x0016d00001057983 */ /* 0x000f220000100800 */
[----:B---3--:R-:W-:-:S03]  /*1ed00*/  @!P0 IMAD.MOV.U32 R4, RZ, RZ, R29 ;  /* 0x000000ffff048224 */ /* 0x008fc600078e001d */
[----:B--2---:R0:W-:Y:S01]  /*1ed10*/  STL [R1+0x3d14], R27 ;  /* 0x003d141b01007387 */ /* 0x0041e20000100800 */
[----:B------:R-:W-:-:S03]  /*1ed20*/  PRMT R25, RZ, 0x7610, R25 ;  /* 0x00007610ff197816 */ /* 0x000fc60000000019 */
[----:B------:R-:W2:Y:S04]  /*1ed30*/  LDL R29, [R1+0x1690] ;  /* 0x00169000011d7983 */ /* 0x000ea80000100800 */
[----:B----4-:R1:W3:Y:S04]  /*1ed40*/  @!P0 LDG.E.U16 R26, desc[UR34][R4.64] ;  /* 0x00000022041a8981 */ /* 0x0102e8000c1e1500 */
[----:B0-----:R-:W4:Y:S04]  /*1ed50*/  LDL R27, [R1+0x1694] ;  /* 0x00169400011b7983 */ /* 0x001f280000100800 */
[----:B------:R-:W2:Y:S01]  /*1ed60*/  LDL R5, [R1+0x16c8] ;  /* 0x0016c80001057983 */ /* 0x000ea20000100800 */
[----:B-1----:R-:W-:-:S03]  /*1ed70*/  @!P0 IMAD.MOV.U32 R4, RZ, RZ, R0 ;  /* 0x000000ffff048224 */ /* 0x002fc600078e0000 */
[----:B---3--:R0:W-:Y:S01]  /*1ed80*/  STL [R1+0x3d24], R26 ;  /* 0x003d241a01007387 */ /* 0x0081e20000100800 */
[----:B------:R-:W-:-:S03]  /*1ed90*/  PRMT R24, RZ, 0x7610, R24 ;  /* 0x00007610ff187816 */ /* 0x000fc60000000018 */
[----:B------:R-:W3:Y:S04]  /*1eda0*/  LDL R0, [R1+0x168c] ;  /* 0x00168c0001007983 */ /* 0x000ee80000100800 */
[----:B--2---:R1:W2:Y:S04]  /*1edb0*/  @!P0 LDG.E.U16 R25, desc[UR34][R4.64] ;  /* 0x0000002204198981 */ /* 0x0042a8000c1e1500 */
[----:B0-----:R-:W2:Y:S04]  /*1edc0*/  LDL R26, [R1+0x1688] ;  /* 0x00168800011a7983 */ /* 0x001ea80000100800 */
        /* <DEDUP_REMOVED lines=8> */
[----:B0-----:R-:W2:Y:S04]  /*1ee50*/  LDL R25, [R1+0x1978] ;  /* 0x0019780001197983 */ /* 0x001ea80000100800 */
[----:B------:R-:W1:Y:S04]  /*1ee60*/  LDL R4, [R1+0x16a8] ;  /* 0x0016a80001047983 */ /* 0x000e680000100800 */
[----:B------:R-:W1:Y:S02]  /*1ee70*/  LDL R5, [R1+0x16ac] ;  /* 0x0016ac0001057983 */ /* 0x000e640000100800 */
[----:B-1----:R-:W-:-:S04]  /*1ee80*/  @!P0 LOP3.LUT R5, R5, R4, RZ, 0x3c, !PT ;  /* 0x0000000405058212 */ /* 0x002fc800078e3cff */
[----:B------:R-:W-:-:S04]  /*1ee90*/  @!P0 LOP3.LUT R4, R5, R4, RZ, 0x3c, !PT ;  /* 0x0000000405048212 */ /* 0x000fc800078e3cff */
[----:B------:R-:W-:-:S05]  /*1eea0*/  @!P0 LOP3.LUT R5, R5, R4, RZ, 0x3c, !PT ;  /* 0x0000000405058212 */ /* 0x000fca00078e3cff */
[----:B------:R4:W3:Y:S04]  /*1eeb0*/  @!P0 LDG.E.U16 R23, desc[UR34][R4.64] ;  /* 0x0000002204178981 */ /* 0x0008e8000c1e1500 */
[----:B--2---:R0:W-:Y:S01]  /*1eec0*/  STL [R1+0x3d28], R24 ;  /* 0x003d281801007387 */ /* 0x0041e20000100800 */
[----:B------:R-:W-:-:S03]  /*1eed0*/  PRMT R22, RZ, 0x7610, R22 ;  /* 0x00007610ff167816 */ /* 0x000fc60000000016 */
[----:B0-----:R-:W2:Y:S01]  /*1eee0*/  LDL R24, [R1+0x167c] ;  /* 0x00167c0001187983 */ /* 0x001ea20000100800 */
[----:B----4-:R-:W-:Y:S02]  /*1eef0*/  @!P0 IMAD.MOV.U32 R4, RZ, RZ, R27 ;  /* 0x000000ffff048224 */ /* 0x010fe400078e001b */
[----:B------:R-:W-:-:S05]  /*1ef00*/  @!P0 IMAD.MOV.U32 R5, RZ, RZ, R29 ;  /* 0x000000ffff058224 */ /* 0x000fca00078e001d */
[----:B------:R0:W4:Y:S01]  /*1ef10*/  @!P0 LDG.E.U16 R22, desc[UR34][R4.64] ;  /* 0x0000002204168981 */ /* 0x000122000c1e1500 */
[----:B------:R-:W-:-:S03]  /*1ef20*/  PRMT R21, RZ, 0x7610, R21 ;  /* 0x00007610ff157816 */ /* 0x000fc60000000015 */
[----:B---3--:R1:W-:Y:S04]  /*1ef30*/  STL [R1+0x3d1c], R23 ;  /* 0x003d1c1701007387 */ /* 0x0083e80000100800 */
[----:B------:R-:W3:Y:S04]  /*1ef40*/  LDL R29, [R1+0x1678] ;  /* 0x00167800011d7983 */ /* 0x000ee80000100800 */
[----:B------:R-:W3:Y:S01]  /*1ef50*/  LDL R27, [R1+0x1980] ;  /* 0x00198000011b7983 */ /* 0x000ee20000100800 */
[----:B0-----:R-:W-:Y:S02]  /*1ef60*/  @!P0 IMAD.MOV.U32 R4, RZ, RZ, R0 ;  /* 0x000000ffff048224 */ /* 0x001fe400078e0000 */
[----:B------:R-:W-:-:S05]  /*1ef70*/  @!P0 IMAD.MOV.U32 R5, RZ, RZ, R26 ;  /* 0x000000ffff058224 */ /* 0x000fca00078e001a */
[----:B------:R0:W3:Y:S01]  /*1ef80*/  @!P0 LDG.E.U16 R21, desc[UR34][R4.64] ;  /* 0x0000002204158981 */ /* 0x0000e2000c1e1500 */
[----:B------:R-:W-:Y:S02]  /*1ef90*/  PRMT R20, RZ, 0x7610, R20 ;  /* 0x00007610ff147816 */ /* 0x000fe40000000014 */
[----:B------:R-:W-:Y:S01]  /*1efa0*/  PRMT R19, RZ, 0x7610, R19 ;  /* 0x00007610ff137816 */ /* 0x000fe20000000013 */
[----:B0-----:R-:W-:Y:S02]  /*1efb0*/  @!P0 IMAD.MOV.U32 R4, RZ, RZ, R25 ;  /* 0x000000ffff048224 */ /* 0x001fe400078e0019 */
[----:B--2---:R-:W-:-:S05]  /*1efc0*/  @!P0 IMAD.MOV.U32 R5, RZ, RZ, R24 ;  /* 0x000000ffff058224 */ /* 0x004fca00078e0018 */
[----:B------:R3:W2:Y:S04]  /*1efd0*/  @!P0 LDG.E.U16 R20, desc[UR34][R4.64] ;  /* 0x0000002204148981 */ /* 0x0006a8000c1e1500 */
[----:B----4-:R0:W-:Y:S04]  /*1efe0*/  STL [R1+0x3d2c], R22 ;  /* 0x003d2c1601007387 */ /* 0x0101e80000100800 */
[----:B------:R-:W4:Y:S04]  /*1eff0*/  LDL R0, [R1+0x1998] ;  /* 0x0019980001007983 */ /* 0x000f280000100800 */
[----:B------:R-:W4:Y:S01]  /*1f000*/  LDL R26, [R1+0x166c] ;  /* 0x00166c00011a7983 */ /* 0x000f220000100800 */
[----:B---3--:R-:W-:-:S02]  /*1f010*/  @!P0 IMAD.MOV.U32 R5, RZ, RZ, R29 ;  /* 0x000000ffff058224 */ /* 0x008fc400078e001d */
[----:B------:R-:W-:-:S05]  /*1f020*/  @!P0 IMAD.MOV.U32 R4, RZ, RZ, R27 ;  /* 0x000000ffff048224 */ /* 0x000fca00078e001b */
[----:B------:R4:W3:Y:S04]  /*1f030*/  @!P0 LDG.E.U16 R19, desc[UR34][R4.64] ;  /* 0x0000002204138981 */ /* 0x0008e8000c1e1500 */
[----:B------:R0:W-:Y:S04]  /*1f040*/  STL [R1+0x3d30], R21 ;  /* 0x003d301501007387 */ /* 0x0001e80000100800 */
[----:B------:R-:W3:Y:S04]  /*1f050*/  LDL R25, [R1+0x1964] ;  /* 0x0019640001197983 */ /* 0x000ee80000100800 */
[----:B------:R-:W3:Y:S04]  /*1f060*/  LDL R24, [R1+0x19a0] ;  /* 0x0019a00001187983 */ /* 0x000ee80000100800 */
[----:B-1----:R-:W3:Y:S04]  /*1f070*/  LDL R23, [R1+0x197c] ;  /* 0x00197c0001177983 */ /* 0x002ee80000100800 */
[----:B0-----:R-:W3:Y:S04]  /*1f080*/  LDL R22, [R1+0x19b8] ;  /* 0x0019b80001167983 */ /* 0x001ee80000100800 */
[----:B--2---:R0:W-:Y:S04]  /*1f090*/  STL [R1+0x3d34], R20 ;  /* 0x003d341401007387 */ /* 0x0041e80000100800 */
[----:B------:R-:W2:Y:S04]  /*1f0a0*/  LDL R21, [R1+0x199c] ;  /* 0x00199c0001157983 */ /* 0x000ea80000100800 */
[----:B0-----:R-:W2:Y:S01]  /*1f0b0*/  LDL R20, [R1+0x19d8] ;  /* 0x0019d80001147983 */ /* 0x001ea20000100800 */
[----:B----4-:R-:W-:Y:S01]  /*1f0c0*/  @!P0 IMAD.MOV.U32 R4, RZ, RZ, R0 ;  /* 0x000000ffff048224 */ /* 0x010fe200078e0000 */
[----:B------:R-:W-:-:S02]  /*1f0d0*/  PRMT R18, RZ, 0x7610, R18 ;  /* 0x00007610ff127816 */ /* 0x000fc40000000012 */
[----:B---3--:R0:W-:Y:S04]  /*1f0e0*/  STL [R1+0x3d38], R19 ;  /* 0x003d381301007387 */ /* 0x0081e80000100800 */
[----:B------:R-:W3:Y:S04]  /*1f0f0*/  LDL R0, [R1+0x19f8] ;  /* 0x0019f80001007983 */ /* 0x000ee80000100800 */
[----:B0-----:R-:W4:Y:S01]  /*1f100*/  LDL R19, [R1+0x19bc] ;  /* 0x0019bc0001137983 */ /* 0x001f220000100800 */
[----:B------:R-:W-:Y:S01]  /*1f110*/  @!P0 IMAD.MOV.U32 R5, RZ, RZ, R26 ;  /* 0x000000ffff058224 */ /* 0x000fe200078e001a */
[----:B------:R-:W-:-:S02]  /*1f120*/  PRMT R17, RZ, 0x7610, R17 ;  /* 0x00007610ff117816 */ /* 0x000fc40000000011 */
[----:B------:R-:W4:Y:S04]  /*1f130*/  LDL R26, [R1+0x19dc] ;  /* 0x0019dc00011a7983 */ /* 0x000f280000100800 */
[----:B------:R0:W4:Y:S02]  /*1f140*/  @!P0 LDG.E.U16 R18, desc[UR34][R4.64] ;  /* 0x0000002204128981 */ /* 0x000124000c1e1500 */
[----:B0-----:R-:W-:Y:S02]  /*1f150*/  @!P0 IMAD.MOV.U32 R4, RZ, RZ, R24 ;  /* 0x000000ffff048224 */ /* 0x001fe400078e0018 */
[----:B------:R-:W-:Y:S01]  /*1f160*/  @!P0 IMAD.MOV.U32 R5, RZ, RZ, R25 ;  /* 0x000000ffff058224 */ /* 0x000fe200078e0019 */
[----:B------:R-:W4:Y:S04]  /*1f170*/  LDL R24, [R1+0x19fc] ;  /* 0x0019fc0001187983 */ /* 0x000f280000100800 */
[----:B------:R-:W4:Y:S04]  /*1f180*/  LDL R25, [R1+0x1a18] ;  /* 0x001a180001197983 */ /* 0x000f280000100800 */
[----:B------:R0:W4:Y:S01]  /*1f190*/  @!P0 LDG.E.U16 R17, desc[UR34][R4.64] ;  /* 0x0000002204118981 */ /* 0x000122000c1e1500 */
[----:B------:R-:W-:Y:S01]  /*1f1a0*/  PRMT R16, RZ, 0x7610, R16 ;  /* 0x00007610ff107816 */ /* 0x000fe20000000010 */
[----:B0-----:R-:W-:-:S02]  /*1f1b0*/  @!P0 IMAD.MOV.U32 R5, RZ, RZ, R23 ;  /* 0x000000ffff058224 */ /* 0x001fc400078e0017 */
[----:B------:R-:W4:Y:S01]  /*1f1c0*/  LDL R23, [R1+0x1a48] ;  /* 0x001a480001177983 */ /* 0x000f220000100800 */
[----:B------:R-:W-:-:S03]  /*1f1d0*/  @!P0 IMAD.MOV.U32 R4, RZ, RZ, R22 ;  /* 0x000000ffff048224 */ /* 0x000fc600078e0016 */
[----:B------:R-:W4:Y:S01]  /*1f1e0*/  LDL R22, [R1+0x1a38] ;  /* 0x001a380001167983 */ /* 0x000f220000100800 */
[----:B------:R-:W-:-:S03]  /*1f1f0*/  PRMT R15, RZ, 0x7610, R15 ;  /* 0x00007610ff0f7816 */ /* 0x000fc6000000000f */
[----:B------:R2:W4:Y:S02]  /*1f200*/  @!P0 LDG.E.U16 R16, desc[UR34][R4.64] ;  /* 0x0000002204108981 */ /* 0x000524000c1e1500 */
[----:B--2---:R-:W-:Y:S02]  /*1f210*/  @!P0 IMAD.MOV.U32 R4, RZ, RZ, R20 ;  /* 0x000000ffff048224 */ /* 0x004fe400078e0014 */
[----:B------:R-:W-:Y:S01]  /*1f220*/  @!P0 IMAD.MOV.U32 R5, RZ, RZ, R21 ;  /* 0x000000ffff058224 */ /* 0x000fe200078e0015 */
[----:B------:R-:W2:Y:S04]  /*1f230*/  LDL R20, [R1+0x19c0] ;  /* 0x0019c00001147983 */ /* 0x000ea80000100800 */
[----:B------:R-:W2:Y:S04]  /*1f240*/  LDL R21, [R1+0x1984] ;  /* 0x0019840001157983 */ /* 0x000ea80000100800 */
[----:B------:R3:W2:Y:S02]  /*1f250*/  @!P0 LDG.E.U16 R15, desc[UR34][R4.64] ;  /* 0x00000022040f8981 */ /* 0x0006a4000c1e1500 */
[----:B---3--:R-:W-:-:S02]  /*1f260*/  @!P0 IMAD.MOV.U32 R4, RZ, RZ, R0 ;  /* 0x000000ffff048224 */ /* 0x008fc400078e0000 */
[----:B------:R-:W3:Y:S01]  /*1f270*/  LDL R0, [R1+0x19e0] ;  /* 0x0019e00001007983 */ /* 0x000ee20000100800 */
[----:B----4-:R-:W-:-:S03]  /*1f280*/  @!P0 IMAD.MOV.U32 R5, RZ, RZ, R19 ;  /* 0x000000ffff058224 */ /* 0x010fc600078e0013 */
[----:B------:R-:W4:Y:S01]  /*1f290*/  LDL R19, [R1+0x19a4] ;  /* 0x0019a40001137983 */ /* 0x000f220000100800 */
[----:B------:R-:W-:Y:S02]  /*1f2a0*/  PRMT R14, RZ, 0x7610, R14 ;  /* 0x00007610ff0e7816 */ /* 0x000fe4000000000e */
[----:B------:R-:W-:-:S04]  /*1f2b0*/  PRMT R13, RZ, 0x7610, R13 ;  /* 0x00007610ff0d7816 */ /* 0x000fc8000000000d */
[----:B------:R0:W4:Y:S01]  /*1f2c0*/  @!P0 LDG.E.U16 R14, desc[UR34][R4.64] ;  /* 0x00000022040e8981 */ /* 0x000122000c1e1500 */
[----:B------:R-:W-:Y:S01]  /*1f2d0*/  PRMT R12, RZ, 0x7610, R12 ;  /* 0x00007610ff0c7816 */ /* 0x000fe2000000000c */
[----:B0-----:R-:W-:Y:S02]  /*1f2e0*/  @!P0 IMAD.MOV.U32 R4, RZ, RZ, R25 ;  /* 0x000000ffff048224 */ /* 0x001fe400078e0019 */
[----:B------:R-:W-:-:S05]  /*1f2f0*/  @!P0 IMAD.MOV.U32 R5, RZ, RZ, R26 ;  /* 0x000000ffff058224 */ /* 0x000fca00078e001a */
        /* <DEDUP_REMOVED lines=8> */
[----:B------:R2:W4:Y:S04]  /*1f380*/  @!P0 LDG.E.U16 R11, desc[UR34][R4.64] ;  /* 0x00000022040b8981 */ /* 0x000528000c1e1500 */
[----:B------:R0:W-:Y:S01]  /*1f390*/  STL [R1+0x1a7c], R28 ;  /* 0x001a7c1c01007387 */ /* 0x0001e20000100800 */
[----:B--2---:R-:W-:Y:S02]  /*1f3a0*/  @!P0 IMAD.MOV.U32 R4, RZ, RZ, R20 ;  /* 0x000000ffff048224 */ /* 0x004fe400078e0014 */
[----:B------:R-:W-:Y:S01]  /*1f3b0*/  @!P0 IMAD.MOV.U32 R5, RZ, RZ, R21 ;  /* 0x000000ffff058224 */ /* 0x000fe200078e0015 */
[----:B0-----:R-:W2:Y:S04]  /*1f3c0*/  LDL.LU R28, [R1+0x19e4] ;  /* 0x0019e400011c7983 */ /* 0x001ea80000300800 */
[----:B------:R-:W2:Y:S04]  /*1f3d0*/  LDL R23, [R1+0x1a44] ;  /* 0x001a440001177983 */ /* 0x000ea80000100800 */
[----:B------:R3:W2:Y:S01]  /*1f3e0*/  @!P0 LDG.E.U16 R10, desc[UR34][R4.64] ;  /* 0x00000022040a8981 */ /* 0x0006a2000c1e1500 */
[----:B------:R-:W-:Y:S01]  /*1f3f0*/  PRMT R9, RZ, 0x7610, R9 ;  /* 0x00007610ff097816 */ /* 0x000fe20000000009 */
[----:B---3--:R-:W-:-:S02]  /*1f400*/  @!P0 IMAD.MOV.U32 R4, RZ, RZ, R0 ;  /* 0x000000ffff048224 */ /* 0x008fc400078e0000 */
[----:B----4-:R-:W-:Y:S02]  /*1f410*/  @!P0 IMAD.MOV.U32 R5, RZ, RZ, R19 ;  /* 0x000000ffff058224 */ /* 0x010fe400078e0013 */
[----:B------:R-:W3:Y:S04]  /*1f420*/  LDL.LU R19, [R1+0x68] ;  /* 0x0000680001137983 */ /* 0x000ee80000300800 */
        /* <DEDUP_REMOVED lines=9> */
[----:B------:R0:W2:Y:S04]  /*1f4c0*/  @!P0 LDG.E.U16 R9, desc[UR34][R4.64] ;  /* 0x0000002204098981 */ /* 0x0000a8000c1e1500 */
[----:B------:R-:W0:Y:S04]  /*1f4d0*/  LDL R4, [R1+0x19c4] ;  /* 0x0019c40001047983 */ /* 0x000e280000100800 */
[----:B------:R-:W0:Y:S01]  /*1f4e0*/  LDL R5, [R1+0x1a00] ;  /* 0x001a000001057983 */ /* 0x000e220000100800 */
[----:B------:R-:W-:-:S02]  /*1f4f0*/  PRMT R8, RZ, 0x7610, R8 ;  /* 0x00007610ff087816 */ /* 0x000fc40000000008 */
[----:B0-----:R-:W-:-:S04]  /*1f500*/  @!P0 LOP3.LUT R5, R5, R4, RZ, 0x3c, !PT ;  /* 0x0000000405058212 */ /* 0x001fc800078e3cff */
[----:B------:R-:W-:-:S04]  /*1f510*/  @!P0 LOP3.LUT R4, R5, R4, RZ, 0x3c, !PT ;  /* 0x0000000405048212 */ /* 0x000fc800078e3cff */
[----:B------:R-:W-:-:S05]  /*1f520*/  @!P0 LOP3.LUT R5, R5, R4, RZ, 0x3c, !PT ;  /* 0x0000000405058212 */ /* 0x000fca00078e3cff */
[----:B------:R0:W3:Y:S04]  /*1f530*/  @!P0 LDG.E.U16 R8, desc[UR34][R4.64] ;  /* 0x0000002204088981 */ /* 0x0000e8000c1e1500 */
[----:B------:R-:W0:Y:S01]  /*1f540*/  LDL R5, [R1+0x1a20] ;  /* 0x001a200001057983 */ /* 0x000e220000100800 */
[----:B------:R-:W-:-:S03]  /*1f550*/  PRMT R7, RZ, 0x7610, R7 ;  /* 0x00007610ff077816 */ /* 0x000fc60000000007 */
[----:B--2---:R1:W-:Y:S01]  /*1f560*/  STL [R1+0x1a80], R28 ;  /* 0x001a801c01007387 */ /* 0x0043e20000100800 */
[----:B0-----:R-:W-:Y:S02]  /*1f570*/  @!P0 IMAD.MOV.U32 R4, RZ, RZ, R5 ;  /* 0x000000ffff048224 */ /* 0x001fe400078e0005 */
[----:B------:R-:W-:-:S05]  /*1f580*/  @!P0 IMAD.MOV.U32 R5, RZ, RZ, R28 ;  /* 0x000000ffff058224 */ /* 0x000fca00078e001c */
[----:B------:R0:W2:Y:S04]  /*1f590*/  @!P0 LDG.E.U16 R7, desc[UR34][R4.64] ;  /* 0x0000002204078981 */ /* 0x0000a8000c1e1500 */
[----:B------:R-:W2:Y:S01]  /*1f5a0*/  LDL R5, [R1+0x1a04] ;  /* 0x001a040001057983 */ /* 0x000ea20000100800 */
[----:B------:R-:W-:Y:S01]  /*1f5b0*/  PRMT R6, RZ, 0x7610, R6 ;  /* 0x00007610ff067816 */ /* 0x000fe20000000006 */
[----:B0-----:R-:W-:Y:S01]  /*1f5c0*/  @!P0 IMAD.MOV.U32 R4, RZ, RZ, R23 ;  /* 0x000000ffff048224 */ /* 0x001fe200078e0017 */
[----:B-1----:R-:W0:Y:S04]  /*1f5d0*/  S2R R28, SR_TID.X ;  /* 0x00000000001c7919 */ /* 0x002e280000002100 */
[----:B--2---:R1:W2:Y:S04]  /*1f5e0*/  @!P0 LDG.E.U16 R6, desc[UR34][R4.64] ;  /* 0x0000002204068981 */ /* 0x0042a8000c1e1500 */
[----:B------:R-:W1:Y:S01]  /*1f5f0*/  LDL R5, [R1+0x1a34] ;  /* 0x001a340001057983 */ /* 0x000e620000100800 */
[----:B0-----:R-:W-:-:S02]  /*1f600*/  LOP3.LUT R28, R28, 0x3f, RZ, 0xc0, !PT ;  /* 0x0000003f1c1c7812 */ /* 0x001fc400078ec0ff */
[----:B------:R-:W-:-:S03]  /*1f610*/  PRMT R3, RZ, 0x7610, R3 ;  /* 0x00007610ff037816 */ /* 0x000fc60000000003 */
[----:B------:R-:W-:Y:S01]  /*1f620*/  IMAD.SHL.U32 R23, R28, 0x2, RZ ;  /* 0x000000021c177824 */ /* 0x000fe200078e00ff */
[----:B------:R0:W-:Y:S04]  /*1f630*/  STL [R1+0x1a84], R2 ;  /* 0x001a840201007387 */ /* 0x0001e80000100800 */
[----:B------:R-:W-:-:S05]  /*1f640*/  LOP3.LUT R23, R23, 0x20, RZ, 0x3c, !PT ;  /* 0x0000002017177812 */ /* 0x000fca00078e3cff */
[----:B---3--:R3:W-:Y:S04]  /*1f650*/  STS.U16 [R23+UR6+0x4f00], R19 ;  /* 0x004f001317007988 */ /* 0x0087e80008000406 */
[----:B----4-:R4:W-:Y:S04]  /*1f660*/  STS.U16 [R23+UR6+0x5100], R20 ;  /* 0x0051001417007988 */ /* 0x0109e80008000406 */
[----:B------:R0:W-:Y:S04]  /*1f670*/  STS.U16 [R23+UR6+0x5300], R21 ;  /* 0x0053001517007988 */ /* 0x0001e80008000406 */
[----:B------:R0:W-:Y:S04]  /*1f680*/  STS.U16 [R23+UR6+0x5500], R22 ;  /* 0x0055001617007988 */ /* 0x0001e80008000406 */
[----:B------:R0:W-:Y:S04]  /*1f690*/  STS.U16 [R23+UR6+0x5700], R24 ;  /* 0x0057001817007988 */ /* 0x0001e80008000406 */
[----:B------:R0:W-:Y:S04]  /*1f6a0*/  STS.U16 [R23+UR6+0x5900], R26 ;  /* 0x0059001a17007988 */ /* 0x0001e80008000406 */
[----:B------:R0:W-:Y:S01]  /*1f6b0*/  STS.U16 [R23+UR6+0x5b00], R0 ;  /* 0x005b000017007988 */ /* 0x0001e20008000406 */
[----:B-1----:R-:W-:-:S02]  /*1f6c0*/  @!P0 IMAD.MOV.U32 R4, RZ, RZ, R5 ;  /* 0x000000ffff048224 */ /* 0x002fc400078e0005 */
[----:B------:R-:W-:Y:S02]  /*1f6d0*/  @!P0 IMAD.MOV.U32 R5, RZ, RZ, R2 ;  /* 0x000000ffff058224 */ /* 0x000fe400078e0002 */
[----:B0-----:R-:W2:Y:S04]  /*1f6e0*/  LDL.LU R2, [R1+0x20] ;  /* 0x0000200001027983 */ /* 0x001ea80000300800 */
[----:B------:R-:W2:Y:S04]  /*1f6f0*/  @!P0 LDG.E.U16 R3, desc[UR34][R4.64] ;  /* 0x0000002204038981 */ /* 0x000ea8000c1e1500 */
[----:B------:R-:W2:Y:S04]  /*1f700*/  LDL.LU R4, [R1+0x30] ;  /* 0x0000300001047983 */ /* 0x000ea80000300800 */
[----:B------:R-:W2:Y:S04]  /*1f710*/  LDL.LU R5, [R1+0x28] ;  /* 0x0000280001057983 */ /* 0x000ea80000300800 */
[----:B---3--:R-:W3:Y:S04]  /*1f720*/  LDL.LU R19, [R1+0x3d38] ;  /* 0x003d380001137983 */ /* 0x008ee80000300800 */
[----:B----4-:R-:W4:Y:S04]  /*1f730*/  LDL.LU R20, [R1+0x3d34] ;  /* 0x003d340001147983 */ /* 0x010f280000300800 */
[----:B------:R-:W3:Y:S04]  /*1f740*/  LDL.LU R21, [R1+0x3d30] ;  /* 0x003d300001157983 */ /* 0x000ee80000300800 */
[----:B------:R-:W3:Y:S04]  /*1f750*/  LDL.LU R22, [R1+0x3d2c] ;  /* 0x003d2c0001167983 */ /* 0x000ee80000300800 */
[----:B------:R-:W3:Y:S04]  /*1f760*/  LDL.LU R24, [R1+0x3d28] ;  /* 0x003d280001187983 */ /* 0x000ee80000300800 */
[----:B------:R-:W3:Y:S04]  /*1f770*/  LDL.LU R26, [R1+0x3d24] ;  /* 0x003d2400011a7983 */ /* 0x000ee80000300800 */
[----:B------:R-:W3:Y:S04]  /*1f780*/  LDL.LU R0, [R1+0x3d20] ;  /* 0x003d200001007983 */ /* 0x000ee80000300800 */
[----:B--2---:R-:W-:Y:S04]  /*1f790*/  STS.U16 [R23+UR6+0x5d00], R4 ;  /* 0x005d000417007988 */ /* 0x004fe80008000406 */
[----:B------:R-:W-:Y:S04]  /*1f7a0*/  STS.U16 [R23+UR6+0x5f00], R5 ;  /* 0x005f000517007988 */ /* 0x000fe80008000406 */
[----:B------:R-:W-:Y:S04]  /*1f7b0*/  STS.U16 [R23+UR6+0x6100], R2 ;  /* 0x0061000217007988 */ /* 0x000fe80008000406 */
[----:B------:R0:W-:Y:S04]  /*1f7c0*/  STS.U16 [R23+UR6+0x6300], R25 ;  /* 0x0063001917007988 */ /* 0x0001e80008000406 */
[----:B------:R1:W-:Y:S04]  /*1f7d0*/  STS.U16 [R23+UR6+0x6500], R27 ;  /* 0x0065001b17007988 */ /* 0x0003e80008000406 */
[----:B------:R2:W-:Y:S04]  /*1f7e0*/  STS.U16 [R23+UR6+0x6700], R29 ;  /* 0x0067001d17007988 */ /* 0x0005e80008000406 */
[----:B---3--:R3:W-:Y:S04]  /*1f7f0*/  STS.U16 [R23+UR6+0x6900], R0 ;  /* 0x0069000017007988 */ /* 0x0087e80008000406 */
[----:B0-----:R-:W4:Y:S04]  /*1f800*/  LDL.LU R25, [R1+0x84] ;  /* 0x0000840001197983 */ /* 0x001f280000300800 */
[----:B-1----:R-:W4:Y:S04]  /*1f810*/  LDL.LU R27, [R1+0x80] ;  /* 0x00008000011b7983 */ /* 0x002f280000300800 */
[----:B--2---:R-:W2:Y:S04]  /*1f820*/  LDL.LU R29, [R1+0x7c] ;  /* 0x00007c00011d7983 */ /* 0x004ea80000300800 */
[----:B---3--:R-:W3:Y:S04]  /*1f830*/  LDL.LU R0, [R1+0x78] ;  /* 0x0000780001007983 */ /* 0x008ee80000300800 */
[----:B------:R-:W3:Y:S04]  /*1f840*/  LDL.LU R4, [R1+0x24] ;  /* 0x0000240001047983 */ /* 0x000ee80000300800 */
[----:B------:R-:W3:Y:S04]  /*1f850*/  LDL.LU R5, [R1+0x1c] ;  /* 0x00001c0001057983 */ /* 0x000ee80000300800 */
[----:B------:R-:W3:Y:S04]  /*1f860*/  LDL.LU R2, [R1+0x14] ;  /* 0x0000140001027983 */ /* 0x000ee80000300800 */
[----:B------:R0:W-:Y:S04]  /*1f870*/  STS.U16 [R23+UR6+0x6b00], R26 ;  /* 0x006b001a17007988 */ /* 0x0001e80008000406 */
[----:B------:R1:W-:Y:S04]  /*1f880*/  STS.U16 [R23+UR6+0x6d00], R24 ;  /* 0x006d001817007988 */ /* 0x0003e80008000406 */
[----:B------:R0:W-:Y:S04]  /*1f890*/  STS.U16 [R23+UR6+0x6f00], R22 ;  /* 0x006f001617007988 */ /* 0x0001e80008000406 */
[----:B----4-:R4:W-:Y:S04]  /*1f8a0*/  STS.U16 [R23+UR6+0x7100], R20 ;  /* 0x0071001417007988 */ /* 0x0109e80008000406 */
[----:B------:R1:W-:Y:S04]  /*1f8b0*/  STS.U16 [R23+UR6+0x7300], R18 ;  /* 0x0073001217007988 */ /* 0x0003e80008000406 */
[----:B------:R4:W-:Y:S04]  /*1f8c0*/  STS.U16 [R23+UR6+0x7500], R16 ;  /* 0x0075001017007988 */ /* 0x0009e80008000406 */
[----:B0-----:R-:W3:Y:S04]  /*1f8d0*/  LDL.LU R26, [R1+0x2c] ;  /* 0x00002c00011a7983 */ /* 0x001ee80000300800 */
[----:B-1----:R-:W3:Y:S04]  /*1f8e0*/  LDL.LU R24, [R1+0x34] ;  /* 0x0000340001187983 */ /* 0x002ee80000300800 */
[----:B------:R-:W3:Y:S04]  /*1f8f0*/  LDL.LU R22, [R1+0x3c] ;  /* 0x00003c0001167983 */ /* 0x000ee80000300800 */
[----:B----4-:R-:W4:Y:S04]  /*1f900*/  LDL.LU R20, [R1+0x44] ;  /* 0x0000440001147983 */ /* 0x010f280000300800 */
[----:B------:R-:W4:Y:S04]  /*1f910*/  LDL.LU R18, [R1+0x4c] ;  /* 0x00004c0001127983 */ /* 0x000f280000300800 */
[----:B------:R-:W4:Y:S04]  /*1f920*/  LDL.LU R16, [R1+0x54] ;  /* 0x0000540001107983 */ /* 0x000f280000300800 */
[----:B------:R0:W-:Y:S04]  /*1f930*/  STS.U16 [R23+UR6+0x7700], R15 ;  /* 0x0077000f17007988 */ /* 0x0001e80008000406 */
[----:B------:R1:W-:Y:S04]  /*1f940*/  STS.U16 [R23+UR6+0x7900], R14 ;  /* 0x0079000e17007988 */ /* 0x0003e80008000406 */
[----:B------:R0:W-:Y:S04]  /*1f950*/  STS.U16 [R23+UR6+0x7b00], R13 ;  /* 0x007b000d17007988 */ /* 0x0001e80008000406 */
[----:B------:R1:W-:Y:S04]  /*1f960*/  STS.U16 [R23+UR6+0x7d00], R12 ;  /* 0x007d000c17007988 */ /* 0x0003e80008000406 */
[----:B------:R1:W-:Y:S01]  /*1f970*/  STS.U16 [R23+UR6+0x7f00], R11 ;  /* 0x007f000b17007988 */ /* 0x0003e20008000406 */
[----:B------:R-:W-:-:S03]  /*1f980*/  IMAD.SHL.U32 R28, R28, 0x2, RZ ;  /* 0x000000021c1c7824 */ /* 0x000fc600078e00ff */
[----:B0-----:R-:W4:Y:S04]  /*1f990*/  LDL.LU R15, [R1+0x5c] ;  /* 0x00005c00010f7983 */ /* 0x001f280000300800 */
[----:B-1----:R-:W4:Y:S04]  /*1f9a0*/  LDL.LU R14, [R1+0x64] ;  /* 0x00006400010e7983 */ /* 0x002f280000300800 */
[----:B------:R-:W4:Y:S04]  /*1f9b0*/  LDL.LU R13, [R1+0x6c] ;  /* 0x00006c00010d7983 */ /* 0x000f280000300800 */
[----:B------:R-:W4:Y:S04]  /*1f9c0*/  LDL.LU R12, [R1+0x70] ;  /* 0x00007000010c7983 */ /* 0x000f280000300800 */
[----:B------:R-:W4:Y:S04]  /*1f9d0*/  LDL.LU R23, [R1+0x3d1c] ;  /* 0x003d1c0001177983 */ /* 0x000f280000300800 */
[----:B------:R-:W4:Y:S01]  /*1f9e0*/  LDL.LU R11, [R1+0x74] ;  /* 0x00007400010b7983 */ /* 0x000f220000300800 */
[----:B------:R-:W-:-:S05]  /*1f9f0*/  LOP3.LUT R28, R28, 0x30, RZ, 0x3c, !PT ;  /* 0x000000301c1c7812 */ /* 0x000fca00078e3cff */
[----:B------:R0:W-:Y:S04]  /*1fa00*/  STS.U16 [R28+UR6+0x4180], R25 ;  /* 0x004180191c007988 */ /* 0x0001e80008000406 */
[----:B------:R1:W-:Y:S04]  /*1fa10*/  STS.U16 [R28+UR6+0x4380], R27 ;  /* 0x0043801b1c007988 */ /* 0x0003e80008000406 */
[----:B--2---:R2:W-:Y:S04]  /*1fa20*/  STS.U16 [R28+UR6+0x4580], R29 ;  /* 0x0045801d1c007988 */ /* 0x0045e80008000406 */
[----:B---3--:R3:W-:Y:S04]  /*1fa30*/  STS.U16 [R28+UR6+0x4780], R0 ;  /* 0x004780001c007988 */ /* 0x0087e80008000406 */
[----:B0-----:R-:W4:Y:S04]  /*1fa40*/  LDL.LU R25, [R1+0x3d18] ;  /* 0x003d180001197983 */ /* 0x001f280000300800 */
[----:B-1----:R-:W4:Y:S04]  /*1fa50*/  LDL.LU R27, [R1+0x3d14] ;  /* 0x003d1400011b7983 */ /* 0x002f280000300800 */
[----:B--2---:R-:W2:Y:S04]  /*1fa60*/  LDL.LU R29, [R1+0x3d10] ;  /* 0x003d1000011d7983 */ /* 0x004ea80000300800 */
[----:B---3--:R-:W3:Y:S04]  /*1fa70*/  LDL.LU R0, [R1+0x3d0c] ;  /* 0x003d0c0001007983 */ /* 0x008ee80000300800 */
        /* <DEDUP_REMOVED lines=14> */
[----:B---3--:R0:W-:Y:S04]  /*1fb60*/  STS.U16 [R28+UR6+0x6580], R0 ;  /* 0x006580001c007988 */ /* 0x0081e80008000406 */
[----:B0-----:R-:W3:Y:S04]  /*1fb70*/  LDL R0, [R1+0x10c4] ;  /* 0x0010c40001007983 */ /* 0x001ee80000100800 */
[----:B--2---:R0:W-:Y:S04]  /*1fb80*/  STS.U16 [R28+UR6+0x6780], R29 ;  /* 0x0067801d1c007988 */ /* 0x0041e80008000406 */
        /* <DEDUP_REMOVED lines=12> */
[----:B------:R-:W-:Y:S06]  /*1fc50*/  BAR.SYNC.DEFER_BLOCKING 0x0 ;  /* 0x0000000000007b1d */ /* 0x000fec0000010000 */
[----:B0-----:R-:W2:Y:S04]  /*1fc60*/  LDL.LU R29, [R1+0x3d08] ;  /* 0x003d0800011d7983 */ /* 0x001ea80000300800 */
[----:B---3--:R-:W0:Y:S04]  /*1fc70*/  LDSM.16.M88.4 R4, [R0+UR4+0x4000] ;  /* 0x004000040004783b */ /* 0x008e280008000200 */
[----:B------:R-:W-:Y:S04]  /*1fc80*/  LDSM.16.M88.4 R12, [R0+UR4+0x4800] ;  /* 0x00480004000c783b */ /* 0x000fe80008000200 */
[----:B------:R-:W-:Y:S04]  /*1fc90*/  LDSM.16.M88.4 R8, [R0+UR4+0x4c00] ;  /* 0x004c00040008783b */ /* 0x000fe80008000200 */
[----:B------:R-:W-:Y:S04]  /*1fca0*/  LDSM.16.M88.4 R16, [R0+UR4+0x5000] ;  /* 0x005000040010783b */ /* 0x000fe80008000200 */
[----:B--2---:R-:W-:Y:S04]  /*1fcb0*/  LDSM.16.MT88.4 R24, [R29+UR6+0x80] ;  /* 0x000080061d18783b */ /* 0x004fe80008004200 */
[----:B------:R-:W-:Y:S04]  /*1fcc0*/  LDSM.16.MT88.4 R20, [R29+UR6] ;  /* 0x000000061d14783b */ /* 0x000fe80008004200 */
[----:B0-----:R-:W-:Y:S01]  /*1fcd0*/  STL.64 [R1+0xb0], R4 ;  /* 0x0000b00401007387 */ /* 0x001fe20000100a00 */
[----:B------:R-:W-:-:S03]  /*1fce0*/  IMAD.MOV.U32 R3, RZ, RZ, R4 ;  /* 0x000000ffff037224 */ /* 0x000fc600078e0004 */
[----:B------:R-:W-:Y:S01]  /*1fcf0*/  STL.64 [R1+0xb8], R6 ;  /* 0x0000b80601007387 */ /* 0x000fe20000100a00 */
[----:B------:R-:W-:-:S03]  /*1fd00*/  IMAD.MOV.U32 R2, RZ, RZ, R5 ;  /* 0x000000ffff027224 */ /* 0x000fc600078e0005 */
[----:B------:R-:W0:Y:S04]  /*1fd10*/  LDSM.16.M88.4 R4, [R0+UR4+0x4400] ;  /* 0x004400040004783b */ /* 0x000e280008000200 */
[----:B0-----:R0:W-:Y:S04]  /*1fd20*/  STL.64 [R1+0xa0], R4 ;  /* 0x0000a00401007387 */ /* 0x0011e80000100a00 */
[----:B------:R-:W-:Y:S04]  /*1fd30*/  STL.64 [R1+0xa8], R6 ;  /* 0x0000a80601007387 */ /* 0x000fe80000100a00 */
[----:B------:R-:W-:Y:S04]  /*1fd40*/  STL.64 [R1+0x90], R12 ;  /* 0x0000900c01007387 */ /* 0x000fe80000100a00 */
[----:B------:R-:W-:Y:S04]  /*1fd50*/  STL.64 [R1+0x98], R14 ;  /* 0x0000980e01007387 */ /* 0x000fe80000100a00 */
[----:B------:R-:W-:Y:S04]  /*1fd60*/  STL.64 [R1+0x80], R8 ;  /* 0x0000800801007387 */ /* 0x000fe80000100a00 */
[----:B------:R-:W-:Y:S04]  /*1fd70*/  STL.64 [R1+0x88], R10 ;  /* 0x0000880a01007387 */ /* 0x000fe80000100a00 */
[----:B------:R-:W-:Y:S01]  /*1fd80*/  LDSM.16.M88.4 R12, [R0+UR4+0x5400] ;  /* 0x00540004000c783b */ /* 0x000fe20008000200 */
[----:B0-----:R-:W-:-:S02]  /*1fd90*/  IMAD.MOV.U32 R5, RZ, RZ, R8 ;  /* 0x000000ffff057224 */ /* 0x001fc400078e0008 */
[----:B------:R-:W-:Y:S02]  /*1fda0*/  IMAD.MOV.U32 R4, RZ, RZ, R9 ;  /* 0x000000ffff047224 */ /* 0x000fe400078e0009 */
[----:B------:R-:W0:Y:S04]  /*1fdb0*/  LDSM.16.M88.4 R8, [R0+UR4+0x5800] ;  /* 0x005800040008783b */ /* 0x000e280008000200 */
[----:B------:R-:W-:Y:S04]  /*1fdc0*/  STL.64 [R1+0x70], R16 ;  /* 0x0000701001007387 */ /* 0x000fe80000100a00 */
[----:B------:R-:W-:Y:S04]  /*1fdd0*/  STL.64 [R1+0x78], R18 ;  /* 0x0000781201007387 */ /* 0x000fe80000100a00 */
[----:B------:R-:W-:Y:S04]  /*1fde0*/  LDSM.16.M88.4 R16, [R0+UR4+0x6400] ;  /* 0x006400040010783b */ /* 0x000fe80008000200 */
[----:B0-----:R-:W-:Y:S04]  /*1fdf0*/  STL.64 [R1+0x50], R8 ;  /* 0x0000500801007387 */ /* 0x001fe80000100a00 */
[----:B------:R-:W-:Y:S04]  /*1fe00*/  STL.64 [R1+0x60], R12 ;  /* 0x0000600c01007387 */ /* 0x000fe80000100a00 */
[----:B------:R-:W-:Y:S04]  /*1fe10*/  STL.64 [R1+0x68], R14 ;  /* 0x0000680e01007387 */ /* 0x000fe80000100a00 */
[----:B------:R-:W0:Y:S04]  /*1fe20*/  LDSM.16.M88.4 R12, [R0+UR4+0x5c00] ;  /* 0x005c0004000c783b */ /* 0x000e280008000200 */
[----:B------:R-:W-:Y:S01]  /*1fe30*/  STL.64 [R1+0x58], R10 ;  /* 0x0000580a01007387 */ /* 0x000fe20000100a00 */
[----:B------:R-:W-:-:S03]  /*1fe40*/  IMAD.MOV.U32 R28, RZ, RZ, R9 ;  /* 0x000000ffff1c7224 */ /* 0x000fc600078e0009 */
[----:B------:R-:W1:Y:S04]  /*1fe50*/  LDSM.16.M88.4 R8, [R0+UR4+0x6000] ;  /* 0x006000040008783b */ /* 0x000e680008000200 */
[----:B0-----:R-:W-:Y:S04]  /*1fe60*/  STL.64 [R1+0x40], R12 ;  /* 0x0000400c01007387 */ /* 0x001fe80000100a00 */
[----:B------:R-:W-:Y:S04]  /*1fe70*/  STL.64 [R1+0x48], R14 ;  /* 0x0000480e01007387 */ /* 0x000fe80000100a00 */
[----:B-1----:R-:W-:Y:S04]  /*1fe80*/  STL.64 [R1+0x30], R8 ;  /* 0x0000300801007387 */ /* 0x002fe80000100a00 */
[----:B------:R-:W-:Y:S04]  /*1fe90*/  STL.64 [R1+0x38], R10 ;  /* 0x0000380a01007387 */ /* 0x000fe80000100a00 */
[----:B------:R-:W0:Y:S04]  /*1fea0*/  LDSM.16.M88.4 R12, [R0+UR4+0x6800] ;  /* 0x00680004000c783b */ /* 0x000e280008000200 */
[----:B------:R-:W-:Y:S04]  /*1feb0*/  STL.64 [R1+0x20], R16 ;  /* 0x0000201001007387 */ /* 0x000fe80000100a00 */
[----:B------:R-:W-:Y:S04]  /*1fec0*/  STL.64 [R1+0x28], R18 ;  /* 0x0000281201007387 */ /* 0x000fe80000100a00 */
[----:B------:R-:W1:Y:S04]  /*1fed0*/  LDSM.16.M88.4 R16, [R0+UR4+0x7000] ;  /* 0x007000040010783b */ /* 0x000e680008000200 */
[----:B------:R-:W2:Y:S04]  /*1fee0*/  LDSM.16.M88.4 R8, [R0+UR4+0x6c00] ;  /* 0x006c00040008783b */ /* 0x000ea80008000200 */
[----:B0-----:R-:W-:Y:S04]  /*1fef0*/  STL.64 [R1+0x10], R12 ;  /* 0x0000100c01007387 */ /* 0x001fe80000100a00 */
[----:B------:R-:W-:Y:S04]  /*1ff00*/  STL.64 [R1+0x18], R14 ;  /* 0x0000180e01007387 */ /* 0x000fe80000100a00 */
[----:B-1----:R-:W-:Y:S04]  /*1ff10*/  STL.64 [R1+0x3c80], R18 ;  /* 0x003c801201007387 */ /* 0x002fe80000100a00 */
[----:B------:R-:W0:Y:S04]  /*1ff20*/  LDSM.16.M88.4 R12, [R0+UR4+0x7400] ;  /* 0x00740004000c783b */ /* 0x000e280008000200 */
[----:B--2---:R-:W-:Y:S04]  /*1ff30*/  STL.64 [R1], R8 ;  /* 0x0000000801007387 */ /* 0x004fe80000100a00 */
[----:B------:R-:W-:Y:S04]  /*1ff40*/  STL.64 [R1+0x8], R10 ;  /* 0x0000080a01007387 */ /* 0x000fe80000100a00 */
[----:B------:R1:W-:Y:S04]  /*1ff50*/  STL.64 [R1+0x3c78], R16 ;  /* 0x003c781001007387 */ /* 0x0003e80000100a00 */
[----:B------:R-:W2:Y:S01]  /*1ff60*/  LDSM.16.M88.4 R8, [R0+UR4+0x7800] ;  /* 0x007800040008783b */ /* 0x000ea20008000200 */
[----:B-1----:R-:W-:-:S02]  /*1ff70*/  IMAD.MOV.U32 R16, RZ, RZ, R5 ;  /* 0x000000ffff107224 */ /* 0x002fc400078e0005 */
[----:B------:R-:W-:Y:S02]  /*1ff80*/  IMAD.MOV.U32 R17, RZ, RZ, R4 ;  /* 0x000000ffff117224 */ /* 0x000fe400078e0004 */
[----:B------:R-:W1:Y:S04]  /*1ff90*/  LDSM.16.M88.4 R4, [R0+UR4+0x7c00] ;  /* 0x007c00040004783b */ /* 0x000e680008000200 */
[----:B------:R3:W-:Y:S04]  /*1ffa0*/  STL.64 [R1+0x3cf0], R16 ;  /* 0x003cf01001007387 */ /* 0x0007e80000100a00 */
[----:B---3--:R-:W3:Y:S04]  /*1ffb0*/  LDL.64 R16, [R1+0xa0] ;  /* 0x0000a00001107983 */ /* 0x008ee80000100a00 */
[----:B---3--:R3:W-:Y:S04]  /*1ffc0*/  STL.64 [R1+0x3d00], R16 ;  /* 0x003d001001007387 */ /* 0x0087e80000100a00 */
[----:B---3--:R-:W3:Y:S04]  /*1ffd0*/  LDL.LU.64 R16, [R1+0x10b0] ;  /* 0x0010b00001107983 */ /* 0x008ee80000300a00 */
[----:B------:R-:W3:Y:S04]  /*1ffe0*/  LDL.LU.64 R18, [R1+0x10b8] ;  /* 0x0010b80001127983 */ /* 0x000ee80000300a00 */
[----:B0-----:R-:W-:Y:S04]  /*1fff0*/  STL [R1+0x2ca8], R14 ;  /* 0x002ca80e01007387 */ /* 0x001fe80000100800 */
[----:B------:R-:W-:Y:S04]  /*20000*/  STL [R1+0x2ca4], R15 ;  /* 0x002ca40f01007387 */ /* 0x000fe80000100800 */
[----:B------:R0:W-:Y:S04]  /*20010*/  STL.64 [R1+0x3cd8], R12 ;  /* 0x003cd80c01007387 */ /* 0x0001e80000100a00 */
[----:B--2---:R-:W-:Y:S04]  /*20020*/  STL [R1+0x2c64], R10 ;  /* 0x002c640a01007387 */ /* 0x004fe80000100800 */
[----:B------:R-:W-:Y:S04]  /*20030*/  STL [R1+0x2c60], R11 ;  /* 0x002c600b01007387 */ /* 0x000fe80000100800 */
[----:B------:R2:W-:Y:S01]  /*20040*/  STL.64 [R1+0x3cf8], R8 ;  /* 0x003cf80801007387 */ /* 0x0005e20000100a00 */
[----:B0-----:R-:W-:-:S02]  /*20050*/  IMAD.MOV.U32 R12, RZ, RZ, R3 ;  /* 0x000000ffff0c7224 */ /* 0x001fc400078e0003 */
[----:B------:R-:W-:Y:S01]  /*20060*/  IMAD.MOV.U32 R13, RZ, RZ, R2 ;  /* 0x000000ffff0d7224 */ /* 0x000fe200078e0002 */
[----:B--2---:R-:W2:Y:S04]  /*20070*/  LDL.LU.64 R8, [R1+0xfb0] ;  /* 0x000fb00001087983 */ /* 0x004ea80000300a00 */
[----:B------:R-:W2:Y:S04]  /*20080*/  LDL.LU.64 R10, [R1+0xfb8] ;  /* 0x000fb800010a7983 */ /* 0x000ea80000300a00 */
[----:B-1----:R-:W-:Y:S04]  /*20090*/  STL [R1+0x2d8c], R6 ;  /* 0x002d8c0601007387 */ /* 0x002fe80000100800 */
[----:B------:R-:W-:Y:S04]  /*200a0*/  STL [R1+0x2d88], R7 ;  /* 0x002d880701007387 */ /* 0x000fe80000100800 */
[----:B------:R-:W-:Y:S04]  /*200b0*/  STL.64 [R1+0x3c40], R26 ;  /* 0x003c401a01007387 */ /* 0x000fe80000100a00 */
[----:B------:R0:W-:Y:S04]  /*200c0*/  STL.64 [R1+0x3c38], R24 ;  /* 0x003c381801007387 */ /* 0x0001e80000100a00 */
[----:B0-----:R-:W4:Y:S04]  /*200d0*/  LDL.LU.64 R24, [R1+0xf70] ;  /* 0x000f700001187983 */ /* 0x001f280000300a00 */
[----:B------:R-:W4:Y:S04]  /*200e0*/  LDL.LU.64 R26, [R1+0xf78] ;  /* 0x000f7800011a7983 */ /* 0x000f280000300a00 */
[----:B------:R-:W-:Y:S01]  /*200f0*/  STL [R1+0x3c08], R29 ;  /* 0x003c081d01007387 */ /* 0x000fe20000100800 */
[----:B---3--:R-:W-:Y:S03]  /*20100*/  HMMA.16816.F32 R12, R20, R12, R16 ;  /* 0x0000000c140c723c */ /* 0x008fe60000001810 */
[----:B------:R-:W2:-:S15]  /*20110*/  LDL.LU.64 R16, [R1+0x3d00] ;  /* 0x003d000001107983 */ /* 0x000e9e0000300a00 */
[----:B------:R-:W-:Y:S01]  /*20120*/  NOP ;  /* 0x0000000000007918 */ /* 0x000fe20000000000 */
[----:B------:R-:W-:Y:S02]  /*20130*/  IMAD.MOV.U32 R0, RZ, RZ, R15 ;  /* 0x000000ffff007224 */ /* 0x000fe400078e000f */
[----:B------:R-:W-:Y:S01]  /*20140*/  IMAD.MOV.U32 R3, RZ, RZ, R14 ;  /* 0x000000ffff037224 */ /* 0x000fe200078e000e */
[----:B------:R0:W-:Y:S04]  /*20150*/  STL.64 [R1+0x10b0], R12 ;  /* 0x0010b00c01007387 */ /* 0x0001e80000100a00 */
[----:B0-----:R-:W3:Y:S04]  /*20160*/  LDL.LU.64 R12, [R1+0xf60] ;  /* 0x000f6000010c7983 */ /* 0x001ee80000300a00 */
[----:B------:R-:W3:Y:S04]  /*20170*/  LDL.LU.64 R14, [R1+0xf68] ;  /* 0x000f6800010e7983 */ /* 0x000ee80000300a00 */
[----:B------:R-:W-:Y:S04]  /*20180*/  STL [R1+0x2da4], R0 ;  /* 0x002da40001007387 */ /* 0x000fe80000100800 */
[----:B------:R-:W-:Y:S01]  /*20190*/  STL [R1+0x2da0], R3 ;  /* 0x002da00301007387 */ /* 0x000fe20000100800 */
[----:B--2---:R-:W-:-:S15]  /*201a0*/  HMMA.16816.F32 R8, R20, R16, R8 ;  /* 0x000000101408723c */ /* 0x004fde0000001808 */
[----:B------:R-:W-:-:S04]  /*201b0*/  NOP ;  /* 0x0000000000007918 */ /* 0x000fc80000000000 */
[----:B------:R0:W-:Y:S04]  /*201c0*/  STL.64 [R1+0xfb0], R8 ;  /* 0x000fb00801007387 */ /* 0x0001e80000100a00 */
[----:B------:R1:W-:Y:S04]  /*201d0*/  STL.64 [R1+0xfb8], R10 ;  /* 0x000fb80a01007387 */ /* 0x0003e80000100a00 */
[----:B0-----:R-:W2:Y:S01]  /*201e0*/  LDL.LU.64 R8, [R1+0x3cf8] ;  /* 0x003cf80001087983 */ /* 0x001ea20000300a00 */
[----:B-1----:R-:W-:Y:S02]  /*201f0*/  IMAD.MOV.U32 R11, RZ, RZ, R16 ;  /* 0x000000ffff0b7224 */ /* 0x002fe400078e0010 */
[----:B------:R-:W-:-:S02]  /*20200*/  IMAD.MOV.U32 R10, RZ, RZ, R17 ;  /* 0x000000ffff0a7224 */ /* 0x000fc400078e0011 */
[----:B------:R-:W3:Y:S04]  /*20210*/  LDL.LU.64 R16, [R1+0x3cf0] ;  /* 0x003cf00001107983 */ /* 0x000ee80000300a00 */
[----:B------:R-:W-:Y:S04]  /*20220*/  STL.64 [R1+0x3c60], R10 ;  /* 0x003c600a01007387 */ /* 0x000fe80000100a00 */
[----:B--2---:R0:W-:Y:S04]  /*20230*/  STL.64 [R1+0x3c58], R8 ;  /* 0x003c580801007387 */ /* 0x0041e80000100a00 */
[----:B0-----:R-:W4:Y:S01]  /*20240*/  LDL.64 R8, [R1+0x90] ;  /* 0x0000900001087983 */ /* 0x001f220000100a00 */
[C---:B---3--:R-:W-:Y:S08]  /*20250*/  HMMA.16816.F32 R12, R20.reuse, R16, R12 ;  /* 0x00000010140c723c */ /* 0x048ff0000000180c */
[----:B----4-:R-:W-:Y:S01]  /*20260*/  HMMA.16816.F32 R24, R20, R8, R24 ;  /* 0x000000081418723c */ /* 0x010fe20000001818 */
[----:B------:R-:W-:-:S15]  /*20270*/  IMAD.MOV.U32 R2, RZ, RZ, R9 ;  /* 0x000000ffff027224 */ /* 0x000fde00078e0009 */
[----:B------:R-:W-:-:S03]  /*20280*/  NOP ;  /* 0x0000000000007918 */ /* 0x000fc60000000000 */
[----:B------:R-:W-:Y:S02]  /*20290*/  IMAD.MOV.U32 R3, RZ, RZ, R25 ;  /* 0x000000ffff037224 */ /* 0x000fe400078e0019 */
[----:B------:R-:W-:Y:S01]  /*202a0*/  IMAD.MOV.U32 R0, RZ, RZ, R24 ;  /* 0x000000ffff007224 */ /* 0x000fe200078e0018 */
[----:B------:R-:W-:Y:S04]  /*202b0*/  STL.64 [R1+0xf78], R26 ;  /* 0x000f781a01007387 */ /* 0x000fe80000100a00 */
[----:B------:R-:W2:Y:S04]  /*202c0*/  LDL.64 R8, [R1+0x70] ;  /* 0x0000700001087983 */ /* 0x000ea80000100a00 */
[----:B------:R-:W-:Y:S04]  /*202d0*/  STL [R1+0x2e7c], R3 ;  /* 0x002e7c0301007387 */ /* 0x000fe80000100800 */
[----:B------:R-:W-:Y:S04]  /*202e0*/  STL [R1+0x2e78], R0 ;  /* 0x002e780001007387 */ /* 0x000fe80000100800 */
[----:B------:R-:W-:Y:S04]  /*202f0*/  STL.64 [R1+0xf60], R12 ;  /* 0x000f600c01007387 */ /* 0x000fe80000100a00 */
[----:B------:R-:W3:Y:S04]  /*20300*/  LDL.64 R16, [R1+0x10] ;  /* 0x0000100001107983 */ /* 0x000ee80000100a00 */
[----:B---3--:R0:W-:Y:S04]  /*20310*/  STL.64 [R1+0x3c90], R16 ;  /* 0x003c901001007387 */ /* 0x0081e80000100a00 */
[----:B0-----:R-:W3:Y:S04]  /*20320*/  LDL.64 R16, [R1+0x20] ;  /* 0x0000200001107983 */ /* 0x001ee80000100a00 */
[----:B---3--:R0:W-:Y:S04]  /*20330*/  STL.64 [R1+0x3c98], R16 ;  /* 0x003c981001007387 */ /* 0x0081e80000100a00 */
[----:B0-----:R-:W3:Y:S04]  /*20340*/  LDL.LU.64 R16, [R1+0xf10] ;  /* 0x000f100001107983 */ /* 0x001ee80000300a00 */
[----:B------:R-:W4:Y:S04]  /*20350*/  LDL.LU.64 R18, [R1+0xf18] ;  /* 0x000f180001127983 */ /* 0x000f280000300a00 */
[----:B----4-:R-:W-:Y:S04]  /*20360*/  STL.64 [R1+0x3ca8], R18 ;  /* 0x003ca81201007387 */ /* 0x010fe80000100a00 */
[----:B---3--:R0:W-:Y:S04]  /*20370*/  STL.64 [R1+0x3ca0], R16 ;  /* 0x003ca01001007387 */ /* 0x0081e80000100a00 */
[----:B0-----:R-:W3:Y:S04]  /*20380*/  LDL R16, [R1+0x40] ;  /* 0x0000400001107983 */ /* 0x001ee80000100800 */
[----:B------:R-:W3:Y:S01]  /*20390*/  LDL R17, [R1+0x44] ;  /* 0x0000440001117983 */ /* 0x000ee20000100800 */
[----:B------:R-:W-:-:S02]  /*203a0*/  IMAD.MOV.U32 R6, RZ, RZ, R14 ;  /* 0x000000ffff067224 */ /* 0x000fc400078e000e */
[----:B------:R-:W-:Y:S01]  /*203b0*/  IMAD.MOV.U32 R7, RZ, RZ, R15 ;  /* 0x000000ffff077224 */ /* 0x000fe200078e000f */
[----:B---3--:R0:W-:Y:S04]  /*203c0*/  STL.64 [R1+0x3cb8], R16 ;  /* 0x003cb81001007387 */ /* 0x0081e80000100a00 */
[----:B0-----:R-:W3:Y:S04]  /*203d0*/  LDL R16, [R1+0x50] ;  /* 0x0000500001107983 */ /* 0x001ee80000100800 */
[----:B------:R-:W4:Y:S04]  /*203e0*/  LDL.LU.64 R12, [R1+0xf40] ;  /* 0x000f4000010c7983 */ /* 0x000f280000300a00 */
[----:B------:R-:W2:Y:S01]  /*203f0*/  LDL.LU.64 R14, [R1+0xf48] ;  /* 0x000f4800010e7983 */ /* 0x000ea20000300a00 */
[----:B------:R-:W-:-:S03]  /*20400*/  IMAD.MOV.U32 R17, RZ, RZ, R28 ;  /* 0x000000ffff117224 */ /* 0x000fc600078e001c */
[----:B--2---:R-:W-:Y:S04]  /*20410*/  STL.64 [R1+0x3ce8], R14 ;  /* 0x003ce80e01007387 */ /* 0x004fe80000100a00 */
[----:B----4-:R0:W-:Y:S04]  /*20420*/  STL.64 [R1+0x3ce0], R12 ;  /* 0x003ce00c01007387 */ /* 0x0101e80000100a00 */
[----:B0-----:R-:W2:Y:S04]  /*20430*/  LDL.LU.64 R12, [R1+0xf50] ;  /* 0x000f5000010c7983 */ /* 0x001ea80000300a00 */
[----:B------:R-:W2:Y:S04]  /*20440*/  LDL.LU.64 R14, [R1+0xf58] ;  /* 0x000f5800010e7983 */ /* 0x000ea80000300a00 */
[----:B---3--:R0:W-:Y:S04]  /*20450*/  STL.64 [R1+0x3cd0], R16 ;  /* 0x003cd01001007387 */ /* 0x0081e80000100a00 */
[----:B------:R-:W3:Y:S04]  /*20460*/  LDL.64 R24, [R1] ;  /* 0x0000000001187983 */ /* 0x000ee80000100a00 */
[----:B0-----:R-:W4:Y:S04]  /*20470*/  LDL.64 R16, [R1+0x60] ;  /* 0x0000600001107983 */ /* 0x001f280000100a00 */
[----:B---3--:R0:W-:Y:S04]  /*20480*/  STL.64 [R1+0x3c88], R24 ;  /* 0x003c881801007387 */ /* 0x0081e80000100a00 */
[----:B0-----:R-:W3:Y:S01]  /*20490*/  LDL.64 R24, [R1+0x30] ;  /* 0x0000300001187983 */ /* 0x001ee20000100a00 */
[----:B--2---:R-:W-:Y:S03]  /*204a0*/  HMMA.16816.F32 R12, R20, R8, R12 ;  /* 0x00000008140c723c */ /* 0x004fe6000000180c */
[----:B---3--:R0:W-:Y:S04]  /*204b0*/  STL.64 [R1+0x3cb0], R24 ;  /* 0x003cb01801007387 */ /* 0x0081e80000100a00 */
[----:B0-----:R-:W2:Y:S04]  /*204c0*/  LDL.LU.64 R24, [R1+0xf20] ;  /* 0x000f200001187983 */ /* 0x001ea80000300a00 */
[----:B------:R-:W3:Y:S04]  /*204d0*/  LDL.LU.64 R26, [R1+0xf28] ;  /* 0x000f2800011a7983 */ /* 0x000ee80000300a00 */
[----:B---3--:R-:W-:Y:S04]  /*204e0*/  STL.64 [R1+0x3cc8], R26 ;  /* 0x003cc81a01007387 */ /* 0x008fe80000100a00 */
[----:B--2---:R0:W-:Y:S04]  /*204f0*/  STL.64 [R1+0x3cc0], R24 ;  /* 0x003cc01801007387 */ /* 0x0041e80000100a00 */
[----:B0-----:R-:W2:Y:S04]  /*20500*/  LDL.LU.64 R24, [R1+0xf30] ;  /* 0x000f300001187983 */ /* 0x001ea80000300a00 */
[----:B------:R-:W2:Y:S04]  /*20510*/  LDL.LU.64 R26, [R1+0xf38] ;  /* 0x000f3800011a7983 */ /* 0x000ea80000300a00 */
[----:B------:R-:W-:Y:S04]  /*20520*/  STL [R1+0x2e8c], R7 ;  /* 0x002e8c0701007387 */ /* 0x000fe80000100800 */
[----:B------:R-:W-:Y:S04]  /*20530*/  STL [R1+0x2e88], R6 ;  /* 0x002e880601007387 */ /* 0x000fe80000100800 */
[----:B------:R-:W-:Y:S04]  /*20540*/  STL.64 [R1+0xf50], R12 ;  /* 0x000f500c01007387 */ /* 0x000fe80000100a00 */
[----:B------:R0:W-:Y:S04]  /*20550*/  STL.64 [R1+0xf58], R14 ;  /* 0x000f580e01007387 */ /* 0x0001e80000100a00 */
[----:B0-----:R-:W3:Y:S04]  /*20560*/  LDL.LU.64 R14, [R1+0x3ce8] ;  /* 0x003ce800010e7983 */ /* 0x001ee80000300a00 */
[----:B------:R-:W3:Y:S01]  /*20570*/  LDL.LU.64 R12, [R1+0x3ce0] ;  /* 0x003ce000010c7983 */ /* 0x000ee20000300a00 */
[----:B------:R-:W-:-:S02]  /*20580*/  IMAD.MOV.U32 R7, RZ, RZ, R8 ;  /* 0x000000ffff077224 */ /* 0x000fc400078e0008 */
[----:B------:R-:W-:Y:S02]  /*20590*/  IMAD.MOV.U32 R6, RZ, RZ, R9 ;  /* 0x000000ffff067224 */ /* 0x000fe400078e0009 */
[----:B------:R-:W2:Y:S04]  /*205a0*/  LDL.LU.64 R8, [R1+0xf00] ;  /* 0x000f000001087983 */ /* 0x000ea80000300a00 */
[----:B------:R-:W2:Y:S04]  /*205b0*/  LDL.LU.64 R10, [R1+0xf08] ;  /* 0x000f0800010a7983 */ /* 0x000ea80000300a00 */
[----:B------:R-:W-:Y:S04]  /*205c0*/  STL [R1+0x3c14], R7 ;  /* 0x003c140701007387 */ /* 0x000fe80000100800 */
[----:B------:R-:W-:Y:S01]  /*205d0*/  STL [R1+0x3c10], R6 ;  /* 0x003c100601007387 */ /* 0x000fe20000100800 */
[----:B----4-:R-:W-:Y:S01]  /*205e0*/  IMAD.MOV.U32 R3, RZ, RZ, R17 ;  /* 0x000000ffff037224 */ /* 0x010fe200078e0011 */
[----:B---3--:R-:W-:-:S15]  /*205f0*/  HMMA.16816.F32 R12, R20, R16, R12 ;  /* 0x00000010140c723c */ /* 0x008fde000000180c */
[----:B------:R-:W-:-:S04]  /*20600*/  NOP ;  /* 0x0000000000007918 */ /* 0x000fc80000000000 */
[----:B------:R0:W-:Y:S04]  /*20610*/  STL.64 [R1+0xf40], R12 ;  /* 0x000f400c01007387 */ /* 0x0001e80000100a00 */
[----:B------:R1:W-:Y:S04]  /*20620*/  STL.64 [R1+0xf48], R14 ;  /* 0x000f480e01007387 */ /* 0x0003e80000100a00 */
[----:B0-----:R-:W3:Y:S01]  /*20630*/  LDL.LU.64 R12, [R1+0x3cd8] ;  /* 0x003cd800010c7983 */ /* 0x001ee20000300a00 */
[----:B-1----:R-:W-:-:S03]  /*20640*/  IMAD.MOV.U32 R14, RZ, RZ, R16 ;  /* 0x000000ffff0e7224 */ /* 0x002fc600078e0010 */
[----:B------:R-:W2:Y:S04]  /*20650*/  LDL.LU.64 R16, [R1+0x3cd0] ;  /* 0x003cd00001107983 */ /* 0x000ea80000300a00 */
[----:B------:R-:W-:Y:S04]  /*20660*/  STL [R1+0x3c18], R3 ;  /* 0x003c180301007387 */ /* 0x000fe80000100800 */
[----:B------:R-:W-:Y:S01]  /*20670*/  STL [R1+0x3c0c], R14 ;  /* 0x003c0c0e01007387 */ /* 0x000fe20000100800 */
[----:B--2---:R-:W-:Y:S03]  /*20680*/  HMMA.16816.F32 R16, R20, R16, R24 ;  /* 0x000000101410723c */ /* 0x004fe60000001818 */
[----:B------:R-:W2:Y:S04]  /*20690*/  LDL.LU.64 R26, [R1+0x3cc8] ;  /* 0x003cc800011a7983 */ /* 0x000ea80000300a00 */
[----:B------:R-:W2:-:S12]  /*206a0*/  LDL.LU.64 R24, [R1+0x3cc0] ;  /* 0x003cc00001187983 */ /* 0x000e980000300a00 */
[----:B------:R0:W-:Y:S04]  /*206b0*/  STL.64 [R1+0xf30], R16 ;  /* 0x000f301001007387 */ /* 0x0001e80000100a00 */
[----:B------:R2:W-:Y:S04]  /*206c0*/  STL.64 [R1+0xf38], R18 ;  /* 0x000f381201007387 */ /* 0x0005e80000100a00 */
[----:B0-----:R-:W2:Y:S02]  /*206d0*/  LDL.LU.64 R16, [R1+0x3cb8] ;  /* 0x003cb80001107983 */ /* 0x001ea40000300a00 */
[----:B--2---:R-:W-:Y:S02]  /*206e0*/  HMMA.16816.F32 R16, R20, R16, R24 ;  /* 0x000000101410723c */ /* 0x004fe40000001818 */
[----:B------:R-:W2:-:S15]  /*206f0*/  LDL.LU.64 R24, [R1+0x3cb0] ;  /* 0x003cb00001187983 */ /* 0x000e9e0000300a00 */
[----:B------:R-:W-:Y:S02]  /*20700*/  NOP ;  /* 0x0000000000007918 */ /* 0x000fe40000000000 */
[----:B------:R-:W-:Y:S04]  /*20710*/  STL.64 [R1+0xf20], R16 ;  /* 0x000f201001007387 */ /* 0x000fe80000100a00 */
[----:B------:R0:W-:Y:S04]  /*20720*/  STL.64 [R1+0xf28], R18 ;  /* 0x000f281201007387 */ /* 0x0001e80000100a00 */
[----:B0-----:R-:W2:Y:S04]  /*20730*/  LDL.LU.64 R18, [R1+0x3ca8] ;  /* 0x003ca80001127983 */ /* 0x001ea80000300a00 */
[----:B------:R-:W2:Y:S02]  /*20740*/  LDL.LU.64 R16, [R1+0x3ca0] ;  /* 0x003ca00001107983 */ /* 0x000ea40000300a00 */
[----:B--2---:R-:W-:-:S15]  /*20750*/  HMMA.16816.F32 R16, R20, R24, R16 ;  /* 0x000000181410723c */ /* 0x004fde0000001810 */
[----:B------:R-:W-:-:S04]  /*20760*/  NOP ;  /* 0x0000000000007918 */ /* 0x000fc80000000000 */
[----:B------:R0:W-:Y:S04]  /*20770*/  STL.64 [R1+0xf10], R16 ;  /* 0x000f101001007387 */ /* 0x0001e80000100a00 */
[----:B------:R-:W-:Y:S04]  /*20780*/  STL.64 [R1+0xf18], R18 ;  /* 0x000f181201007387 */ /* 0x000fe80000100a00 */
[----:B0-----:R-:W2:Y:S01]  /*20790*/  LDL.LU.64 R16, [R1+0x3c98] ;  /* 0x003c980001107983 */ /* 0x001ea20000300a00 */
[----:B------:R-:W-:Y:S02]  /*207a0*/  IMAD.MOV.U32 R7, RZ, RZ, R24 ;  /* 0x000000ffff077224 */ /* 0x000fe400078e0018 */
[----:B------:R-:W-:-:S02]  /*207b0*/  IMAD.MOV.U32 R6, RZ, RZ, R25 ;  /* 0x000000ffff067224 */ /* 0x000fc400078e0019 */
[----:B------:R-:W4:Y:S04]  /*207c0*/  LDL.LU.64 R24, [R1+0xef0] ;  /* 0x000ef00001187983 */ /* 0x000f280000300a00 */
[----:B------:R-:W4:Y:S04]  /*207d0*/  LDL.LU.64 R26, [R1+0xef8] ;  /* 0x000ef800011a7983 */ /* 0x000f280000300a00 */
[----:B------:R-:W-:Y:S04]  /*207e0*/  STL.64 [R1+0x3c50], R6 ;  /* 0x003c500601007387 */ /* 0x000fe80000100a00 */
[----:B------:R0:W-:Y:S04]  /*207f0*/  STL.64 [R1+0x3c48], R4 ;  /* 0x003c480401007387 */ /* 0x0001e80000100a00 */
[----:B0-----:R-:W3:Y:S04]  /*20800*/  LDL.LU.64 R4, [R1+0xee0] ;  /* 0x000ee00001047983 */ /* 0x001ee80000300a00 */
[----:B------:R-:W3:Y:S01]  /*20810*/  LDL.LU.64 R6, [R1+0xee8] ;  /* 0x000ee80001067983 */ /* 0x000ee20000300a00 */
[----:B--2---:R-:W-:Y:S01]  /*20820*/  HMMA.16816.F32 R8, R20, R16, R8 ;  /* 0x000000101408723c */ /* 0x004fe20000001808 */
[----:B------:R-:W-:-:S02]  /*20830*/  IMAD.MOV.U32 R29, RZ, RZ, R16 ;  /* 0x000000ffff1d7224 */ /* 0x000fc400078e0010 */
[----:B------:R-:W-:Y:S02]  /*20840*/  IMAD.MOV.U32 R28, RZ, RZ, R17 ;  /* 0x000000ffff1c7224 */ /* 0x000fe400078e0011 */
[----:B------:R-:W4:-:S14]  /*20850*/  LDL.LU.64 R16, [R1+0x3c90] ;  /* 0x003c900001107983 */ /* 0x000f1c0000300a00 */
[----:B------:R0:W-:Y:S04]  /*20860*/  STL.64 [R1+0xf00], R8 ;  /* 0x000f000801007387 */ /* 0x0001e80000100a00 */
[----:B------:R1:W-:Y:S01]  /*20870*/  STL [R1+0xf08], R10 ;  /* 0x000f080a01007387 */ /* 0x0003e20000100800 */
[----:B------:R-:W-:-:S03]  /*20880*/  IMAD.MOV.U32 R15, RZ, RZ, R11 ;  /* 0x000000ffff0f7224 */ /* 0x000fc600078e000b */
[----:B0-----:R-:W2:Y:S04]  /*20890*/  LDL.LU.64 R8, [R1+0xec0] ;  /* 0x000ec00001087983 */ /* 0x001ea80000300a00 */
[----:B-1----:R-:W2:Y:S01]  /*208a0*/  LDL.LU.64 R10, [R1+0xec8] ;  /* 0x000ec800010a7983 */ /* 0x002ea20000300a00 */
[----:B----4-:R-:W-:Y:S01]  /*208b0*/  HMMA.16816.F32 R24, R20, R16, R24 ;  /* 0x000000101418723c */ /* 0x010fe20000001818 */
[----:B------:R-:W-:Y:S02]  /*208c0*/  IMAD.MOV.U32 R14, RZ, RZ, R16 ;  /* 0x000000ffff0e7224 */ /* 0x000fe400078e0010 */
[----:B--2---:R-:W-:Y:S04]  /*208d0*/  STL.64 [R1+0x3c70], R10 ;  /* 0x003c700a01007387 */ /* 0x004fe80000100a00 */
[----:B------:R0:W-:Y:S04]  /*208e0*/  STL.64 [R1+0x3c68], R8 ;  /* 0x003c680801007387 */ /* 0x0001e80000100a00 */
[----:B0-----:R-:W2:Y:S04]  /*208f0*/  LDL.LU.64 R8, [R1+0xed0] ;  /* 0x000ed00001087983 */ /* 0x001ea80000300a00 */
[----:B------:R-:W2:Y:S04]  /*20900*/  LDL.LU.64 R10, [R1+0xed8] ;  /* 0x000ed800010a7983 */ /* 0x000ea80000300a00 */
[----:B------:R-:W-:Y:S04]  /*20910*/  STL [R1+0x3c1c], R29 ;  /* 0x003c1c1d01007387 */ /* 0x000fe80000100800 */
[----:B------:R-:W-:Y:S04]  /*20920*/  STL [R1+0x2ea0], R15 ;  /* 0x002ea00f01007387 */ /* 0x000fe80000100800 */
[----:B------:R0:W-:Y:S04]  /*20930*/  STL.64 [R1+0xef0], R24 ;  /* 0x000ef01801007387 */ /* 0x0001e80000100a00 */
[----:B------:R-:W-:Y:S04]  /*20940*/  STL.64 [R1+0xef8], R26 ;  /* 0x000ef81a01007387 */ /* 0x000fe80000100a00 */
[----:B0-----:R-:W3:Y:S01]  /*20950*/  LDL.LU.64 R24, [R1+0x3c88] ;  /* 0x003c880001187983 */ /* 0x001ee20000300a00 */
[----:B------:R-:W-:-:S03]  /*20960*/  IMAD.MOV.U32 R15, RZ, RZ, R17 ;  /* 0x000000ffff0f7224 */ /* 0x000fc600078e0011 */
[----:B------:R-:W4:Y:S04]  /*20970*/  LDL.LU.64 R18, [R1+0x3c80] ;  /* 0x003c800001127983 */ /* 0x000f280000300a00 */
[----:B------:R-:W2:Y:S01]  /*20980*/  LDL.LU.64 R16, [R1+0x3c78] ;  /* 0x003c780001107983 */ /* 0x000ea20000300a00 */
[C---:B---3--:R-:W-:Y:S08]  /*20990*/  HMMA.16816.F32 R4, R20.reuse, R24, R4 ;  /* 0x000000181404723c */ /* 0x048ff00000001804 */
[----:B--2---:R-:W-:Y:S01]  /*209a0*/  HMMA.16816.F32 R8, R20, R16, R8 ;  /* 0x000000101408723c */ /* 0x004fe20000001808 */
[----:B------:R-:W-:-:S02]  /*209b0*/  IMAD.MOV.U32 R29, RZ, RZ, R24 ;  /* 0x000000ffff1d7224 */ /* 0x000fc400078e0018 */
[----:B------:R-:W-:-:S08]  /*209c0*/  IMAD.MOV.U32 R3, RZ, RZ, R25 ;  /* 0x000000ffff037224 */ /* 0x000fd000078e0019 */
[----:B------:R0:W-:Y:S04]  /*209d0*/  STL.64 [R1+0xee0], R4 ;  /* 0x000ee00401007387 */ /* 0x0001e80000100a00 */
[----:B------:R1:W-:Y:S04]  /*209e0*/  STL.64 [R1+0xee8], R6 ;  /* 0x000ee80601007387 */ /* 0x0003e80000100a00 */
[----:B0-----:R-:W2:Y:S04]  /*209f0*/  LDL.LU.64 R4, [R1+0xeb0] ;  /* 0x000eb00001047983 */ /* 0x001ea80000300a00 */
[----:B-1----:R-:W2:Y:S04]  /*20a00*/  LDL.LU.64 R6, [R1+0xeb8] ;  /* 0x000eb80001067983 */ /* 0x002ea80000300a00 */
[----:B------:R-:W3:Y:S04]  /*20a10*/  LDL.LU.64 R24, [R1+0x880] ;  /* 0x0008800001187983 */ /* 0x000ee80000300a00 */
[----:B------:R-:W3:Y:S04]  /*20a20*/  LDL.LU.64 R26, [R1+0x888] ;  /* 0x00088800011a7983 */ /* 0x000ee80000300a00 */
[----:B------:R-:W-:Y:S04]  /*20a30*/  STL.64 [R1+0xed0], R8 ;  /* 0x000ed00801007387 */ /* 0x000fe80000100a00 */
[----:B------:R0:W-:Y:S04]  /*20a40*/  STL.64 [R1+0xed8], R10 ;  /* 0x000ed80a01007387 */ /* 0x0001e80000100a00 */
[----:B0-----:R-:W2:Y:S04]  /*20a50*/  LDL.LU.64 R10, [R1+0x3c70] ;  /* 0x003c7000010a7983 */ /* 0x001ea80000300a00 */
[----:B------:R-:W2:Y:S04]  /*20a60*/  LDL.LU.64 R8, [R1+0x3c68] ;  /* 0x003c680001087983 */ /* 0x000ea80000300a00 */
[----:B----4-:R-:W-:Y:S04]  /*20a70*/  STL.64 [R1+0x3b88], R18 ;  /* 0x003b881201007387 */ /* 0x010fe80000100a00 */
[----:B------:R0:W-:Y:S04]  /*20a80*/  STL.64 [R1+0x3b80], R16 ;  /* 0x003b801001007387 */ /* 0x0001e80000100a00 */
[----:B0-----:R-:W4:Y:S01]  /*20a90*/  LDL.64 R16, [R1+0xb0] ;  /* 0x0000b00001107983 */ /* 0x001f220000100a00 */
[----:B--2---:R-:W-:-:S15]  /*20aa0*/  HMMA.16816.F32 R8, R20, R12, R8 ;  /* 0x0000000c1408723c */ /* 0x004fde0000001808 */
[----:B------:R-:W-:-:S04]  /*20ab0*/  NOP ;  /* 0x0000000000007918 */ /* 0x000fc80000000000 */
[----:B------:R-:W-:Y:S04]  /*20ac0*/  STL.64 [R1+0xec0], R8 ;  /* 0x000ec00801007387 */ /* 0x000fe80000100a00 */
[----:B------:R0:W-:Y:S04]  /*20ad0*/  STL.64 [R1+0xec8], R10 ;  /* 0x000ec80a01007387 */ /* 0x0001e80000100a00 */
[----:B0-----:R-:W2:Y:S04]  /*20ae0*/  LDL.LU.64 R10, [R1+0x3c60] ;  /* 0x003c6000010a7983 */ /* 0x001ea80000300a00 */
[----:B------:R-:W2:Y:S04]  /*20af0*/  LDL.LU.64 R8, [R1+0x3c58] ;  /* 0x003c580001087983 */ /* 0x000ea80000300a00 */
[----:B------:R0:W-:Y:S04]  /*20b00*/  STL.64 [R1+0x3b90], R12 ;  /* 0x003b900c01007387 */ /* 0x0001e80000100a00 */
[----:B------:R-:W-:Y:S01]  /*20b10*/  STL.64 [R1+0x3c20], R14 ;  /* 0x003c200e01007387 */ /* 0x000fe20000100a00 */
[----:B--2---:R-:W-:Y:S01]  /*20b20*/  HMMA.16816.F32 R4, R20, R8, R4 ;  /* 0x000000081404723c */ /* 0x004fe20000001804 */
[----:B0-----:R-:W-:-:S02]  /*20b30*/  IMAD.MOV.U32 R12, RZ, RZ, R11 ;  /* 0x000000ffff0c7224 */ /* 0x001fc400078e000b */
[----:B------:R-:W-:-:S05]  /*20b40*/  IMAD.MOV.U32 R13, RZ, RZ, R10 ;  /* 0x000000ffff0d7224 */ /* 0x000fca00078e000a */
[----:B------:R0:W-:Y:S04]  /*20b50*/  STL.64 [R1+0x3c30], R12 ;  /* 0x003c300c01007387 */ /* 0x0001e80000100a00 */
[----:B0-----:R-:W2:Y:S04]  /*20b60*/  LDL.LU.64 R12, [R1+0x1080] ;  /* 0x00108000010c7983 */ /* 0x001ea80000300a00 */
[----:B------:R-:W2:Y:S04]  /*20b70*/  LDL.LU.64 R14, [R1+0x1088] ;  /* 0x00108800010e7983 */ /* 0x000ea80000300a00 */
[----:B------:R-:W-:Y:S04]  /*20b80*/  STL.64 [R1+0xeb0], R4 ;  /* 0x000eb00401007387 */ /* 0x000fe80000100a00 */
[----:B------:R0:W-:Y:S04]  /*20b90*/  STL.64 [R1+0xeb8], R6 ;  /* 0x000eb80601007387 */ /* 0x0001e80000100a00 */
[----:B0-----:R-:W2:Y:S04]  /*20ba0*/  LDL.LU.64 R6, [R1+0x3c50] ;  /* 0x003c500001067983 */ /* 0x001ea80000300a00 */
[----:B------:R-:W3:Y:S04]  /*20bb0*/  LDL.LU.64 R4, [R1+0x3c48] ;  /* 0x003c480001047983 */ /* 0x000ee80000300a00 */
[----:B------:R0:W-:Y:S04]  /*20bc0*/  STL.64 [R1+0x3c28], R8 ;  /* 0x003c280801007387 */ /* 0x0001e80000100a00 */
[----:B0-----:R-:W2:Y:S04]  /*20bd0*/  LDL.LU.64 R8, [R1+0xf80] ;  /* 0x000f800001087983 */ /* 0x001ea80000300a00 */
[----:B------:R-:W2:Y:S01]  /*20be0*/  LDL.LU.64 R10, [R1+0xf88] ;  /* 0x000f8800010a7983 */ /* 0x000ea20000300a00 */
[----:B---3--:R-:W-:Y:S03]  /*20bf0*/  HMMA.16816.F32 R20, R20, R4, R24 ;  /* 0x000000041414723c */ /* 0x008fe60000001818 */
[----:B------:R-:W2:Y:S04]  /*20c00*/  LDL.LU.64 R26, [R1+0x3c40] ;  /* 0x003c4000011a7983 */ /* 0x000ea80000300a00 */
[----:B------:R-:W2:Y:S01]  /*20c10*/  LDL.LU.64 R24, [R1+0x3c38] ;  /* 0x003c380001187983 */ /* 0x000ea20000300a00 */
[----:B----4-:R-:W-:-:S11]  /*20c20*/  IMAD.MOV.U32 R0, RZ, RZ, R17 ;  /* 0x000000ffff007224 */ /* 0x010fd600078e0011 */
[----:B------:R0:W-:Y:S04]  /*20c30*/  STL.64 [R1+0x880], R20 ;  /* 0x0008801401007387 */ /* 0x0001e80000100a00 */
[----:B------:R-:W-:Y:S04]  /*20c40*/  STL.64 [R1+0x888], R22 ;  /* 0x0008881601007387 */ /* 0x000fe80000100a00 */
[----:B0-----:R-:W3:Y:S04]  /*20c50*/  LDL R20, [R1+0x90] ;  /* 0x0000900001147983 */ /* 0x001ee80000100800 */
[----:B------:R-:W-:Y:S01]  /*20c60*/  STL.64 [R1+0x3b68], R4 ;  /* 0x003b680401007387 */ /* 0x000fe20000100a00 */
[----:B------:R-:W-:-:S02]  /*20c70*/  IMAD.MOV.U32 R21, RZ, RZ, R2 ;  /* 0x000000ffff157224 */ /* 0x000fc400078e0002 */
[----:B------:R-:W-:Y:S01]  /*20c80*/  IMAD.MOV.U32 R2, RZ, RZ, R16 ;  /* 0x000000ffff027224 */ /* 0x000fe200078e0010 */
[----:B--2---:R-:W-:-:S15]  /*20c90*/  HMMA.16816.F32 R12, R24, R16, R12 ;  /* 0x00000010180c723c */ /* 0x004fde000000180c */
[----:B------:R-:W-:-:S04]  /*20ca0*/  NOP ;  /* 0x0000000000007918 */ /* 0x000fc80000000000 */
[----:B------:R0:W-:Y:S04]  /*20cb0*/  STL.64 [R1+0x1080], R12 ;  /* 0x0010800c01007387 */ /* 0x0001e80000100a00 */
[----:B------:R-:W-:Y:S04]  /*20cc0*/  STL.64 [R1+0x1088], R14 ;  /* 0x0010880e01007387 */ /* 0x000fe80000100a00 */
[----:B0-----:R-:W2:Y:S04]  /*20cd0*/  LDL.LU.64 R12, [R1+0x3c30] ;  /* 0x003c3000010c7983 */ /* 0x001ea80000300a00 */
[----:B------:R-:W4:Y:S04]  /*20ce0*/  LDL R16, [R1+0x40] ;  /* 0x0000400001107983 */ /* 0x000f280000100800 */
[----:B------:R-:W4:Y:S04]  /*20cf0*/  LDL R17, [R1+0x44] ;  /* 0x0000440001117983 */ /* 0x000f280000100800 */
[----:B----4-:R0:W-:Y:S04]  /*20d00*/  STL.64 [R1+0x3bc0], R16 ;  /* 0x003bc01001007387 */ /* 0x0101e80000100a00 */
[----:B0-----:R-:W4:Y:S04]  /*20d10*/  LDL R16, [R1+0x50] ;  /* 0x0000500001107983 */ /* 0x001f280000100800 */
[----:B------:R-:W4:Y:S01]  /*20d20*/  LDL R17, [R1+0x54] ;  /* 0x0000540001117983 */ /* 0x000f220000100800 */
[----:B--2---:R-:W-:-:S15]  /*20d30*/  HMMA.16816.F32 R12, R24, R12, R8 ;  /* 0x0000000c180c723c */ /* 0x004fde0000001808 */
[----:B------:R-:W-:-:S04]  /*20d40*/  NOP ;  /* 0x0000000000007918 */ /* 0x000fc80000000000 */
[----:B------:R-:W-:Y:S02]  /*20d50*/  IMAD.MOV.U32 R10, RZ, RZ, R14 ;  /* 0x000000ffff0a7224 */ /* 0x000fe400078e000e */
[----:B------:R-:W-:Y:S01]  /*20d60*/  IMAD.MOV.U32 R11, RZ, RZ, R15 ;  /* 0x000000ffff0b7224 */ /* 0x000fe200078e000f */
[----:B----4-:R0:W-:Y:S04]  /*20d70*/  STL.64 [R1+0x3bd0], R16 ;  /* 0x003bd01001007387 */ /* 0x0101e80000100a00 */
[----:B0-----:R-:W3:Y:S04]  /*20d80*/  LDL.LU.64 R16, [R1+0x840] ;  /* 0x0008400001107983 */ /* 0x001ee80000300a00 */
[----:B------:R-:W3:Y:S04]  /*20d90*/  LDL.LU.64 R18, [R1+0x848] ;  /* 0x0008480001127983 */ /* 0x000ee80000300a00 */
[----:B------:R-:W2:Y:S04]  /*20da0*/  LDL.LU.64 R8, [R1+0x3c28] ;  /* 0x003c280001087983 */ /* 0x000ea80000300a00 */
[----:B------:R0:W-:Y:S04]  /*20db0*/  STL.64 [R1+0xf80], R12 ;  /* 0x000f800c01007387 */ /* 0x0001e80000100a00 */
[----:B------:R-:W0:Y:S04]  /*20dc0*/  LDL.LU.64 R14, [R1+0x3c20] ;  /* 0x003c2000010e7983 */ /* 0x000e280000300a00 */
[----:B------:R-:W-:Y:S04]  /*20dd0*/  STL [R1+0x2c6c], R10 ;  /* 0x002c6c0a01007387 */ /* 0x000fe80000100800 */
[----:B------:R-:W-:Y:S01]  /*20de0*/  STL [R1+0x2c68], R11 ;  /* 0x002c680b01007387 */ /* 0x000fe20000100800 */
[----:B------:R-:W-:-:S02]  /*20df0*/  IMAD.MOV.U32 R4, RZ, RZ, R7 ;  /* 0x000000ffff047224 */ /* 0x000fc400078e0007 */
[----:B------:R-:W-:Y:S01]  /*20e00*/  IMAD.MOV.U32 R5, RZ, RZ, R6 ;  /* 0x000000ffff057224 */ /* 0x000fe200078e0006 */
[----:B---3--:R-:W-:Y:S01]  /*20e10*/  HMMA.16816.F32 R16, R24, R20, R16 ;  /* 0x000000141810723c */ /* 0x008fe20000001810 */
[----:B--2---:R1:W-:Y:S01]  /*20e20*/  STL.64 [R1+0x3c00], R8 ;  /* 0x003c000801007387 */ /* 0x0043e20000100a00 */
[----:B------:R-:W-:Y:S02]  /*20e30*/  IMAD.MOV.U32 R20, RZ, RZ, R29 ;  /* 0x000000ffff147224 */ /* 0x000fe400078e001d */
[----:B------:R-:W-:Y:S02]  /*20e40*/  IMAD.MOV.U32 R21, RZ, RZ, R3 ;  /* 0x000000ffff157224 */ /* 0x000fe400078e0003 */
[----:B0-----:R-:W-:Y:S01]  /*20e50*/  IMAD.MOV.U32 R12, RZ, RZ, R14 ;  /* 0x000000ffff0c7224 */ /* 0x001fe200078e000e */
[----:B-1----:R-:W2:Y:S04]  /*20e60*/  LDL.LU.64 R8, [R1+0x830] ;  /* 0x0008300001087983 */ /* 0x002ea80000300a00 */
[----:B------:R-:W2:Y:S08]  /*20e70*/  LDL.LU.64 R10, [R1+0x838] ;  /* 0x00083800010a7983 */ /* 0x000eb00000300a00 */
[----:B------:R0:W-:Y:S04]  /*20e80*/  STL.64 [R1+0x840], R16 ;  /* 0x0008401001007387 */ /* 0x0001e80000100a00 */
[----:B------:R1:W-:Y:S04]  /*20e90*/  STL.64 [R1+0x848], R18 ;  /* 0x0008481201007387 */ /* 0x0003e80000100a00 */
[----:B------:R-:W3:Y:S04]  /*20ea0*/  LDL.LU R29, [R1+0x3c1c] ;  /* 0x003c1c00011d7983 */ /* 0x000ee80000300800 */
[----:B------:R-:W4:Y:S04]  /*20eb0*/  LDL.LU R3, [R1+0x3c18] ;  /* 0x003c180001037983 */ /* 0x000f280000300800 */
[----:B------:R-:W2:Y:S04]  /*20ec0*/  LDL.LU R7, [R1+0x3c14] ;  /* 0x003c140001077983 */ /* 0x000ea80000300800 */
[----:B------:R-:W2:Y:S04]  /*20ed0*/  LDL.LU R6, [R1+0x3c10] ;  /* 0x003c100001067983 */ /* 0x000ea80000300800 */
[----:B------:R-:W-:Y:S04]  /*20ee0*/  STL.64 [R1+0x3bc8], R4 ;  /* 0x003bc80401007387 */ /* 0x000fe80000100a00 */
[----:B------:R-:W-:Y:S04]  /*20ef0*/  STL.64 [R1+0x3b98], R20 ;  /* 0x003b981401007387 */ /* 0x000fe80000100a00 */
[----:B------:R-:W2:Y:S04]  /*20f00*/  LDL.LU R14, [R1+0x3c0c] ;  /* 0x003c0c00010e7983 */ /* 0x000ea80000300800 */
[----:B0-----:R-:W2:Y:S04]  /*20f10*/  LDL.LU.64 R16, [R1+0x810] ;  /* 0x0008100001107983 */ /* 0x001ea80000300a00 */
[----:B-1----:R-:W2:Y:S04]  /*20f20*/  LDL.LU.64 R18, [R1+0x818] ;  /* 0x0008180001127983 */ /* 0x002ea80000300a00 */
[----:B--2---:R-:W-:Y:S04]  /*20f30*/  STL.64 [R1+0x3be0], R18 ;  /* 0x003be01201007387 */ /* 0x004fe80000100a00 */
[----:B------:R0:W-:Y:S02]  /*20f40*/  STL.64 [R1+0x3bd8], R16 ;  /* 0x003bd81001007387 */ /* 0x0001e40000100a00 */
[----:B0-----:R-:W-:-:S02]  /*20f50*/  IMAD.MOV.U32 R16, RZ, RZ, R7 ;  /* 0x000000ffff107224 */ /* 0x001fc400078e0007 */
[----:B------:R-:W-:-:S05]  /*20f60*/  IMAD.MOV.U32 R17, RZ, RZ, R6 ;  /* 0x000000ffff117224 */ /* 0x000fca00078e0006 */
[----:B------:R0:W-:Y:S04]  /*20f70*/  STL.64 [R1+0x3bf8], R16 ;  /* 0x003bf81001007387 */ /* 0x0001e80000100a00 */
[----:B0-----:R-:W2:Y:S04]  /*20f80*/  LDL R16, [R1+0x80] ;  /* 0x0000800001107983 */ /* 0x001ea80000100800 */
[----:B------:R-:W2:Y:S04]  /*20f90*/  LDL R17, [R1+0x84] ;  /* 0x0000840001117983 */ /* 0x000ea80000100800 */
[----:B------:R-:W3:Y:S04]  /*20fa0*/  LDL.LU.64 R4, [R1+0x800] ;  /* 0x0008000001047983 */ /* 0x000ee80000300a00 */
[----:B------:R-:W3:Y:S01]  /*20fb0*/  LDL.LU.64 R6, [R1+0x808] ;  /* 0x0008080001067983 */ /* 0x000ee20000300a00 */
[----:B------:R-:W-:Y:S01]  /*20fc0*/  IMAD.MOV.U32 R13, RZ, RZ, R15 ;  /* 0x000000ffff0d7224 */ /* 0x000fe200078e000f */
[----:B--2---:R-:W-:Y:S02]  /*20fd0*/  HMMA.16816.F32 R16, R24, R16, R8 ;  /* 0x000000101810723c */ /* 0x004fe40000001808 */
[----:B---3--:R-:W-:Y:S04]  /*20fe0*/  STL.64 [R1+0x3bf0], R6 ;  /* 0x003bf00601007387 */ /* 0x008fe80000100a00 */
[----:B------:R0:W-:Y:S04]  /*20ff0*/  STL.64 [R1+0x3be8], R4 ;  /* 0x003be80401007387 */ /* 0x0001e80000100a00 */
[----:B0-----:R-:W2:Y:S04]  /*21000*/  LDL.LU.64 R4, [R1+0x820] ;  /* 0x0008200001047983 */ /* 0x001ea80000300a00 */
[----:B------:R-:W2:Y:S04]  /*21010*/  LDL.LU.64 R6, [R1+0x828] ;  /* 0x0008280001067983 */ /* 0x000ea80000300a00 */
[----:B------:R-:W3:Y:S04]  /*21020*/  LDL.LU.64 R20, [R1+0x7f0] ;  /* 0x0007f00001147983 */ /* 0x000ee80000300a00 */
[----:B------:R-:W3:Y:S04]  /*21030*/  LDL.LU.64 R22, [R1+0x7f8] ;  /* 0x0007f80001167983 */ /* 0x000ee80000300a00 */
[----:B------:R0:W-:Y:S01]  /*21040*/  STL.64 [R1+0x3ba0], R12 ;  /* 0x003ba00c01007387 */ /* 0x0001e20000100a00 */
[----:B------:R-:W-:-:S02]  /*21050*/  IMAD.MOV.U32 R10, RZ, RZ, R17 ;  /* 0x000000ffff0a7224 */ /* 0x000fc400078e0011 */
[----:B0-----:R-:W-:Y:S02]  /*21060*/  IMAD.MOV.U32 R12, RZ, RZ, R29 ;  /* 0x000000ffff0c7224 */ /* 0x001fe400078e001d */
[----:B------:R-:W-:Y:S01]  /*21070*/  IMAD.MOV.U32 R13, RZ, RZ, R28 ;  /* 0x000000ffff0d7224 */ /* 0x000fe200078e001c */
[----:B------:R-:W2:Y:S04]  /*21080*/  LDL.LU R29, [R1+0x3c08] ;  /* 0x003c0800011d7983 */ /* 0x000ea80000300800 */
[----:B------:R-:W-:Y:S04]  /*21090*/  STL.64 [R1+0x3bb8], R12 ;  /* 0x003bb80c01007387 */ /* 0x000fe80000100a00 */
[----:B------:R-:W2:Y:S04]  /*210a0*/  LDL.LU.64 R8, [R1+0x3c00] ;  /* 0x003c000001087983 */ /* 0x000ea80000300a00 */
[----:B------:R0:W-:Y:S04]  /*210b0*/  STL [R1+0x830], R16 ;  /* 0x0008301001007387 */ /* 0x0001e80000100800 */
[----:B------:R2:W-:Y:S04]  /*210c0*/  STL [R1+0x83c], R19 ;  /* 0x00083c1301007387 */ /* 0x0005e80000100800 */
[----:B0-----:R-:W2:Y:S01]  /*210d0*/  LDL.LU.64 R16, [R1+0x3bf8] ;  /* 0x003bf80001107983 */ /* 0x001ea20000300a00 */
[----:B------:R-:W-:-:S05]  /*210e0*/  IMAD.MOV.U32 R11, RZ, RZ, R18 ;  /* 0x000000ffff0b7224 */ /* 0x000fca00078e0012 */
[----:B------:R-:W-:Y:S04]  /*210f0*/  STL [R1+0x2c74], R11 ;  /* 0x002c740b01007387 */ /* 0x000fe80000100800 */
[----:B------:R-:W-:Y:S01]  /*21100*/  STL [R1+0x2c70], R10 ;  /* 0x002c700a01007387 */ /* 0x000fe20000100800 */
[----:B--2---:R-:W-:Y:S03]  /*21110*/  HMMA.16816.F32 R16, R24, R16, R4 ;  /* 0x000000101810723c */ /* 0x004fe60000001804 */
[----:B------:R-:W2:Y:S04]  /*21120*/  LDL.LU.64 R6, [R1+0x3bf0] ;  /* 0x003bf00001067983 */ /* 0x000ea80000300a00 */
[----:B------:R-:W2:-:S12]  /*21130*/  LDL.LU.64 R4, [R1+0x3be8] ;  /* 0x003be80001047983 */ /* 0x000e980000300a00 */
[----:B------:R-:W-:Y:S04]  /*21140*/  STL.64 [R1+0x820], R16 ;  /* 0x0008201001007387 */ /* 0x000fe80000100a00 */
[----:B------:R0:W-:Y:S04]  /*21150*/  STL.64 [R1+0x828], R18 ;  /* 0x0008281201007387 */ /* 0x0001e80000100a00 */
[----:B0-----:R-:W2:Y:S04]  /*21160*/  LDL.LU.64 R18, [R1+0x3be0] ;  /* 0x003be00001127983 */ /* 0x001ea80000300a00 */
[----:B------:R-:W2:Y:S01]  /*21170*/  LDL.LU.64 R16, [R1+0x3bd8] ;  /* 0x003bd80001107983 */ /* 0x000ea20000300a00 */
[----:B------:R-:W-:-:S02]  /*21180*/  IMAD.MOV.U32 R12, RZ, RZ, R14 ;  /* 0x000000ffff0c7224 */ /* 0x000fc400078e000e */
[----:B----4-:R-:W-:-:S07]  /*21190*/  IMAD.MOV.U32 R13, RZ, RZ, R3 ;  /* 0x000000ffff0d7224 */ /* 0x010fce00078e0003 */
[----:B--2---:R-:W-:Y:S01]  /*211a0*/  HMMA.16816.F32 R12, R24, R12, R16 ;  /* 0x0000000c180c723c */ /* 0x004fe20000001810 */
[----:B------:R-:W2:-:S15]  /*211b0*/  LDL.LU.64 R16, [R1+0x3bd0] ;  /* 0x003bd00001107983 */ /* 0x000e9e0000300a00 */
[----:B------:R-:W-:-:S03]  /*211c0*/  NOP ;  /* 0x0000000000007918 */ /* 0x000fc60000000000 */
[----:B------:R-:W-:Y:S02]  /*211d0*/  IMAD.MOV.U32 R10, RZ, RZ, R15 ;  /* 0x000000ffff0a7224 */ /* 0x000fe400078e000f */
[----:B------:R-:W-:Y:S01]  /*211e0*/  IMAD.MOV.U32 R11, RZ, RZ, R14 ;  /* 0x000000ffff0b7224 */ /* 0x000fe200078e000e */
[----:B------:R0:W-:Y:S04]  /*211f0*/  STL.64 [R1+0x810], R12 ;  /* 0x0008100c01007387 */ /* 0x0001e80000100a00 */
[----:B0-----:R-:W4:Y:S04]  /*21200*/  LDL.LU.64 R12, [R1+0x7e0] ;  /* 0x0007e000010c7983 */ /* 0x001f280000300a00 */
[----:B------:R-:W4:Y:S04]  /*21210*/  LDL.LU.64 R14, [R1+0x7e8] ;  /* 0x0007e800010e7983 */ /* 0x000f280000300a00 */
[----:B------:R-:W-:Y:S04]  /*21220*/  STL [R1+0x2c7c], R10 ;  /* 0x002c7c0a01007387 */ /* 0x000fe80000100800 */
[----:B------:R-:W-:Y:S01]  /*21230*/  STL [R1+0x2c78], R11 ;  /* 0x002c780b01007387 */ /* 0x000fe20000100800 */
[----:B--2---:R-:W-:Y:S03]  /*21240*/  HMMA.16816.F32 R16, R24, R16, R4 ;  /* 0x000000101810723c */ /* 0x004fe60000001804 */
[----:B------:R-:W4:-:S15]  /*21250*/  LDL.LU.64 R4, [R1+0x3bc8] ;  /* 0x003bc80001047983 */ /* 0x000f1e0000300a00 */
[----:B------:R-:W-:Y:S01]  /*21260*/  NOP ;  /* 0x0000000000007918 */ /* 0x000fe20000000000 */
[----:B------:R0:W-:Y:S04]  /*21270*/  STL.64 [R1+0x800], R16 ;  /* 0x0008001001007387 */ /* 0x0001e80000100a00 */
[----:B------:R3:W-:Y:S04]  /*21280*/  STL.64 [R1+0x808], R18 ;  /* 0x0008081201007387 */ /* 0x0007e80000100a00 */
[----:B0-----:R-:W3:Y:S02]  /*21290*/  LDL.LU.64 R16, [R1+0x3bc0] ;  /* 0x003bc00001107983 */ /* 0x001ee40000300a00 */
[----:B---3--:R-:W-:-:S15]  /*212a0*/  HMMA.16816.F32 R16, R24, R16, R20 ;  /* 0x000000101810723c */ /* 0x008fde0000001814 */
[----:B------:R-:W-:-:S04]  /*212b0*/  NOP ;  /* 0x0000000000007918 */ /* 0x000fc80000000000 */
[----:B------:R-:W-:Y:S04]  /*212c0*/  STL.64 [R1+0x7f0], R16 ;  /* 0x0007f01001007387 */ /* 0x000fe80000100a00 */
[----:B------:R-:W2:Y:S04]  /*212d0*/  LDL.LU.64 R20, [R1+0x7c0] ;  /* 0x0007c00001147983 */ /* 0x000ea80000300a00 */
[----:B------:R-:W3:Y:S01]  /*212e0*/  LDL.LU.64 R22, [R1+0x7c8] ;  /* 0x0007c80001167983 */ /* 0x000ee20000300a00 */
[----:B----4-:R-:W-:Y:S01]  /*212f0*/  HMMA.16816.F32 R4, R24, R4, R12 ;  /* 0x000000041804723c */ /* 0x010fe2000000180c */
[----:B------:R-:W-:-:S02]  /*21300*/  IMAD.MOV.U32 R11, RZ, RZ, R19 ;  /* 0x000000ffff0b7224 */ /* 0x000fc400078e0013 */
[----:B------:R-:W-:Y:S01]  /*21310*/  IMAD.MOV.U32 R10, RZ, RZ, R18 ;  /* 0x000000ffff0a7224 */ /* 0x000fe200078e0012 */
[----:B---3--:R-:W-:Y:S04]  /*21320*/  STL.64 [R1+0x3bb0], R22 ;  /* 0x003bb01601007387 */ /* 0x008fe80000100a00 */
[----:B--2---:R0:W-:Y:S04]  /*21330*/  STL.64 [R1+0x3ba8], R20 ;  /* 0x003ba81401007387 */ /* 0x0041e80000100a00 */
[----:B0-----:R-:W2:Y:S04]  /*21340*/  LDL.LU.64 R20, [R1+0x7d0] ;  /* 0x0007d00001147983 */ /* 0x001ea80000300a00 */
[----:B------:R-:W2:Y:S04]  /*21350*/  LDL.LU.64 R22, [R1+0x7d8] ;  /* 0x0007d80001167983 */ /* 0x000ea80000300a00 */
[----:B------:R-:W3:Y:S04]  /*21360*/  LDL.LU.64 R16, [R1+0x7b0] ;  /* 0x0007b00001107983 */ /* 0x000ee80000300a00 */
[----:B------:R-:W3:Y:S04]  /*21370*/  LDL.LU.64 R18, [R1+0x7b8] ;  /* 0x0007b80001127983 */ /* 0x000ee80000300a00 */
[----:B------:R-:W-:Y:S04]  /*21380*/  STL [R1+0x2c84], R11 ;  /* 0x002c840b01007387 */ /* 0x000fe80000100800 */
[----:B------:R-:W-:Y:S04]  /*21390*/  STL [R1+0x2c80], R10 ;  /* 0x002c800a01007387 */ /* 0x000fe80000100800 */
[----:B------:R-:W2:Y:S04]  /*213a0*/  LDL.LU.64 R12, [R1+0x3bb8] ;  /* 0x003bb800010c7983 */ /* 0x000ea80000300a00 */
[----:B------:R0:W-:Y:S04]  /*213b0*/  STL.64 [R1+0x7e0], R4 ;  /* 0x0007e00401007387 */ /* 0x0001e80000100a00 */
[----:B------:R1:W-:Y:S04]  /*213c0*/  STL.64 [R1+0x7e8], R6 ;  /* 0x0007e80601007387 */ /* 0x0003e80000100a00 */
[----:B0-----:R-:W4:Y:S04]  /*213d0*/  LDL.LU.64 R4, [R1+0x790] ;  /* 0x0007900001047983 */ /* 0x001f280000300a00 */
[----:B-1----:R-:W3:Y:S01]  /*213e0*/  LDL.LU.64 R6, [R1+0x798] ;  /* 0x0007980001067983 */ /* 0x002ee20000300a00 */
[----:B--2---:R-:W-:Y:S03]  /*213f0*/  HMMA.16816.F32 R12, R24, R12, R20 ;  /* 0x0000000c180c723c */ /* 0x004fe60000001814 */
[----:B---3--:R-:W-:Y:S04]  /*21400*/  STL.64 [R1+0x3b78], R6 ;  /* 0x003b780601007387 */ /* 0x008fe80000100a00 */
[----:B----4-:R0:W-:Y:S04]  /*21410*/  STL.64 [R1+0x3b70], R4 ;  /* 0x003b700401007387 */ /* 0x0101e80000100a00 */
[----:B0-----:R-:W2:Y:S04]  /*21420*/  LDL.LU.64 R4, [R1+0x7a0] ;  /* 0x0007a00001047983 */ /* 0x001ea80000300a00 */
[----:B------:R-:W2:Y:S04]  /*21430*/  LDL.LU.64 R6, [R1+0x7a8] ;  /* 0x0007a80001067983 */ /* 0x000ea80000300a00 */
[----:B------:R-:W3:Y:S04]  /*21440*/  LDL.LU.64 R22, [R1+0x3bb0] ;  /* 0x003bb00001167983 */ /* 0x000ee80000300a00 */
[----:B------:R-:W3:Y:S04]  /*21450*/  LDL.LU.64 R20, [R1+0x3ba8] ;  /* 0x003ba80001147983 */ /* 0x000ee80000300a00 */
[----:B------:R0:W-:Y:S04]  /*21460*/  STL.64 [R1+0x7d0], R12 ;  /* 0x0007d00c01007387 */ /* 0x0001e80000100a00 */
[----:B0-----:R-:W3:Y:S01]  /*21470*/  LDL.LU.64 R12, [R1+0x3ba0] ;  /* 0x003ba000010c7983 */ /* 0x001ee20000300a00 */
[----:B------:R-:W-:-:S02]  /*21480*/  IMAD.MOV.U32 R11, RZ, RZ, R14 ;  /* 0x000000ffff0b7224 */ /* 0x000fc400078e000e */
[----:B------:R-:W-:-:S03]  /*21490*/  IMAD.MOV.U32 R10, RZ, RZ, R15 ;  /* 0x000000ffff0a7224 */ /* 0x000fc600078e000f */
[----:B------:R-:W-:Y:S04]  /*214a0*/  STL [R1+0x2c90], R11 ;  /* 0x002c900b01007387 */ /* 0x000fe80000100800 */
[----:B------:R-:W-:Y:S01]  /*214b0*/  STL [R1+0x2c8c], R10 ;  /* 0x002c8c0a01007387 */ /* 0x000fe20000100800 */
[----:B---3--:R-:W-:Y:S03]  /*214c0*/  HMMA.16816.F32 R12, R24, R12, R20 ;  /* 0x0000000c180c723c */ /* 0x008fe60000001814 */
[----:B------:R-:W3:-:S15]  /*214d0*/  LDL.LU.64 R20, [R1+0x3b98] ;  /* 0x003b980001147983 */ /* 0x000ede0000300a00 */
[----:B------:R-:W-:Y:S01]  /*214e0*/  NOP ;  /* 0x0000000000007918 */ /* 0x000fe20000000000 */
[----:B------:R0:W-:Y:S04]  /*214f0*/  STL.64 [R1+0x7c0], R12 ;  /* 0x0007c00c01007387 */ /* 0x0001e80000100a00 */
[----:B------:R1:W-:Y:S04]  /*21500*/  STL.64 [R1+0x7c8], R14 ;  /* 0x0007c80e01007387 */ /* 0x0003e80000100a00 */
[----:B0-----:R-:W4:Y:S01]  /*21510*/  LDL.LU.64 R12, [R1+0x3b90] ;  /* 0x003b9000010c7983 */ /* 0x001f220000300a00 */
[----:B---3--:R-:W-:Y:S03]  /*21520*/  HMMA.16816.F32 R20, R24, R20, R16 ;  /* 0x000000141814723c */ /* 0x008fe60000001810 */
[----:B------:R-:W3:Y:S04]  /*21530*/  LDL.LU.64 R18, [R1+0x3b88] ;  /* 0x003b880001127983 */ /* 0x000ee80000300a00 */
[----:B------:R-:W2:-:S12]  /*21540*/  LDL.LU.64 R16, [R1+0x3b80] ;  /* 0x003b800001107983 */ /* 0x000e980000300a00 */
[----:B-1----:R-:W-:Y:S01]  /*21550*/  IMAD.MOV.U32 R14, RZ, RZ, R23 ;  /* 0x000000ffff0e7224 */ /* 0x002fe200078e0017 */
[----:B------:R0:W-:Y:S04]  /*21560*/  STL.64 [R1+0x7b0], R20 ;  /* 0x0007b01401007387 */ /* 0x0001e80000100a00 */
[----:B------:R1:W-:Y:S04]  /*21570*/  STL [R1+0x7b8], R22 ;  /* 0x0007b81601007387 */ /* 0x0003e80000100800 */
[----:B0-----:R-:W3:Y:S04]  /*21580*/  LDL.LU.64 R20, [R1+0x130] ;  /* 0x0001300001147983 */ /* 0x001ee80000300a00 */
[----:B-1----:R-:W3:Y:S04]  /*21590*/  LDL.LU.64 R22, [R1+0x138] ;  /* 0x0001380001167983 */ /* 0x002ee80000300a00 */
[----:B------:R-:W-:Y:S01]  /*215a0*/  STL [R1+0x2ea4], R14 ;  /* 0x002ea40e01007387 */ /* 0x000fe20000100800 */
[----:B--2---:R-:W-:-:S15]  /*215b0*/  HMMA.16816.F32 R4, R24, R16, R4 ;  /* 0x000000101804723c */ /* 0x004fde0000001804 */
[----:B------:R-:W-:-:S04]  /*215c0*/  NOP ;  /* 0x0000000000007918 */ /* 0x000fc80000000000 */
[----:B------:R-:W-:Y:S04]  /*215d0*/  STL.64 [R1+0x7a0], R4 ;  /* 0x0007a00401007387 */ /* 0x000fe80000100a00 */
[----:B------:R0:W-:Y:S04]  /*215e0*/  STL.64 [R1+0x7a8], R6 ;  /* 0x0007a80601007387 */ /* 0x0001e80000100a00 */
[----:B0-----:R-:W4:Y:S04]  /*215f0*/  LDL.LU.64 R6, [R1+0x3b78] ;  /* 0x003b780001067983 */ /* 0x001f280000300a00 */
[----:B------:R-:W4:Y:S04]  /*21600*/  LDL.LU.64 R4, [R1+0x3b70] ;  /* 0x003b700001047983 */ /* 0x000f280000300a00 */
[----:B---3--:R-:W-:Y:S04]  /*21610*/  STL.64 [R1+0x3ac8], R18 ;  /* 0x003ac81201007387 */ /* 0x008fe80000100a00 */
[----:B------:R0:W-:Y:S04]  /*21620*/  STL.64 [R1+0x3ac0], R16 ;  /* 0x003ac01001007387 */ /* 0x0001e80000100a00 */
[----:B0-----:R-:W2:Y:S04]  /*21630*/  LDL.LU.64 R16, [R1+0x780] ;  /* 0x0007800001107983 */ /* 0x001ea80000300a00 */
[----:B------:R-:W2:Y:S01]  /*21640*/  LDL.LU.64 R18, [R1+0x788] ;  /* 0x0007880001127983 */ /* 0x000ea20000300a00 */
[----:B----4-:R-:W-:-:S15]  /*21650*/  HMMA.16816.F32 R4, R24, R12, R4 ;  /* 0x0000000c1804723c */ /* 0x010fde0000001804 */
[----:B------:R-:W-:-:S04]  /*21660*/  NOP ;  /* 0x0000000000007918 */ /* 0x000fc80000000000 */
[----:B------:R0:W-:Y:S04]  /*21670*/  STL.64 [R1+0x790], R4 ;  /* 0x0007900401007387 */ /* 0x0001e80000100a00 */
[----:B------:R-:W-:Y:S04]  /*21680*/  STL.64 [R1+0x798], R6 ;  /* 0x0007980601007387 */ /* 0x000fe80000100a00 */
[----:B0-----:R-:W3:Y:S04]  /*21690*/  LDL.LU.64 R4, [R1+0x3b68] ;  /* 0x003b680001047983 */ /* 0x001ee80000300a00 */
[----:B------:R0:W-:Y:S04]  /*216a0*/  STL.64 [R1+0x3b38], R12 ;  /* 0x003b380c01007387 */ /* 0x0001e80000100a00 */
[----:B0-----:R-:W4:Y:S04]  /*216b0*/  LDL.64 R12, [R1+0x90] ;  /* 0x00009000010c7983 */ /* 0x001f280000100a00 */
[----:B----4-:R0:W-:Y:S04]  /*216c0*/  STL.64 [R1+0x3b40], R12 ;  /* 0x003b400c01007387 */ /* 0x0101e80000100a00 */
[----:B0-----:R-:W4:Y:S01]  /*216d0*/  LDL.64 R12, [R1+0xa0] ;  /* 0x0000a000010c7983 */ /* 0x001f220000100a00 */
[C---:B--2---:R-:W-:Y:S03]  /*216e0*/  HMMA.16816.F32 R16, R24.reuse, R8, R16 ;  /* 0x000000081810723c */ /* 0x044fe60000001810 */
[----:B----4-:R-:W-:Y:S04]  /*216f0*/  STL.64 [R1+0x3b50], R12 ;  /* 0x003b500c01007387 */ /* 0x010fe80000100a00 */
[----:B------:R-:W-:Y:S04]  /*21700*/  STL [R1+0x3aac], R8 ;  /* 0x003aac0801007387 */ /* 0x000fe80000100800 */
[----:B------:R3:W-:Y:S02]  /*21710*/  STL [R1+0x3aa8], R9 ;  /* 0x003aa80901007387 */ /* 0x0007e40000100800 */
[----:B---3--:R-:W-:Y:S06]  /*21720*/  HMMA.16816.F32 R8, R24, R4, R20 ;  /* 0x000000041808723c */ /* 0x008fec0000001814 */
[----:B------:R-:W-:Y:S04]  /*21730*/  STL.64 [R1+0x780], R16 ;  /* 0x0007801001007387 */ /* 0x000fe80000100a00 */
[----:B------:R-:W-:Y:S04]  /*21740*/  STL.64 [R1+0x788], R18 ;  /* 0x0007881201007387 */ /* 0x000fe80000100a00 */
[----:B------:R0:W-:Y:S04]  /*21750*/  STL.64 [R1+0x3b48], R4 ;  /* 0x003b480401007387 */ /* 0x0001e80000100a00 */
[----:B------:R-:W1:Y:S04]  /*21760*/  LDSM.16.MT88.4 R20, [R29+UR6+0x100] ;  /* 0x000100061d14783b */ /* 0x000e680008004200 */
[----:B------:R-:W2:Y:S04]  /*21770*/  LDSM.16.MT88.4 R24, [R29+UR6+0x180] ;  /* 0x000180061d18783b */ /* 0x000ea80008004200 */
[----:B0-----:R-:W3:Y:S04]  /*21780*/  LDL.LU.64 R4, [R1+0xc00] ;  /* 0x000c000001047983 */ /* 0x001ee80000300a00 */
[----:B------:R-:W-:Y:S04]  /*21790*/  STL.64 [R1+0x130], R8 ;  /* 0x0001300801007387 */ /* 0x000fe80000100a00 */
[----:B------:R-:W-:Y:S04]  /*217a0*/  STL.64 [R1+0x138], R10 ;  /* 0x0001380a01007387 */ /* 0x000fe80000100a00 */
[----:B------:R-:W4:Y:S04]  /*217b0*/  LDL.LU.64 R6, [R1+0xc08] ;  /* 0x000c080001067983 */ /* 0x000f280000300a00 */
[----:B----4-:R-:W-:Y:S04]  /*217c0*/  STL.64 [R1+0x3b60], R6 ;  /* 0x003b600601007387 */ /* 0x010fe80000100a00 */
[----:B---3--:R0:W-:Y:S04]  /*217d0*/  STL.64 [R1+0x3b58], R4 ;  /* 0x003b580401007387 */ /* 0x0081e80000100a00 */
[----:B0-----:R-:W1:Y:S04]  /*217e0*/  LDL.LU.64 R4, [R1+0x1040] ;  /* 0x0010400001047983 */ /* 0x001e680000300a00 */
[----:B------:R-:W1:Y:S04]  /*217f0*/  LDL.LU.64 R6, [R1+0x1048] ;  /* 0x0010480001067983 */ /* 0x000e680000300a00 */
[----:B------:R-:W3:Y:S04]  /*21800*/  LDL.LU.64 R8, [R1+0xbf0] ;  /* 0x000bf00001087983 */ /* 0x000ee80000300a00 */
[----:B------:R-:W3:Y:S04]  /*21810*/  LDL.LU.64 R10, [R1+0xbf8] ;  /* 0x000bf800010a7983 */ /* 0x000ee80000300a00 */
[----:B------:R-:W4:Y:S01]  /*21820*/  LDL.64 R16, [R1+0x40] ;  /* 0x0000400001107983 */ /* 0x000f220000100a00 */
[----:B------:R-:W-:-:S02]  /*21830*/  IMAD.MOV.U32 R12, RZ, RZ, R2 ;  /* 0x000000ffff0c7224 */ /* 0x000fc400078e0002 */
[----:B------:R-:W-:Y:S01]  /*21840*/  IMAD.MOV.U32 R13, RZ, RZ, R0 ;  /* 0x000000ffff0d7224 */ /* 0x000fe200078e0000 */
[----:B----4-:R0:W-:Y:S04]  /*21850*/  STL.64 [R1+0x3b08], R16 ;  /* 0x003b081001007387 */ /* 0x0101e80000100a00 */
[----:B0-----:R-:W4:Y:S02]  /*21860*/  LDL.64 R16, [R1+0x60] ;  /* 0x0000600001107983 */ /* 0x001f240000100a00 */
[C---:B-1----:R-:W-:Y:S02]  /*21870*/  HMMA.16816.F32 R12, R20.reuse, R12, R4 ;  /* 0x0000000c140c723c */ /* 0x042fe40000001804 */
[----:B----4-:R0:W-:Y:S04]  /*21880*/  STL.64 [R1+0x3b20], R16 ;  /* 0x003b201001007387 */ /* 0x0101e80000100a00 */
[----:B0-----:R-:W4:Y:S04]  /*21890*/  LDL.64 R16, [R1+0x70] ;  /* 0x0000700001107983 */ /* 0x001f280000100a00 */
[----:B--2---:R-:W-:Y:S04]  /*218a0*/  STL [R1+0x3a70], R24 ;  /* 0x003a701801007387 */ /* 0x004fe80000100800 */
[----:B------:R0:W-:Y:S04]  /*218b0*/  STL [R1+0x3a6c], R25 ;  /* 0x003a6c1901007387 */ /* 0x0001e80000100800 */
[----:B------:R-:W-:Y:S04]  /*218c0*/  STL [R1+0x3a68], R26 ;  /* 0x003a681a01007387 */ /* 0x000fe80000100800 */
[----:B------:R-:W-:Y:S04]  /*218d0*/  STL [R1+0x3a64], R27 ;  /* 0x003a641b01007387 */ /* 0x000fe80000100800 */
[----:B0-----:R-:W2:Y:S04]  /*218e0*/  LDL.64 R24, [R1+0x80] ;  /* 0x0000800001187983 */ /* 0x001ea80000100a00 */
[----:B------:R-:W-:Y:S04]  /*218f0*/  STL [R1+0x2e80], R29 ;  /* 0x002e801d01007387 */ /* 0x000fe80000100800 */
[----:B------:R-:W2:Y:S04]  /*21900*/  LDL.LU.64 R6, [R1+0x3b60] ;  /* 0x003b600001067983 */ /* 0x000ea80000300a00 */
[----:B------:R-:W2:Y:S04]  /*21910*/  LDL.LU.64 R4, [R1+0x3b58] ;  /* 0x003b580001047983 */ /* 0x000ea80000300a00 */
[----:B------:R0:W-:Y:S04]  /*21920*/  STL.64 [R1+0x1040], R12 ;  /* 0x0010400c01007387 */ /* 0x0001e80000100a00 */
[----:B------:R-:W-:Y:S04]  /*21930*/  STL.64 [R1+0x1048], R14 ;  /* 0x0010480e01007387 */ /* 0x000fe80000100a00 */
[----:B0-----:R-:W2:Y:S02]  /*21940*/  LDL.LU.64 R12, [R1+0x3b50] ;  /* 0x003b5000010c7983 */ /* 0x001ea40000300a00 */
[----:B--2---:R-:W-:Y:S01]  /*21950*/  HMMA.16816.F32 R4, R20, R12, R4 ;  /* 0x0000000c1404723c */ /* 0x004fe20000001804 */
[----:B------:R-:W-:-:S15]  /*21960*/  IMAD.MOV.U32 R0, RZ, RZ, R13 ;  /* 0x000000ffff007224 */ /* 0x000fde00078e000d */
[----:B------:R-:W-:-:S03]  /*21970*/  NOP ;  /* 0x0000000000007918 */ /* 0x000fc60000000000 */
[----:B------:R0:W-:Y:S04]  /*21980*/  STL.64 [R1+0xc00], R4 ;  /* 0x000c000401007387 */ /* 0x0001e80000100a00 */
[----:B------:R1:W-:Y:S04]  /*21990*/  STL.64 [R1+0xc08], R6 ;  /* 0x000c080601007387 */ /* 0x0003e80000100a00 */
[----:B0-----:R-:W2:Y:S01]  /*219a0*/  LDL.LU.64 R4, [R1+0x3b48] ;  /* 0x003b480001047983 */ /* 0x001ea20000300a00 */
[----:B-1----:R-:W-:-:S03]  /*219b0*/  IMAD.MOV.U32 R6, RZ, RZ, R12 ;  /* 0x000000ffff067224 */ /* 0x002fc600078e000c */
[----:B------:R-:W3:Y:S04]  /*219c0*/  LDL.LU.64 R12, [R1+0x3b40] ;  /* 0x003b4000010c7983 */ /* 0x000ee80000300a00 */
[----:B------:R-:W-:Y:S04]  /*219d0*/  STL [R1+0x3a98], R0 ;  /* 0x003a980001007387 */ /* 0x000fe80000100800 */
[----:B------:R-:W-:Y:S01]  /*219e0*/  STL [R1+0x3a60], R6 ;  /* 0x003a600601007387 */ /* 0x000fe20000100800 */
[----:B---3--:R-:W-:Y:S01]  /*219f0*/  HMMA.16816.F32 R8, R20, R12, R8 ;  /* 0x0000000c1408723c */ /* 0x008fe20000001808 */
[----:B------:R-:W-:-:S15]  /*21a00*/  IMAD.MOV.U32 R7, RZ, RZ, R13 ;  /* 0x000000ffff077224 */ /* 0x000fde00078e000d */
[----:B------:R-:W-:-:S03]  /*21a10*/  NOP ;  /* 0x0000000000007918 */ /* 0x000fc60000000000 */
[----:B------:R-:W-:Y:S04]  /*21a20*/  STL.64 [R1+0xbf0], R8 ;  /* 0x000bf00801007387 */ /* 0x000fe80000100a00 */
[----:B------:R0:W-:Y:S02]  /*21a30*/  STL.64 [R1+0xbf8], R10 ;  /* 0x000bf80a01007387 */ /* 0x0001e40000100a00 */
[----:B0-----:R-:W-:Y:S02]  /*21a40*/  IMAD.MOV.U32 R10, RZ, RZ, R12 ;  /* 0x000000ffff0a7224 */ /* 0x001fe400078e000c */
[----:B------:R-:W3:Y:S04]  /*21a50*/  LDL.LU.64 R12, [R1+0x3b38] ;  /* 0x003b3800010c7983 */ /* 0x000ee80000300a00 */
[----:B------:R-:W-:Y:S04]  /*21a60*/  STL [R1+0x3b18], R7 ;  /* 0x003b180701007387 */ /* 0x000fe80000100800 */
[----:B--2---:R0:W-:Y:S04]  /*21a70*/  STL.64 [R1+0x3b10], R4 ;  /* 0x003b100401007387 */ /* 0x0041e80000100a00 */
[----:B0-----:R-:W2:Y:S04]  /*21a80*/  LDL.LU.64 R4, [R1+0xbc0] ;  /* 0x000bc00001047983 */ /* 0x001ea80000300a00 */
[----:B------:R-:W2:Y:S04]  /*21a90*/  LDL.LU.64 R6, [R1+0xbc8] ;  /* 0x000bc80001067983 */ /* 0x000ea80000300a00 */
[----:B--2---:R-:W-:Y:S04]  /*21aa0*/  STL.64 [R1+0x3b30], R6 ;  /* 0x003b300601007387 */ /* 0x004fe80000100a00 */
[----:B------:R0:W-:Y:S04]  /*21ab0*/  STL.64 [R1+0x3b28], R4 ;  /* 0x003b280401007387 */ /* 0x0001e80000100a00 */
[----:B0-----:R-:W4:Y:S04]  /*21ac0*/  LDL.LU.64 R4, [R1+0xbd0] ;  /* 0x000bd00001047983 */ /* 0x001f280000300a00 */
[----:B------:R-:W4:Y:S04]  /*21ad0*/  LDL.LU.64 R6, [R1+0xbd8] ;  /* 0x000bd80001067983 */ /* 0x000f280000300a00 */
[----:B------:R0:W-:Y:S04]  /*21ae0*/  STL [R1+0x3a9c], R10 ;  /* 0x003a9c0a01007387 */ /* 0x0001e80000100800 */
[----:B------:R-:W2:Y:S04]  /*21af0*/  LDL.LU.64 R8, [R1+0xbe0] ;  /* 0x000be00001087983 */ /* 0x000ea80000300a00 */
[----:B0-----:R-:W2:Y:S01]  /*21b00*/  LDL.LU.64 R10, [R1+0xbe8] ;  /* 0x000be800010a7983 */ /* 0x001ea20000300a00 */
[----:B------:R-:W-:Y:S01]  /*21b10*/  IMAD.MOV.U32 R14, RZ, RZ, R24 ;  /* 0x000000ffff0e7224 */ /* 0x000fe200078e0018 */
[----:B--2---:R-:W-:-:S15]  /*21b20*/  HMMA.16816.F32 R8, R20, R24, R8 ;  /* 0x000000181408723c */ /* 0x004fde0000001808 */
[----:B------:R-:W-:-:S04]  /*21b30*/  NOP ;  /* 0x0000000000007918 */ /* 0x000fc80000000000 */
[----:B------:R-:W-:Y:S04]  /*21b40*/  STL.64 [R1+0xbe0], R8 ;  /* 0x000be00801007387 */ /* 0x000fe80000100a00 */
[----:B------:R0:W-:Y:S02]  /*21b50*/  STL.64 [R1+0xbe8], R10 ;  /* 0x000be80a01007387 */ /* 0x0001e40000100a00 */
[----:B0-----:R-:W-:Y:S02]  /*21b60*/  IMAD.MOV.U32 R11, RZ, RZ, R25 ;  /* 0x000000ffff0b7224 */ /* 0x001fe400078e0019 */
[----:B------:R-:W2:Y:S04]  /*21b70*/  LDL.LU.64 R24, [R1+0xbb0] ;  /* 0x000bb00001187983 */ /* 0x000ea80000300a00 */
[----:B------:R-:W2:Y:S04]  /*21b80*/  LDL.LU.64 R26, [R1+0xbb8] ;  /* 0x000bb800011a7983 */ /* 0x000ea80000300a00 */
[----:B------:R0:W-:Y:S04]  /*21b90*/  STL [R1+0x3aa4], R11 ;  /* 0x003aa40b01007387 */ /* 0x0001e80000100800 */
[----:B------:R-:W2:Y:S04]  /*21ba0*/  LDL.LU.64 R8, [R1+0xba0] ;  /* 0x000ba00001087983 */ /* 0x000ea80000300a00 */
[----:B0-----:R-:W2:Y:S04]  /*21bb0*/  LDL.LU.64 R10, [R1+0xba8] ;  /* 0x000ba800010a7983 */ /* 0x001ea80000300a00 */
[----:B------:R-:W-:Y:S04]  /*21bc0*/  STL [R1+0x3aa0], R14 ;  /* 0x003aa00e01007387 */ /* 0x000fe80000100800 */
[----:B---3--:R0:W-:Y:S04]  /*21bd0*/  STL.64 [R1+0x3af0], R12 ;  /* 0x003af00c01007387 */ /* 0x0081e80000100a00 */
[----:B0-----:R-:W3:Y:S01]  /*21be0*/  LDL.64 R12, [R1+0x20] ;  /* 0x00002000010c7983 */ /* 0x001ee20000100a00 */
[----:B----4-:R-:W-:Y:S01]  /*21bf0*/  HMMA.16816.F32 R4, R20, R16, R4 ;  /* 0x000000101404723c */ /* 0x010fe20000001804 */
[----:B------:R-:W-:-:S02]  /*21c00*/  IMAD.MOV.U32 R3, RZ, RZ, R16 ;  /* 0x000000ffff037224 */ /* 0x000fc400078e0010 */
[----:B------:R-:W-:Y:S01]  /*21c10*/  IMAD.MOV.U32 R2, RZ, RZ, R17 ;  /* 0x000000ffff027224 */ /* 0x000fe200078e0011 */
[----:B---3--:R0:W-:Y:S04]  /*21c20*/  STL.64 [R1+0x3b00], R12 ;  /* 0x003b000c01007387 */ /* 0x0081e80000100a00 */
[----:B0-----:R-:W3:Y:S11]  /*21c30*/  LDL.64 R12, [R1+0x30] ;  /* 0x00003000010c7983 */ /* 0x001ef60000100a00 */
[----:B------:R-:W-:Y:S04]  /*21c40*/  STL.64 [R1+0xbd0], R4 ;  /* 0x000bd00401007387 */ /* 0x000fe80000100a00 */
[----:B------:R0:W-:Y:S04]  /*21c50*/  STL.64 [R1+0xbd8], R6 ;  /* 0x000bd80601007387 */ /* 0x0001e80000100a00 */
[----:B0-----:R-:W4:Y:S04]  /*21c60*/  LDL.LU.64 R6, [R1+0x3b30] ;  /* 0x003b300001067983 */ /* 0x001f280000300a00 */
[----:B------:R-:W4:Y:S04]  /*21c70*/  LDL.LU.64 R4, [R1+0x3b28] ;  /* 0x003b280001047983 */ /* 0x000f280000300a00 */
[----:B------:R-:W4:Y:S02]  /*21c80*/  LDL.LU.64 R16, [R1+0x3b20] ;  /* 0x003b200001107983 */ /* 0x000f240000300a00 */
[----:B----4-:R-:W-:-:S15]  /*21c90*/  HMMA.16816.F32 R4, R20, R16, R4 ;  /* 0x000000101404723c */ /* 0x010fde0000001804 */
[----:B------:R-:W-:-:S04]  /*21ca0*/  NOP ;  /* 0x0000000000007918 */ /* 0x000fc80000000000 */
[----:B------:R-:W-:Y:S04]  /*21cb0*/  STL.64 [R1+0xbc0], R4 ;  /* 0x000bc00401007387 */ /* 0x000fe80000100a00 */
[----:B------:R0:W-:Y:S04]  /*21cc0*/  STL.64 [R1+0xbc8], R6 ;  /* 0x000bc80601007387 */ /* 0x0001e80000100a00 */
[----:B0-----:R-:W4:Y:S04]  /*21cd0*/  LDL.LU R7, [R1+0x3b18] ;  /* 0x003b180001077983 */ /* 0x001f280000300800 */
[----:B------:R-:W2:Y:S01]  /*21ce0*/  LDL.LU.64 R4, [R1+0x3b10] ;  /* 0x003b100001047983 */ /* 0x000ea20000300a00 */
[----:B------:R-:W-:-:S02]  /*21cf0*/  IMAD.MOV.U32 R6, RZ, RZ, R16 ;  /* 0x000000ffff067224 */ /* 0x000fc400078e0010 */
[----:B------:R-:W-:Y:S02]  /*21d00*/  IMAD.MOV.U32 R29, RZ, RZ, R17 ;  /* 0x000000ffff1d7224 */ /* 0x000fe400078e0011 */
[----:B------:R-:W3:Y:S04]  /*21d10*/  LDL.LU.64 R16, [R1+0x3b08] ;  /* 0x003b080001107983 */ /* 0x000ee80000300a00 */
[----:B----4-:R-:W-:Y:S04]  /*21d20*/  STL.64 [R1+0x3a90], R6 ;  /* 0x003a900601007387 */ /* 0x010fe80000100a00 */
[----:B--2---:R0:W-:Y:S04]  /*21d30*/  STL.64 [R1+0x3a88], R4 ;  /* 0x003a880401007387 */ /* 0x0041e80000100a00 */
[----:B0-----:R-:W2:Y:S02]  /*21d40*/  LDL.64 R4, [R1+0x50] ;  /* 0x0000500001047983 */ /* 0x001ea40000100a00 */
[----:B--2---:R-:W-:-:S15]  /*21d50*/  HMMA.16816.F32 R24, R20, R4, R24 ;  /* 0x000000041418723c */ /* 0x004fde0000001818 */
[----:B------:R-:W-:-:S04]  /*21d60*/  NOP ;  /* 0x0000000000007918 */ /* 0x000fc80000000000 */
[----:B------:R-:W-:Y:S04]  /*21d70*/  STL.64 [R1+0xbb0], R24 ;  /* 0x000bb01801007387 */ /* 0x000fe80000100a00 */
[----:B------:R0:W-:Y:S02]  /*21d80*/  STL.64 [R1+0xbb8], R26 ;  /* 0x000bb81a01007387 */ /* 0x0001e40000100a00 */
[----:B0-----:R-:W-:Y:S02]  /*21d90*/  IMAD.MOV.U32 R26, RZ, RZ, R4 ;  /* 0x000000ffff1a7224 */ /* 0x001fe400078e0004 */
[----:B------:R-:W-:Y:S02]  /*21da0*/  IMAD.MOV.U32 R27, RZ, RZ, R5 ;  /* 0x000000ffff1b7224 */ /* 0x000fe400078e0005 */
[----:B---3--:R-:W-:Y:S01]  /*21db0*/  HMMA.16816.F32 R4, R20, R16, R8 ;  /* 0x000000101404723c */ /* 0x008fe20000001808 */
[----:B------:R-:W-:-:S02]  /*21dc0*/  IMAD.MOV.U32 R24, RZ, RZ, R16 ;  /* 0x000000ffff187224 */ /* 0x000fc400078e0010 */
[----:B------:R-:W-:-:S15]  /*21dd0*/  IMAD.MOV.U32 R25, RZ, RZ, R17 ;  /* 0x000000ffff197224 */ /* 0x000fde00078e0011 */
[----:B------:R-:W-:Y:S01]  /*21de0*/  NOP ;  /* 0x0000000000007918 */ /* 0x000fe20000000000 */
[----:B------:R-:W-:Y:S04]  /*21df0*/  STL.64 [R1+0xba0], R4 ;  /* 0x000ba00401007387 */ /* 0x000fe80000100a00 */
[----:B------:R-:W-:Y:S04]  /*21e00*/  STL.64 [R1+0xba8], R6 ;  /* 0x000ba80601007387 */ /* 0x000fe80000100a00 */
[----:B------:R-:W2:Y:S04]  /*21e10*/  LDL.LU.64 R8, [R1+0xb90] ;  /* 0x000b900001087983 */ /* 0x000ea80000300a00 */
[----:B------:R-:W2:Y:S04]  /*21e20*/  LDL.LU.64 R10, [R1+0xb98] ;  /* 0x000b9800010a7983 */ /* 0x000ea80000300a00 */
[----:B------:R-:W3:Y:S04]  /*21e30*/  LDL.LU.64 R16, [R1+0xb60] ;  /* 0x000b600001107983 */ /* 0x000ee80000300a00 */
[----:B------:R-:W4:Y:S04]  /*21e40*/  LDL.LU.64 R18, [R1+0xb68] ;  /* 0x000b680001127983 */ /* 0x000f280000300a00 */
[----:B----4-:R-:W-:Y:S04]  /*21e50*/  STL.64 [R1+0x3ad8], R18 ;  /* 0x003ad81201007387 */ /* 0x010fe80000100a00 */
[----:B---3--:R0:W-:Y:S04]  /*21e60*/  STL.64 [R1+0x3ad0], R16 ;  /* 0x003ad01001007387 */ /* 0x0081e80000100a00 */
[----:B0-----:R-:W3:Y:S01]  /*21e70*/  LDL.64 R16, [R1+0x10] ;  /* 0x0000100001107983 */ /* 0x001ee20000100a00 */
[----:B--2---:R-:W-:Y:S03]  /*21e80*/  HMMA.16816.F32 R8, R20, R12, R8 ;  /* 0x0000000c1408723c */ /* 0x004fe60000001808 */
[----:B---3--:R0:W-:Y:S04]  /*21e90*/  STL.64 [R1+0x3af8], R16 ;  /* 0x003af81001007387 */ /* 0x0081e80000100a00 */
[----:B0-----:R-:W2:Y:S04]  /*21ea0*/  LDL.LU.64 R16, [R1+0xb80] ;  /* 0x000b800001107983 */ /* 0x001ea80000300a00 */
[----:B------:R-:W2:Y:S04]  /*21eb0*/  LDL.LU.64 R18, [R1+0xb88] ;  /* 0x000b880001127983 */ /* 0x000ea80000300a00 */
[----:B------:R-:W3:Y:S04]  /*21ec0*/  LDL.LU.64 R4, [R1+0xb50] ;  /* 0x000b500001047983 */ /* 0x000ee80000300a00 */
[----:B------:R-:W4:Y:S01]  /*21ed0*/  LDL.LU.64 R6, [R1+0xb58] ;  /* 0x000b580001067983 */ /* 0x000f220000300a00 */
[----:B------:R-:W-:-:S03]  /*21ee0*/  IMAD.MOV.U32 R0, RZ, RZ, R13 ;  /* 0x000000ffff007224 */ /* 0x000fc600078e000d */
[----:B----4-:R-:W-:Y:S04]  /*21ef0*/  STL.64 [R1+0x3ae8], R6 ;  /* 0x003ae80601007387 */ /* 0x010fe80000100a00 */
[----:B---3--:R0:W-:Y:S04]  /*21f00*/  STL.64 [R1+0x3ae0], R4 ;  /* 0x003ae00401007387 */ /* 0x0081e80000100a00 */
[----:B0-----:R-:W3:Y:S04]  /*21f10*/  LDL.LU.64 R4, [R1+0xb70] ;  /* 0x000b700001047983 */ /* 0x001ee80000300a00 */
[----:B------:R-:W3:Y:S04]  /*21f20*/  LDL.LU.64 R6, [R1+0xb78] ;  /* 0x000b780001067983 */ /* 0x000ee80000300a00 */
[----:B------:R-:W-:Y:S04]  /*21f30*/  STL.64 [R1+0x3a80], R26 ;  /* 0x003a801a01007387 */ /* 0x000fe80000100a00 */
[----:B------:R0:W-:Y:S04]  /*21f40*/  STL.64 [R1+0x3a78], R24 ;  /* 0x003a781801007387 */ /* 0x0001e80000100a00 */
[----:B0-----:R-:W4:Y:S04]  /*21f50*/  LDL.64 R24, [R1] ;  /* 0x0000000001187983 */ /* 0x001f280000100a00 */
[----:B------:R-:W-:Y:S04]  /*21f60*/  STL.64 [R1+0xb90], R8 ;  /* 0x000b900801007387 */ /* 0x000fe80000100a00 */
[----:B------:R0:W-:Y:S02]  /*21f70*/  STL.64 [R1+0xb98], R10 ;  /* 0x000b980a01007387 */ /* 0x0001e40000100a00 */
[----:B0-----:R-:W-:-:S02]  /*21f80*/  IMAD.MOV.U32 R10, RZ, RZ, R12 ;  /* 0x000000ffff0a7224 */ /* 0x001fc400078e000c */
[----:B------:R-:W2:Y:S02]  /*21f90*/  LDL.LU.64 R12, [R1+0x3b00] ;  /* 0x003b0000010c7983 */ /* 0x000ea40000300a00 */
[----:B--2---:R-:W-:-:S15]  /*21fa0*/  HMMA.16816.F32 R16, R20, R12, R16 ;  /* 0x0000000c1410723c */ /* 0x004fde0000001810 */
[----:B------:R-:W-:-:S04]  /*21fb0*/  NOP ;  /* 0x0000000000007918 */ /* 0x000fc80000000000 */
[----:B------:R0:W-:Y:S04]  /*21fc0*/  STL.64 [R1+0xb80], R16 ;  /* 0x000b801001007387 */ /* 0x0001e80000100a00 */
[----:B------:R-:W-:Y:S04]  /*21fd0*/  STL.64 [R1+0xb88], R18 ;  /* 0x000b881201007387 */ /* 0x000fe80000100a00 */
[----:B0-----:R-:W3:Y:S01]  /*21fe0*/  LDL.LU.64 R16, [R1+0x3af8] ;  /* 0x003af80001107983 */ /* 0x001ee20000300a00 */
[----:B------:R-:W-:Y:S02]  /*21ff0*/  IMAD.MOV.U32 R11, RZ, RZ, R12 ;  /* 0x000000ffff0b7224 */ /* 0x000fe400078e000c */
[----:B------:R-:W-:-:S02]  /*22000*/  IMAD.MOV.U32 R14, RZ, RZ, R13 ;  /* 0x000000ffff0e7224 */ /* 0x000fc400078e000d */
[----:B------:R-:W2:Y:S01]  /*22010*/  LDL.LU.64 R12, [R1+0x3af0] ;  /* 0x003af000010c7983 */ /* 0x000ea20000300a00 */
[----:B---3--:R-:W-:Y:S01]  /*22020*/  HMMA.16816.F32 R4, R20, R16, R4 ;  /* 0x000000101404723c */ /* 0x008fe20000001804 */
[----:B------:R-:W-:Y:S02]  /*22030*/  IMAD.MOV.U32 R8, RZ, RZ, R16 ;  /* 0x000000ffff087224 */ /* 0x000fe400078e0010 */
[----:B------:R-:W-:-:S15]  /*22040*/  IMAD.MOV.U32 R9, RZ, RZ, R17 ;  /* 0x000000ffff097224 */ /* 0x000fde00078e0011 */
[----:B------:R-:W-:Y:S01]  /*22050*/  NOP ;  /* 0x0000000000007918 */ /* 0x000fe20000000000 */
[----:B------:R-:W-:Y:S04]  /*22060*/  STL.64 [R1+0xb70], R4 ;  /* 0x000b700401007387 */ /* 0x000fe80000100a00 */
[----:B------:R0:W-:Y:S04]  /*22070*/  STL.64 [R1+0xb78], R6 ;  /* 0x000b780601007387 */ /* 0x0001e80000100a00 */
[----:B0-----:R-:W3:Y:S04]  /*22080*/  LDL.LU.64 R6, [R1+0x3ae8] ;  /* 0x003ae80001067983 */ /* 0x001ee80000300a00 */
[----:B------:R-:W3:Y:S04]  /*22090*/  LDL.LU.64 R4, [R1+0x3ae0] ;  /* 0x003ae00001047983 */ /* 0x000ee80000300a00 */
[----:B------:R-:W4:Y:S04]  /*220a0*/  LDL.LU.64 R18, [R1+0x3ad8] ;  /* 0x003ad80001127983 */ /* 0x000f280000300a00 */
[----:B------:R-:W4:Y:S04]  /*220b0*/  LDL.LU.64 R16, [R1+0x3ad0] ;  /* 0x003ad00001107983 */ /* 0x000f280000300a00 */
[----:B------:R-:W-:Y:S04]  /*220c0*/  STL.64 [R1+0x3ab8], R10 ;  /* 0x003ab80a01007387 */ /* 0x000fe80000100a00 */
[----:B------:R0:W-:Y:S04]  /*220d0*/  STL.64 [R1+0x3ab0], R8 ;  /* 0x003ab00801007387 */ /* 0x0001e80000100a00 */
[----:B0-----:R-:W2:Y:S04]  /*220e0*/  LDL.LU.64 R8, [R1+0xb40] ;  /* 0x000b400001087983 */ /* 0x001ea80000300a00 */
[----:B------:R-:W2:Y:S01]  /*220f0*/  LDL.LU.64 R10, [R1+0xb48] ;  /* 0x000b4800010a7983 */ /* 0x000ea20000300a00 */
[----:B----4-:R-:W-:-:S15]  /*22100*/  HMMA.16816.F32 R16, R20, R24, R16 ;  /* 0x000000181410723c */ /* 0x010fde0000001810 */
[----:B------:R-:W-:-:S04]  /*22110*/  NOP ;  /* 0x0000000000007918 */ /* 0x000fc80000000000 */
[----:B------:R-:W-:Y:S04]  /*22120*/  STL.64 [R1+0xb60], R16 ;  /* 0x000b601001007387 */ /* 0x000fe80000100a00 */
[----:B------:R0:W-:Y:S04]  /*22130*/  STL.64 [R1+0xb68], R18 ;  /* 0x000b681201007387 */ /* 0x0001e80000100a00 */
[----:B0-----:R-:W4:Y:S04]  /*22140*/  LDL.LU.64 R18, [R1+0x3ac8] ;  /* 0x003ac80001127983 */ /* 0x001f280000300a00 */
[----:B------:R-:W3:Y:S01]  /*22150*/  LDL.LU.64 R16, [R1+0x3ac0] ;  /* 0x003ac00001107983 */ /* 0x000ee20000300a00 */
[----:B------:R-:W-:-:S02]  /*22160*/  IMAD.MOV.U32 R28, RZ, RZ, R24 ;  /* 0x000000ffff1c7224 */ /* 0x000fc400078e0018 */
[----:B------:R-:W-:Y:S01]  /*22170*/  IMAD.MOV.U32 R15, RZ, RZ, R25 ;  /* 0x000000ffff0f7224 */ /* 0x000fe200078e0019 */
[C---:B--2---:R-:W-:Y:S08]  /*22180*/  HMMA.16816.F32 R8, R20.reuse, R12, R8 ;  /* 0x0000000c1408723c */ /* 0x044ff00000001808 */
[----:B---3--:R-:W-:Y:S01]  /*22190*/  HMMA.16816.F32 R24, R20, R16, R4 ;  /* 0x000000101418723c */ /* 0x008fe20000001804 */
[----:B------:R-:W2:Y:S04]  /*221a0*/  LDL.LU.64 R4, [R1+0xb30] ;  /* 0x000b300001047983 */ /* 0x000ea80000300a00 */
[----:B------:R-:W2:-:S14]  /*221b0*/  LDL.LU.64 R6, [R1+0xb38] ;  /* 0x000b380001067983 */ /* 0x000e9c0000300a00 */
[----:B------:R0:W-:Y:S04]  /*221c0*/  STL.64 [R1+0xb50], R24 ;  /* 0x000b501801007387 */ /* 0x0001e80000100a00 */
[----:B------:R1:W-:Y:S04]  /*221d0*/  STL.64 [R1+0xb58], R26 ;  /* 0x000b581a01007387 */ /* 0x0003e80000100a00 */
[----:B0-----:R-:W3:Y:S04]  /*221e0*/  LDL.LU.64 R24, [R1+0x4f0] ;  /* 0x0004f00001187983 */ /* 0x001ee80000300a00 */
[----:B-1----:R-:W3:Y:S04]  /*221f0*/  LDL.LU.64 R26, [R1+0x4f8] ;  /* 0x0004f800011a7983 */ /* 0x002ee80000300a00 */
[----:B----4-:R-:W-:Y:S04]  /*22200*/  STL.64 [R1+0x3980], R18 ;  /* 0x0039801201007387 */ /* 0x010fe80000100a00 */
[----:B------:R0:W-:Y:S04]  /*22210*/  STL.64 [R1+0x3978], R16 ;  /* 0x0039781001007387 */ /* 0x0001e80000100a00 */
[----:B0-----:R-:W4:Y:S04]  /*22220*/  LDL.64 R16, [R1+0xb0] ;  /* 0x0000b00001107983 */ /* 0x001f280000100a00 */
[----:B------:R-:W-:Y:S04]  /*22230*/  STL.64 [R1+0xb40], R8 ;  /* 0x000b400801007387 */ /* 0x000fe80000100a00 */
[----:B------:R0:W-:Y:S04]  /*22240*/  STL.64 [R1+0xb48], R10 ;  /* 0x000b480a01007387 */ /* 0x0001e80000100a00 */
[----:B0-----:R-:W2:Y:S04]  /*22250*/  LDL.LU.64 R10, [R1+0x3ab8] ;  /* 0x003ab800010a7983 */ /* 0x001ea80000300a00 */
[----:B------:R-:W2:Y:S04]  /*22260*/  LDL.LU.64 R8, [R1+0x3ab0] ;  /* 0x003ab00001087983 */ /* 0x000ea80000300a00 */
[----:B------:R2:W-:Y:S02]  /*22270*/  STL.64 [R1+0x3988], R12 ;  /* 0x0039880c01007387 */ /* 0x0005e40000100a00 */
[----:B--2---:R-:W-:-:S02]  /*22280*/  IMAD.MOV.U32 R12, RZ, RZ, R8 ;  /* 0x000000ffff0c7224 */ /* 0x004fc400078e0008 */
[----:B------:R-:W-:Y:S01]  /*22290*/  IMAD.MOV.U32 R13, RZ, RZ, R9 ;  /* 0x000000ffff0d7224 */ /* 0x000fe200078e0009 */
[----:B------:R-:W2:Y:S04]  /*222a0*/  LDL.LU R8, [R1+0x3aac] ;  /* 0x003aac0001087983 */ /* 0x000ea80000300800 */
[----:B------:R-:W2:Y:S04]  /*222b0*/  LDL.LU R9, [R1+0x3aa8] ;  /* 0x003aa80001097983 */ /* 0x000ea80000300800 */
[----:B------:R0:W-:Y:S02]  /*222c0*/  STL.64 [R1+0x3998], R12 ;  /* 0x0039980c01007387 */ /* 0x0001e40000100a00 */
[----:B0-----:R-:W-:-:S02]  /*222d0*/  IMAD.MOV.U32 R12, RZ, RZ, R11 ;  /* 0x000000ffff0c7224 */ /* 0x001fc400078e000b */
[----:B------:R-:W-:Y:S01]  /*222e0*/  IMAD.MOV.U32 R13, RZ, RZ, R14 ;  /* 0x000000ffff0d7224 */ /* 0x000fe200078e000e */
[----:B------:R-:W3:Y:S04]  /*222f0*/  LDL.LU R11, [R1+0x3aa4] ;  /* 0x003aa400010b7983 */ /* 0x000ee80000300800 */
[----:B------:R-:W3:Y:S04]  /*22300*/  LDL.LU R14, [R1+0x3aa0] ;  /* 0x003aa000010e7983 */ /* 0x000ee80000300800 */
[----:B------:R0:W-:Y:S02]  /*22310*/  STL.64 [R1+0x39b0], R12 ;  /* 0x0039b00c01007387 */ /* 0x0001e40000100a00 */
[----:B0-----:R-:W-:-:S02]  /*22320*/  IMAD.MOV.U32 R12, RZ, RZ, R10 ;  /* 0x000000ffff0c7224 */ /* 0x001fc400078e000a */
[----:B------:R-:W-:Y:S01]  /*22330*/  IMAD.MOV.U32 R13, RZ, RZ, R0 ;  /* 0x000000ffff0d7224 */ /* 0x000fe200078e0000 */
[----:B------:R-:W3:Y:S04]  /*22340*/  LDL.LU R10, [R1+0x3a9c] ;  /* 0x003a9c00010a7983 */ /* 0x000ee80000300800 */
[----:B------:R-:W3:Y:S04]  /*22350*/  LDL.LU R0, [R1+0x3a98] ;  /* 0x003a980001007983 */ /* 0x000ee80000300800 */
[----:B------:R-:W-:Y:S01]  /*22360*/  STL.64 [R1+0x39c8], R12 ;  /* 0x0039c80c01007387 */ /* 0x000fe20000100a00 */
[----:B--2---:R-:W-:-:S15]  /*22370*/  HMMA.16816.F32 R4, R20, R8, R4 ;  /* 0x000000081404723c */ /* 0x004fde0000001804 */
[----:B------:R-:W-:-:S04]  /*22380*/  NOP ;  /* 0x0000000000007918 */ /* 0x000fc80000000000 */
[----:B------:R-:W-:Y:S04]  /*22390*/  STL.64 [R1+0xb30], R4 ;  /* 0x000b300401007387 */ /* 0x000fe80000100a00 */
[----:B------:R0:W-:Y:S04]  /*223a0*/  STL.64 [R1+0xb38], R6 ;  /* 0x000b380601007387 */ /* 0x0001e80000100a00 */
[----:B0-----:R-:W2:Y:S04]  /*223b0*/  LDL.LU.64 R6, [R1+0x3a90] ;  /* 0x003a900001067983 */ /* 0x001ea80000300a00 */
[----:B------:R-:W3:Y:S04]  /*223c0*/  LDL.LU.64 R4, [R1+0x3a88] ;  /* 0x003a880001047983 */ /* 0x000ee80000300a00 */
[----:B------:R-:W-:Y:S01]  /*223d0*/  STL.64 [R1+0x3970], R8 ;  /* 0x0039700801007387 */ /* 0x000fe20000100a00 */
[----:B---3--:R-:W-:Y:S03]  /*223e0*/  HMMA.16816.F32 R20, R20, R4, R24 ;  /* 0x000000041414723c */ /* 0x008fe60000001818 */
[----:B------:R-:W3:Y:S04]  /*223f0*/  LDL.LU.64 R26, [R1+0x3a80] ;  /* 0x003a8000011a7983 */ /* 0x000ee80000300a00 */
[----:B------:R-:W2:-:S12]  /*22400*/  LDL.LU.64 R24, [R1+0x3a78] ;  /* 0x003a780001187983 */ /* 0x000e980000300a00 */
[----:B------:R0:W-:Y:S04]  /*22410*/  STL.64 [R1+0x4f0], R20 ;  /* 0x0004f01401007387 */ /* 0x0001e80000100a00 */
[----:B------:R1:W-:Y:S04]  /*22420*/  STL.64 [R1+0x4f8], R22 ;  /* 0x0004f81601007387 */ /* 0x0003e80000100a00 */
[----:B0-----:R-:W4:Y:S04]  /*22430*/  LDL.LU.64 R20, [R1+0x1000] ;  /* 0x0010000001147983 */ /* 0x001f280000300a00 */
[----:B-1----:R-:W4:Y:S01]  /*22440*/  LDL.LU.64 R22, [R1+0x1008] ;  /* 0x0010080001167983 */ /* 0x002f220000300a00 */
[----:B--2---:R-:W-:-:S02]  /*22450*/  IMAD.MOV.U32 R12, RZ, RZ, R24 ;  /* 0x000000ffff0c7224 */ /* 0x004fc400078e0018 */
[----:B------:R-:W-:Y:S01]  /*22460*/  IMAD.MOV.U32 R13, RZ, RZ, R25 ;  /* 0x000000ffff0d7224 */ /* 0x000fe200078e0019 */
[----:B------:R-:W4:Y:S04]  /*22470*/  LDL.LU R24, [R1+0x3a70] ;  /* 0x003a700001187983 */ /* 0x000f280000300800 */
[----:B------:R-:W4:Y:S01]  /*22480*/  LDL.LU R25, [R1+0x3a6c] ;  /* 0x003a6c0001197983 */ /* 0x000f220000300800 */
[----:B---3--:R-:W-:Y:S02]  /*22490*/  IMAD.MOV.U32 R8, RZ, RZ, R26 ;  /* 0x000000ffff087224 */ /* 0x008fe400078e001a */
[----:B------:R-:W-:Y:S01]  /*224a0*/  IMAD.MOV.U32 R9, RZ, RZ, R27 ;  /* 0x000000ffff097224 */ /* 0x000fe200078e001b */
[----:B------:R-:W-:Y:S04]  /*224b0*/  STL.64 [R1+0x39e0], R12 ;  /* 0x0039e00c01007387 */ /* 0x000fe80000100a00 */
[----:B------:R-:W4:Y:S04]  /*224c0*/  LDL.LU R26, [R1+0x3a68] ;  /* 0x003a6800011a7983 */ /* 0x000f280000300800 */
[----:B------:R-:W4:Y:S04]  /*224d0*/  LDL.LU R27, [R1+0x3a64] ;  /* 0x003a6400011b7983 */ /* 0x000f280000300800 */
[----:B------:R0:W-:Y:S02]  /*224e0*/  STL.64 [R1+0x39e8], R8 ;  /* 0x0039e80801007387 */ /* 0x0001e40000100a00 */
[----:B0-----:R-:W-:-:S02]  /*224f0*/  IMAD.MOV.U32 R8, RZ, RZ, R6 ;  /* 0x000000ffff087224 */ /* 0x001fc400078e0006 */
[----:B------:R-:W-:Y:S01]  /*22500*/  IMAD.MOV.U32 R9, RZ, RZ, R29 ;  /* 0x000000ffff097224 */ /* 0x000fe200078e001d */
[----:B------:R-:W2:Y:S04]  /*22510*/  LDL.LU R6, [R1+0x3a60] ;  /* 0x003a600001067983 */ /* 0x000ea80000300800 */
[----:B------:R0:W-:Y:S04]  /*22520*/  STL.64 [R1+0x3a00], R8 ;  /* 0x003a000801007387 */ /* 0x0001e80000100a00 */
[----:B------:R1:W-:Y:S01]  /*22530*/  STL.64 [R1+0x3968], R4 ;  /* 0x0039680401007387 */ /* 0x0003e20000100a00 */
[----:B0-----:R-:W-:-:S02]  /*22540*/  IMAD.MOV.U32 R8, RZ, RZ, R3 ;  /* 0x000000ffff087224 */ /* 0x001fc400078e0003 */
[----:B------:R-:W-:Y:S02]  /*22550*/  IMAD.MOV.U32 R9, RZ, RZ, R2 ;  /* 0x000000ffff097224 */ /* 0x000fe400078e0002 */
[----:B-1----:R-:W-:Y:S02]  /*22560*/  IMAD.MOV.U32 R4, RZ, RZ, R28 ;  /* 0x000000ffff047224 */ /* 0x002fe400078e001c */
[----:B------:R-:W-:Y:S01]  /*22570*/  IMAD.MOV.U32 R5, RZ, RZ, R15 ;  /* 0x000000ffff057224 */ /* 0x000fe200078e000f */
[----:B------:R0:W-:Y:S04]  /*22580*/  STL.64 [R1+0x3a18], R8 ;  /* 0x003a180801007387 */ /* 0x0001e80000100a00 */
[----:B------:R-:W-:Y:S01]  /*22590*/  STL.64 [R1+0x3990], R4 ;  /* 0x0039900401007387 */ /* 0x000fe20000100a00 */
[----:B0-----:R-:W-:-:S02]  /*225a0*/  IMAD.MOV.U32 R8, RZ, RZ, R14 ;  /* 0x000000ffff087224 */ /* 0x001fc400078e000e */
[----:B------:R-:W-:Y:S01]  /*225b0*/  IMAD.MOV.U32 R9, RZ, RZ, R11 ;  /* 0x000000ffff097224 */ /* 0x000fe200078e000b */
[----:B----4-:R-:W-:-:S15]  /*225c0*/  HMMA.16816.F32 R20, R24, R16, R20 ;  /* 0x000000101814723c */ /* 0x010fde0000001814 */
[----:B------:R-:W-:-:S04]  /*225d0*/  NOP ;  /* 0x0000000000007918 */ /* 0x000fc80000000000 */
[----:B------:R-:W-:Y:S04]  /*225e0*/  STL.64 [R1+0x1000], R20 ;  /* 0x0010001401007387 */ /* 0x000fe80000100a00 */
[----:B------:R-:W-:Y:S04]  /*225f0*/  STL.64 [R1+0x1008], R22 ;  /* 0x0010081601007387 */ /* 0x000fe80000100a00 */
[----:B------:R0:W-:Y:S02]  /*22600*/  STL.64 [R1+0x3a30], R8 ;  /* 0x003a300801007387 */ /* 0x0001e40000100a00 */
[----:B0-----:R-:W-:-:S02]  /*22610*/  IMAD.MOV.U32 R8, RZ, RZ, R10 ;  /* 0x000000ffff087224 */ /* 0x001fc400078e000a */
[----:B------:R-:W-:-:S05]  /*22620*/  IMAD.MOV.U32 R9, RZ, RZ, R7 ;  /* 0x000000ffff097224 */ /* 0x000fca00078e0007 */
[----:B------:R-:W-:Y:S04]  /*22630*/  STL.64 [R1+0x3a48], R8 ;  /* 0x003a480801007387 */ /* 0x000fe80000100a00 */
[----:B------:R-:W3:Y:S04]  /*22640*/  LDL.LU.64 R12, [R1+0x460] ;  /* 0x00046000010c7983 */ /* 0x000ee80000300a00 */
[----:B------:R-:W4:Y:S04]  /*22650*/  LDL.LU.64 R14, [R1+0x468] ;  /* 0x00046800010e7983 */ /* 0x000f280000300a00 */
[----:B----4-:R-:W-:Y:S04]  /*22660*/  STL.64 [R1+0x39f8], R14 ;  /* 0x0039f80e01007387 */ /* 0x010fe80000100a00 */
[----:B---3--:R0:W-:Y:S04]  /*22670*/  STL.64 [R1+0x39f0], R12 ;  /* 0x0039f00c01007387 */ /* 0x0081e80000100a00 */
[----:B0-----:R-:W3:Y:S04]  /*22680*/  LDL.LU.64 R12, [R1+0x470] ;  /* 0x00047000010c7983 */ /* 0x001ee80000300a00 */
        /* <DEDUP_REMOVED lines=12> */
[----:B------:R-:W4:Y:S01]  /*22750*/  LDL.LU.64 R14, [R1+0x4a8] ;  /* 0x0004a800010e7983 */ /* 0x000f220000300a00 */
[----:B--2---:R-:W-:-:S03]  /*22760*/  IMAD.MOV.U32 R8, RZ, RZ, R6 ;  /* 0x000000ffff087224 */ /* 0x004fc600078e0006 */
[----:B----4-:R-:W-:Y:S04]  /*22770*/  STL.64 [R1+0x3a58], R14 ;  /* 0x003a580e01007387 */ /* 0x010fe80000100a00 */
[----:B---3--:R0:W-:Y:S04]  /*22780*/  STL.64 [R1+0x3a50], R12 ;  /* 0x003a500c01007387 */ /* 0x0081e80000100a00 */
[----:B0-----:R-:W2:Y:S04]  /*22790*/  LDL.LU.64 R12, [R1+0x4b0] ;  /* 0x0004b000010c7983 */ /* 0x001ea80000300a00 */
[----:B------:R-:W2:Y:S04]  /*227a0*/  LDL.LU.64 R14, [R1+0x4b8] ;  /* 0x0004b800010e7983 */ /* 0x000ea80000300a00 */
[----:B------:R-:W3:Y:S04]  /*227b0*/  LDL.LU.64 R4, [R1+0x420] ;  /* 0x0004200001047983 */ /* 0x000ee80000300a00 */
[----:B------:R-:W4:Y:S04]  /*227c0*/  LDL.LU.64 R6, [R1+0x428] ;  /* 0x0004280001067983 */ /* 0x000f280000300a00 */
[----:B----4-:R-:W-:Y:S04]  /*227d0*/  STL.64 [R1+0x39a8], R6 ;  /* 0x0039a80601007387 */ /* 0x010fe80000100a00 */
[----:B---3--:R0:W-:Y:S04]  /*227e0*/  STL.64 [R1+0x39a0], R4 ;  /* 0x0039a00401007387 */ /* 0x0081e80000100a00 */
[----:B0-----:R-:W3:Y:S04]  /*227f0*/  LDL.LU.64 R4, [R1+0x430] ;  /* 0x0004300001047983 */ /* 0x001ee80000300a00 */
[----:B------:R-:W4:Y:S01]  /*22800*/  LDL.LU.64 R6, [R1+0x438] ;  /* 0x0004380001067983 */ /* 0x000f220000300a00 */
[----:B------:R-:W-:-:S03]  /*22810*/  IMAD.MOV.U32 R9, RZ, RZ, R0 ;  /* 0x000000ffff097224 */ /* 0x000fc600078e0000 */
[----:B----4-:R-:W-:Y:S04]  /*22820*/  STL.64 [R1+0x39c0], R6 ;  /* 0x0039c00601007387 */ /* 0x010fe80000100a00 */
[----:B---3--:R0:W-:Y:S04]  /*22830*/  STL.64 [R1+0x39b8], R4 ;  /* 0x0039b80401007387 */ /* 0x0081e80000100a00 */
[----:B0-----:R-:W3:Y:S04]  /*22840*/  LDL.LU.64 R4, [R1+0x440] ;  /* 0x0004400001047983 */ /* 0x001ee80000300a00 */
[----:B------:R-:W4:Y:S01]  /*22850*/  LDL.LU.64 R6, [R1+0x448] ;  /* 0x0004480001067983 */ /* 0x000f220000300a00 */
[----:B--2---:R-:W-:Y:S01]  /*22860*/  HMMA.16816.F32 R8, R24, R8, R12 ;  /* 0x000000081808723c */ /* 0x004fe2000000180c */
[----:B------:R-:W-:-:S02]  /*22870*/  IMAD.MOV.U32 R3, RZ, RZ, R16 ;  /* 0x000000ffff037224 */ /* 0x000fc400078e0010 */
[----:B------:R-:W-:Y:S01]  /*22880*/  IMAD.MOV.U32 R2, RZ, RZ, R17 ;  /* 0x000000ffff027224 */ /* 0x000fe200078e0011 */
[----:B----4-:R-:W-:Y:S04]  /*22890*/  STL.64 [R1+0x39d8], R6 ;  /* 0x0039d80601007387 */ /* 0x010fe80000100a00 */
[----:B---3--:R0:W-:Y:S04]  /*228a0*/  STL.64 [R1+0x39d0], R4 ;  /* 0x0039d00401007387 */ /* 0x0081e80000100a00 */
[----:B0-----:R-:W2:Y:S04]  /*228b0*/  LDL.LU.64 R4, [R1+0x450] ;  /* 0x0004500001047983 */ /* 0x001ea80000300a00 */
[----:B------:R-:W2:Y:S04]  /*228c0*/  LDL.LU.64 R6, [R1+0x458] ;  /* 0x0004580001067983 */ /* 0x000ea80000300a00 */
[----:B------:R-:W3:Y:S04]  /*228d0*/  LDL.LU.64 R16, [R1+0x410] ;  /* 0x0004100001107983 */ /* 0x000ee80000300a00 */
[----:B------:R-:W3:Y:S04]  /*228e0*/  LDL.LU.64 R18, [R1+0x418] ;  /* 0x0004180001127983 */ /* 0x000ee80000300a00 */
[----:B------:R-:W4:Y:S04]  /*228f0*/  LDL.LU.64 R20, [R1+0x400] ;  /* 0x0004000001147983 */ /* 0x000f280000300a00 */
[----:B------:R-:W4:Y:S04]  /*22900*/  LDL.LU.64 R22, [R1+0x408] ;  /* 0x0004080001167983 */ /* 0x000f280000300a00 */
[----:B------:R-:W2:Y:S04]  /*22910*/  LDL R0, [R1+0x1a74] ;  /* 0x001a740001007983 */ /* 0x000ea80000100800 */
[----:B------:R-:W2:Y:S04]  /*22920*/  LDL.LU.64 R14, [R1+0x3a58] ;  /* 0x003a5800010e7983 */ /* 0x000ea80000300a00 */
[----:B------:R-:W2:Y:S04]  /*22930*/  LDL.LU.64 R12, [R1+0x3a50] ;  /* 0x003a5000010c7983 */ /* 0x000ea80000300a00 */
[----:B------:R0:W-:Y:S04]  /*22940*/  STL.64 [R1+0x4b0], R8 ;  /* 0x0004b00801007387 */ /* 0x0001e80000100a00 */
[----:B------:R2:W-:Y:S04]  /*22950*/  STL.64 [R1+0x4b8], R10 ;  /* 0x0004b80a01007387 */ /* 0x0005e80000100a00 */
[----:B0-----:R-:W2:Y:S02]  /*22960*/  LDL.LU.64 R8, [R1+0x3a48] ;  /* 0x003a480001087983 */ /* 0x001ea40000300a00 */
[----:B--2---:R-:W-:Y:S02]  /*22970*/  HMMA.16816.F32 R8, R24, R8, R12 ;  /* 0x000000081808723c */ /* 0x004fe4000000180c */
[----:B------:R-:W2:Y:S04]  /*22980*/  LDL.LU.64 R14, [R1+0x3a40] ;  /* 0x003a4000010e7983 */ /* 0x000ea80000300a00 */
[----:B------:R-:W2:-:S13]  /*22990*/  LDL.LU.64 R12, [R1+0x3a38] ;  /* 0x003a3800010c7983 */ /* 0x000e9a0000300a00 */
        /* <DEDUP_REMOVED lines=22> */
[----:B------:R-:W2:-:S15]  /*22b00*/  LDL.LU.64 R12, [R1+0x39e0] ;  /* 0x0039e000010c7983 */ /* 0x000e9e0000300a00 */
[----:B------:R-:W-:Y:S02]  /*22b10*/  NOP ;  /* 0x0000000000007918 */ /* 0x000fe40000000000 */
[----:B------:R0:W-:Y:S04]  /*22b20*/  STL.64 [R1+0x460], R8 ;  /* 0x0004600801007387 */ /* 0x0001e80000100a00 */
[----:B------:R1:W-:Y:S04]  /*22b30*/  STL.64 [R1+0x468], R10 ;  /* 0x0004680a01007387 */ /* 0x0003e80000100a00 */
[----:B0-----:R-:W3:Y:S04]  /*22b40*/  LDL.LU.64 R8, [R1+0x3f0] ;  /* 0x0003f00001087983 */ /* 0x001ee80000300a00 */
[----:B-1----:R-:W3:Y:S01]  /*22b50*/  LDL.LU.64 R10, [R1+0x3f8] ;  /* 0x0003f800010a7983 */ /* 0x002ee20000300a00 */
[----:B--2---:R-:W-:Y:S03]  /*22b60*/  HMMA.16816.F32 R12, R24, R12, R4 ;  /* 0x0000000c180c723c */ /* 0x004fe60000001804 */
[----:B------:R-:W2:Y:S04]  /*22b70*/  LDL.LU.64 R6, [R1+0x39d8] ;  /* 0x0039d80001067983 */ /* 0x000ea80000300a00 */
[----:B------:R-:W2:-:S12]  /*22b80*/  LDL.LU.64 R4, [R1+0x39d0] ;  /* 0x0039d00001047983 */ /* 0x000e980000300a00 */
        /* <DEDUP_REMOVED lines=16> */
[----:B------:R-:W3:-:S15]  /*22c90*/  LDL.LU.64 R4, [R1+0x3990] ;  /* 0x0039900001047983 */ /* 0x000ede0000300a00 */
[----:B------:R-:W-:Y:S02]  /*22ca0*/  NOP ;  /* 0x0000000000007918 */ /* 0x000fe40000000000 */
[----:B------:R0:W-:Y:S04]  /*22cb0*/  STL.64 [R1+0x420], R12 ;  /* 0x0004200c01007387 */ /* 0x0001e80000100a00 */
[----:B------:R-:W-:Y:S04]  /*22cc0*/  STL.64 [R1+0x428], R14 ;  /* 0x0004280e01007387 */ /* 0x000fe80000100a00 */
[----:B0-----:R-:W2:Y:S01]  /*22cd0*/  LDL.LU.64 R12, [R1+0x3988] ;  /* 0x00398800010c7983 */ /* 0x001ea20000300a00 */
[----:B---3--:R-:W-:Y:S03]  /*22ce0*/  HMMA.16816.F32 R4, R24, R4, R16 ;  /* 0x000000041804723c */ /* 0x008fe60000001810 */
[----:B------:R-:W3:Y:S04]  /*22cf0*/  LDL.LU.64 R18, [R1+0x3980] ;  /* 0x0039800001127983 */ /* 0x000ee80000300a00 */
[----:B------:R-:W4:-:S12]  /*22d00*/  LDL.LU.64 R16, [R1+0x3978] ;  /* 0x0039780001107983 */ /* 0x000f180000300a00 */
[----:B------:R0:W-:Y:S04]  /*22d10*/  STL.64 [R1+0x410], R4 ;  /* 0x0004100401007387 */ /* 0x0001e80000100a00 */
[----:B------:R1:W-:Y:S04]  /*22d20*/  STL.64 [R1+0x418], R6 ;  /* 0x0004180601007387 */ /* 0x0003e80000100a00 */
[----:B0-----:R-:W2:Y:S04]  /*22d30*/  LDL.LU.64 R4, [R1+0x3e0] ;  /* 0x0003e00001047983 */ /* 0x001ea80000300a00 */
[----:B-1----:R-:W2:Y:S01]  /*22d40*/  LDL.LU.64 R6, [R1+0x3e8] ;  /* 0x0003e80001067983 */ /* 0x002ea20000300a00 */
[----:B----4-:R-:W-:-:S15]  /*22d50*/  HMMA.16816.F32 R20, R24, R16, R20 ;  /* 0x000000101814723c */ /* 0x010fde0000001814 */
[----:B------:R-:W-:-:S04]  /*22d60*/  NOP ;  /* 0x0000000000007918 */ /* 0x000fc80000000000 */
[----:B------:R0:W-:Y:S04]  /*22d70*/  STL.64 [R1+0x400], R20 ;  /* 0x0004001401007387 */ /* 0x0001e80000100a00 */
[----:B------:R1:W-:Y:S04]  /*22d80*/  STL.64 [R1+0x408], R22 ;  /* 0x0004081601007387 */ /* 0x0003e80000100a00 */
[----:B0-----:R-:W4:Y:S04]  /*22d90*/  LDL.LU.64 R20, [R1+0xf0] ;  /* 0x0000f00001147983 */ /* 0x001f280000300a00 */
[----:B-1----:R-:W4:Y:S04]  /*22da0*/  LDL.LU.64 R22, [R1+0xf8] ;  /* 0x0000f80001167983 */ /* 0x002f280000300a00 */
[----:B---3--:R-:W-:Y:S04]  /*22db0*/  STL.64 [R1+0x38e0], R18 ;  /* 0x0038e01201007387 */ /* 0x008fe80000100a00 */
[----:B------:R0:W-:Y:S04]  /*22dc0*/  STL.64 [R1+0x38d8], R16 ;  /* 0x0038d81001007387 */ /* 0x0001e80000100a00 */
[----:B0-----:R-:W3:Y:S01]  /*22dd0*/  LDL.64 R16, [R1+0xa0] ;  /* 0x0000a00001107983 */ /* 0x001ee20000100a00 */
[----:B--2---:R-:W-:Y:S03]  /*22de0*/  HMMA.16816.F32 R8, R24, R12, R8 ;  /* 0x0000000c1808723c */ /* 0x004fe60000001808 */
[----:B---3--:R-:W-:-:S15]  /*22df0*/  STL.64 [R1+0x3958], R16 ;  /* 0x0039581001007387 */ /* 0x008fde0000100a00 */
[----:B------:R-:W-:Y:S01]  /*22e00*/  NOP ;  /* 0x0000000000007918 */ /* 0x000fe20000000000 */
[----:B------:R0:W-:Y:S04]  /*22e10*/  STL.64 [R1+0x3f0], R8 ;  /* 0x0003f00801007387 */ /* 0x0001e80000100a00 */
[----:B------:R-:W-:Y:S04]  /*22e20*/  STL.64 [R1+0x3f8], R10 ;  /* 0x0003f80a01007387 */ /* 0x000fe80000100a00 */
[----:B0-----:R-:W2:Y:S04]  /*22e30*/  LDL.LU.64 R8, [R1+0x3970] ;  /* 0x0039700001087983 */ /* 0x001ea80000300a00 */
[----:B------:R-:W-:Y:S04]  /*22e40*/  STL [R1+0x38d0], R12 ;  /* 0x0038d00c01007387 */ /* 0x000fe80000100800 */
[----:B------:R0:W-:Y:S04]  /*22e50*/  STL [R1+0x38cc], R13 ;  /* 0x0038cc0d01007387 */ /* 0x0001e80000100800 */
[----:B0-----:R-:W3:Y:S01]  /*22e60*/  LDL.64 R12, [R1+0x90] ;  /* 0x00009000010c7983 */ /* 0x001ee20000100a00 */
[----:B--2---:R-:W-:Y:S03]  /*22e70*/  HMMA.16816.F32 R4, R24, R8, R4 ;  /* 0x000000081804723c */ /* 0x004fe60000001804 */
[----:B---3--:R0:W-:Y:S04]  /*22e80*/  STL.64 [R1+0x3960], R12 ;  /* 0x0039600c01007387 */ /* 0x0081e80000100a00 */
[----:B0-----:R-:W2:Y:S04]  /*22e90*/  LDL.LU.64 R12, [R1+0x10a0] ;  /* 0x0010a000010c7983 */ /* 0x001ea80000300a00 */
[----:B------:R-:W2:Y:S08]  /*22ea0*/  LDL.LU.64 R14, [R1+0x10a8] ;  /* 0x0010a800010e7983 */ /* 0x000eb00000300a00 */
[----:B------:R0:W-:Y:S04]  /*22eb0*/  STL.64 [R1+0x3e0], R4 ;  /* 0x0003e00401007387 */ /* 0x0001e80000100a00 */
[----:B------:R-:W-:Y:S04]  /*22ec0*/  STL.64 [R1+0x3e8], R6 ;  /* 0x0003e80601007387 */ /* 0x000fe80000100a00 */
[----:B0-----:R-:W4:Y:S04]  /*22ed0*/  LDL.LU.64 R4, [R1+0x3968] ;  /* 0x0039680001047983 */ /* 0x001f280000300a00 */
[----:B------:R-:W-:Y:S04]  /*22ee0*/  STL [R1+0x38c4], R8 ;  /* 0x0038c40801007387 */ /* 0x000fe80000100800 */
[----:B------:R0:W-:Y:S04]  /*22ef0*/  STL [R1+0x38c0], R9 ;  /* 0x0038c00901007387 */ /* 0x0001e80000100800 */
[----:B0-----:R-:W3:Y:S04]  /*22f00*/  LDL.LU.64 R8, [R1+0xea0] ;  /* 0x000ea00001087983 */ /* 0x001ee80000300a00 */
[----:B------:R-:W3:Y:S01]  /*22f10*/  LDL.LU.64 R10, [R1+0xea8] ;  /* 0x000ea800010a7983 */ /* 0x000ee20000300a00 */
[----:B------:R-:W-:-:S02]  /*22f20*/  IMAD.MOV.U32 R16, RZ, RZ, R3 ;  /* 0x000000ffff107224 */ /* 0x000fc400078e0003 */
[----:B------:R-:W-:Y:S01]  /*22f30*/  IMAD.MOV.U32 R17, RZ, RZ, R2 ;  /* 0x000000ffff117224 */ /* 0x000fe200078e0002 */
[----:B----4-:R-:W-:Y:S01]  /*22f40*/  HMMA.16816.F32 R20, R24, R4, R20 ;  /* 0x000000041814723c */ /* 0x010fe20000001814 */
[----:B------:R-:W0:-:S15]  /*22f50*/  LDSM.16.MT88.4 R24, [R0+UR6+0x80] ;  /* 0x000080060018783b */ /* 0x000e1e0008004200 */
[----:B------:R-:W-:-:S03]  /*22f60*/  NOP ;  /* 0x0000000000007918 */ /* 0x000fc60000000000 */
[----:B------:R-:W-:Y:S04]  /*22f70*/  STL.64 [R1+0xf0], R20 ;  /* 0x0000f01401007387 */ /* 0x000fe80000100a00 */
[----:B------:R-:W-:Y:S04]  /*22f80*/  STL.64 [R1+0xf8], R22 ;  /* 0x0000f81601007387 */ /* 0x000fe80000100a00 */
[----:B------:R-:W2:Y:S04]  /*22f90*/  LDSM.16.MT88.4 R20, [R0+UR6] ;  /* 0x000000060014783b */ /* 0x000ea80008004200 */
[----:B0-----:R-:W-:Y:S04]  /*22fa0*/  STL [R1+0x38b8], R24 ;  /* 0x0038b81801007387 */ /* 0x001fe80000100800 */
[----:B------:R0:W-:Y:S04]  /*22fb0*/  STL [R1+0x38a4], R25 ;  /* 0x0038a41901007387 */ /* 0x0001e80000100800 */
[----:B------:R-:W-:Y:S04]  /*22fc0*/  STL [R1+0x38a0], R26 ;  /* 0x0038a01a01007387 */ /* 0x000fe80000100800 */
[----:B------:R1:W-:Y:S04]  /*22fd0*/  STL [R1+0x389c], R27 ;  /* 0x00389c1b01007387 */ /* 0x0003e80000100800 */
[----:B0-----:R-:W4:Y:S04]  /*22fe0*/  LDL.LU.64 R24, [R1+0xfa0] ;  /* 0x000fa00001187983 */ /* 0x001f280000300a00 */
[----:B-1----:R-:W4:Y:S01]  /*22ff0*/  LDL.LU.64 R26, [R1+0xfa8] ;  /* 0x000fa800011a7983 */ /* 0x002f220000300a00 */
[----:B--2---:R-:W-:Y:S03]  /*23000*/  HMMA.16816.F32 R16, R20, R16, R12 ;  /* 0x000000101410723c */ /* 0x004fe6000000180c */
[----:B------:R-:W-:Y:S04]  /*23010*/  STL [R1+0x3898], R0 ;  /* 0x0038980001007387 */ /* 0x000fe80000100800 */
[----:B------:R-:W3:-:S12]  /*23020*/  LDL.LU.64 R12, [R1+0x3960] ;  /* 0x00396000010c7983 */ /* 0x000ed80000300a00 */
[----:B------:R0:W-:Y:S04]  /*23030*/  STL.64 [R1+0x10a0], R16 ;  /* 0x0010a01001007387 */ /* 0x0001e80000100a00 */
[----:B------:R-:W-:Y:S04]  /*23040*/  STL.64 [R1+0x10a8], R18 ;  /* 0x0010a81201007387 */ /* 0x000fe80000100a00 */
[----:B0-----:R-:W4:Y:S02]  /*23050*/  LDL.LU.64 R16, [R1+0x3958] ;  /* 0x0039580001107983 */ /* 0x001f240000300a00 */
[----:B----4-:R-:W-:Y:S01]  /*23060*/  HMMA.16816.F32 R24, R20, R16, R24 ;  /* 0x000000101418723c */ /* 0x010fe20000001818 */
[----:B------:R-:W-:-:S02]  /*23070*/  IMAD.MOV.U32 R7, RZ, RZ, R16 ;  /* 0x000000ffff077224 */ /* 0x000fc400078e0010 */
[----:B------:R-:W-:-:S15]  /*23080*/  IMAD.MOV.U32 R6, RZ, RZ, R17 ;  /* 0x000000ffff067224 */ /* 0x000fde00078e0011 */
[----:B------:R-:W-:Y:S01]  /*23090*/  NOP ;  /* 0x0000000000007918 */ /* 0x000fe20000000000 */
[----:B------:R-:W-:Y:S04]  /*230a0*/  STL.64 [R1+0xfa0], R24 ;  /* 0x000fa01801007387 */ /* 0x000fe80000100a00 */
[----:B------:R-:W-:Y:S04]  /*230b0*/  STL.64 [R1+0xfa8], R26 ;  /* 0x000fa81a01007387 */ /* 0x000fe80000100a00 */
[----:B------:R-:W2:Y:S04]  /*230c0*/  LDL.64 R16, [R1] ;  /* 0x0000000001107983 */ /* 0x000ea80000100a00 */
[----:B--2---:R-:W-:Y:S04]  /*230d0*/  STL.64 [R1+0x38f8], R16 ;  /* 0x0038f81001007387 */ /* 0x004fe80000100a00 */
[----:B------:R-:W-:Y:S04]  /*230e0*/  STL.64 [R1+0x38b0], R6 ;  /* 0x0038b00601007387 */ /* 0x000fe80000100a00 */
[----:B------:R0:W-:Y:S04]  /*230f0*/  STL.64 [R1+0x38a8], R4 ;  /* 0x0038a80401007387 */ /* 0x0001e80000100a00 */
[----:B0-----:R-:W2:Y:S01]  /*23100*/  LDL.64 R4, [R1+0x50] ;  /* 0x0000500001047983 */ /* 0x001ea20000100a00 */
[----:B---3--:R-:W-:Y:S03]  /*23110*/  HMMA.16816.F32 R16, R20, R12, R8 ;  /* 0x0000000c1410723c */ /* 0x008fe60000001808 */
[----:B--2---:R0:W-:Y:S04]  /*23120*/  STL.64 [R1+0x3938], R4 ;  /* 0x0039380401007387 */ /* 0x0041e80000100a00 */
[----:B0-----:R-:W2:Y:S01]  /*23130*/  LDL.64 R4, [R1+0x70] ;  /* 0x0000700001047983 */ /* 0x001ea20000100a00 */
[----:B------:R-:W-:-:S02]  /*23140*/  IMAD.MOV.U32 R11, RZ, RZ, R12 ;  /* 0x000000ffff0b7224 */ /* 0x000fc400078e000c */
[----:B------:R-:W-:Y:S01]  /*23150*/  IMAD.MOV.U32 R10, RZ, RZ, R13 ;  /* 0x000000ffff0a7224 */ /* 0x000fe200078e000d */
[----:B--2---:R0:W-:Y:S04]  /*23160*/  STL.64 [R1+0x3950], R4 ;  /* 0x0039500401007387 */ /* 0x0041e80000100a00 */
[----:B0-----:R-:W2:Y:S04]  /*23170*/  LDL.64 R4, [R1+0x80] ;  /* 0x0000800001047983 */ /* 0x001ea80000100a00 */
        /* <DEDUP_REMOVED lines=8> */
[----:B0-----:R-:W3:Y:S04]  /*23200*/  LDL.LU.64 R24, [R1+0xe80] ;  /* 0x000e800001187983 */ /* 0x001ee80000300a00 */
[----:B------:R-:W3:Y:S04]  /*23210*/  LDL.LU.64 R26, [R1+0xe88] ;  /* 0x000e8800011a7983 */ /* 0x000ee80000300a00 */
[----:B------:R-:W4:Y:S04]  /*23220*/  LDL.64 R16, [R1+0x10] ;  /* 0x0000100001107983 */ /* 0x000f280000100a00 */
[----:B----4-:R0:W-:Y:S04]  /*23230*/  STL.64 [R1+0x3908], R16 ;  /* 0x0039081001007387 */ /* 0x0101e80000100a00 */
[----:B0-----:R-:W4:Y:S01]  /*23240*/  LDL.64 R16, [R1+0x20] ;  /* 0x0000200001107983 */ /* 0x001f220000100a00 */
[----:B--2---:R-:W-:Y:S03]  /*23250*/  HMMA.16816.F32 R12, R20, R4, R12 ;  /* 0x00000004140c723c */ /* 0x004fe6000000180c */
[----:B----4-:R0:W-:Y:S04]  /*23260*/  STL.64 [R1+0x3920], R16 ;  /* 0x0039201001007387 */ /* 0x0101e80000100a00 */
[----:B0-----:R-:W2:Y:S04]  /*23270*/  LDL.64 R16, [R1+0x30] ;  /* 0x0000300001107983 */ /* 0x001ea80000100a00 */
[----:B--2---:R0:W-:Y:S04]  /*23280*/  STL.64 [R1+0x3928], R16 ;  /* 0x0039281001007387 */ /* 0x0041e80000100a00 */
[----:B0-----:R-:W2:Y:S04]  /*23290*/  LDL.64 R16, [R1+0x40] ;  /* 0x0000400001107983 */ /* 0x001ea80000100a00 */
[----:B------:R-:W-:Y:S04]  /*232a0*/  STL [R1+0x38c8], R10 ;  /* 0x0038c80a01007387 */ /* 0x000fe80000100800 */
[----:B------:R-:W-:Y:S04]  /*232b0*/  STL [R1+0x38bc], R11 ;  /* 0x0038bc0b01007387 */ /* 0x000fe80000100800 */
[----:B------:R-:W4:Y:S04]  /*232c0*/  LDL.64 R8, [R1+0x60] ;  /* 0x0000600001087983 */ /* 0x000f280000100a00 */
[----:B------:R-:W-:Y:S04]  /*232d0*/  STL.64 [R1+0xe90], R12 ;  /* 0x000e900c01007387 */ /* 0x000fe80000100a00 */
[----:B------:R0:W-:Y:S02]  /*232e0*/  STL.64 [R1+0xe98], R14 ;  /* 0x000e980e01007387 */ /* 0x0001e40000100a00 */
[----:B0-----:R-:W-:-:S02]  /*232f0*/  IMAD.MOV.U32 R15, RZ, RZ, R4 ;  /* 0x000000ffff0f7224 */ /* 0x001fc400078e0004 */
[----:B------:R-:W-:Y:S02]  /*23300*/  IMAD.MOV.U32 R14, RZ, RZ, R5 ;  /* 0x000000ffff0e7224 */ /* 0x000fe400078e0005 */
[----:B------:R-:W3:Y:S04]  /*23310*/  LDL.LU.64 R4, [R1+0x3950] ;  /* 0x0039500001047983 */ /* 0x000ee80000300a00 */
[----:B------:R-:W-:Y:S04]  /*23320*/  STL [R1+0x38d4], R15 ;  /* 0x0038d40f01007387 */ /* 0x000fe80000100800 */
[----:B------:R0:W-:Y:S04]  /*23330*/  STL [R1+0x3900], R14 ;  /* 0x0039000e01007387 */ /* 0x0001e80000100800 */
[----:B------:R-:W4:Y:S04]  /*23340*/  LDL.LU.64 R12, [R1+0xe70] ;  /* 0x000e7000010c7983 */ /* 0x000f280000300a00 */
[----:B0-----:R-:W4:Y:S01]  /*23350*/  LDL.LU.64 R14, [R1+0xe78] ;  /* 0x000e7800010e7983 */ /* 0x001f220000300a00 */
[----:B---3--:R-:W-:Y:S01]  /*23360*/  HMMA.16816.F32 R24, R20, R4, R24 ;  /* 0x000000041418723c */ /* 0x008fe20000001818 */
[----:B------:R-:W-:-:S02]  /*23370*/  IMAD.MOV.U32 R3, RZ, RZ, R4 ;  /* 0x000000ffff037224 */ /* 0x000fc400078e0004 */
[----:B------:R-:W-:-:S15]  /*23380*/  IMAD.MOV.U32 R2, RZ, RZ, R5 ;  /* 0x000000ffff027224 */ /* 0x000fde00078e0005 */
[----:B------:R-:W-:Y:S01]  /*23390*/  NOP ;  /* 0x0000000000007918 */ /* 0x000fe20000000000 */
[----:B------:R-:W-:Y:S04]  /*233a0*/  STL.64 [R1+0xe80], R24 ;  /* 0x000e801801007387 */ /* 0x000fe80000100a00 */
[----:B------:R0:W-:Y:S04]  /*233b0*/  STL.64 [R1+0xe88], R26 ;  /* 0x000e881a01007387 */ /* 0x0001e80000100a00 */
[----:B0-----:R-:W3:Y:S04]  /*233c0*/  LDL.LU.64 R26, [R1+0x3948] ;  /* 0x00394800011a7983 */ /* 0x001ee80000300a00 */
[----:B------:R-:W3:Y:S04]  /*233d0*/  LDL.LU.64 R24, [R1+0x3940] ;  /* 0x0039400001187983 */ /* 0x000ee80000300a00 */
[----:B------:R-:W3:Y:S01]  /*233e0*/  LDL.LU.64 R4, [R1+0x3938] ;  /* 0x0039380001047983 */ /* 0x000ee20000300a00 */
[----:B----4-:R-:W-:Y:S01]  /*233f0*/  HMMA.16816.F32 R12, R20, R8, R12 ;  /* 0x00000008140c723c */ /* 0x010fe2000000180c */
[----:B------:R-:W-:-:S02]  /*23400*/  IMAD.MOV.U32 R29, RZ, RZ, R8 ;  /* 0x000000ffff1d7224 */ /* 0x000fc400078e0008 */
[----:B------:R-:W-:-:S15]  /*23410*/  IMAD.MOV.U32 R28, RZ, RZ, R9 ;  /* 0x000000ffff1c7224 */ /* 0x000fde00078e0009 */
[----:B------:R-:W-:Y:S01]  /*23420*/  NOP ;  /* 0x0000000000007918 */ /* 0x000fe20000000000 */
[----:B------:R-:W-:Y:S04]  /*23430*/  STL.64 [R1+0xe70], R12 ;  /* 0x000e700c01007387 */ /* 0x000fe80000100a00 */
[----:B------:R-:W-:Y:S01]  /*23440*/  STL.64 [R1+0xe78], R14 ;  /* 0x000e780e01007387 */ /* 0x000fe20000100a00 */
[----:B---3--:R-:W-:Y:S01]  /*23450*/  HMMA.16816.F32 R8, R20, R4, R24 ;  /* 0x000000041408723c */ /* 0x008fe20000001818 */
[----:B------:R-:W-:-:S15]  /*23460*/  IMAD.MOV.U32 R27, RZ, RZ, R4 ;  /* 0x000000ffff1b7224 */ /* 0x000fde00078e0004 */
[----:B------:R-:W-:-:S03]  /*23470*/  NOP ;  /* 0x0000000000007918 */ /* 0x000fc60000000000 */
[----:B------:R-:W-:Y:S04]  /*23480*/  STL.64 [R1+0xe60], R8 ;  /* 0x000e600801007387 */ /* 0x000fe80000100a00 */
[----:B------:R-:W-:Y:S04]  /*23490*/  STL.64 [R1+0xe68], R10 ;  /* 0x000e680a01007387 */ /* 0x000fe80000100a00 */
[----:B------:R0:W-:Y:S04]  /*234a0*/  STL [R1+0x3930], R27 ;  /* 0x0039301b01007387 */ /* 0x0001e80000100800 */
[----:B------:R-:W2:Y:S04]  /*234b0*/  LDL.LU.64 R24, [R1+0xe50] ;  /* 0x000e500001187983 */ /* 0x000ea80000300a00 */
[----:B0-----:R-:W2:Y:S04]  /*234c0*/  LDL.LU.64 R26, [R1+0xe58] ;  /* 0x000e5800011a7983 */ /* 0x001ea80000300a00 */
[----:B------:R-:W3:Y:S04]  /*234d0*/  LDL.LU.64 R8, [R1+0xe40] ;  /* 0x000e400001087983 */ /* 0x000ee80000300a00 */
[----:B------:R-:W3:Y:S04]  /*234e0*/  LDL.LU.64 R10, [R1+0xe48] ;  /* 0x000e4800010a7983 */ /* 0x000ee80000300a00 */
[----:B------:R-:W4:Y:S04]  /*234f0*/  LDL.LU.64 R12, [R1+0xe20] ;  /* 0x000e2000010c7983 */ /* 0x000f280000300a00 */
[----:B------:R-:W2:Y:S01]  /*23500*/  LDL.LU.64 R14, [R1+0xe28] ;  /* 0x000e2800010e7983 */ /* 0x000ea20000300a00 */
[----:B------:R-:W-:-:S03]  /*23510*/  IMAD.MOV.U32 R0, RZ, RZ, R5 ;  /* 0x000000ffff007224 */ /* 0x000fc600078e0005 */
[----:B--2---:R-:W-:Y:S04]  /*23520*/  STL.64 [R1+0x3918], R14 ;  /* 0x0039180e01007387 */ /* 0x004fe80000100a00 */
[----:B----4-:R0:W-:Y:S04]  /*23530*/  STL.64 [R1+0x3910], R12 ;  /* 0x0039100c01007387 */ /* 0x0101e80000100a00 */
[----:B0-----:R-:W2:Y:S04]  /*23540*/  LDL.LU.64 R12, [R1+0xe30] ;  /* 0x000e3000010c7983 */ /* 0x001ea80000300a00 */
[----:B------:R-:W2:Y:S04]  /*23550*/  LDL.LU.64 R14, [R1+0xe38] ;  /* 0x000e3800010e7983 */ /* 0x000ea80000300a00 */
[----:B------:R-:W4:Y:S04]  /*23560*/  LDL.LU.64 R4, [R1+0xe00] ;  /* 0x000e000001047983 */ /* 0x000f280000300a00 */
[----:B------:R-:W2:Y:S01]  /*23570*/  LDL.LU.64 R6, [R1+0xe08] ;  /* 0x000e080001067983 */ /* 0x000ea20000300a00 */
[----:B------:R-:W-:Y:S03]  /*23580*/  HMMA.16816.F32 R24, R20, R16, R24 ;  /* 0x000000101418723c */ /* 0x000fe60000001818 */
[----:B--2---:R-:W-:Y:S04]  /*23590*/  STL.64 [R1+0x38f0], R6 ;  /* 0x0038f00601007387 */ /* 0x004fe80000100a00 */
[----:B----4-:R0:W-:Y:S04]  /*235a0*/  STL.64 [R1+0x38e8], R4 ;  /* 0x0038e80401007387 */ /* 0x0101e80000100a00 */
[----:B0-----:R-:W2:Y:S04]  /*235b0*/  LDL.LU.64 R4, [R1+0xe10] ;  /* 0x000e100001047983 */ /* 0x001ea80000300a00 */
[----:B------:R-:W2:Y:S04]  /*235c0*/  LDL.LU.64 R6, [R1+0xe18] ;  /* 0x000e180001067983 */ /* 0x000ea80000300a00 */
[----:B------:R0:W-:Y:S04]  /*235d0*/  STL.64 [R1+0xe50], R24 ;  /* 0x000e501801007387 */ /* 0x0001e80000100a00 */
[----:B------:R1:W-:Y:S01]  /*235e0*/  STL.64 [R1+0xe58], R26 ;  /* 0x000e581a01007387 */ /* 0x0003e20000100a00 */
[----:B0-----:R-:W-:-:S03]  /*235f0*/  IMAD.MOV.U32 R25, RZ, RZ, R16 ;  /* 0x000000ffff197224 */ /* 0x001fc600078e0010 */
[----:B-1----:R-:W4:Y:S01]  /*23600*/  LDL.LU R27, [R1+0x3930] ;  /* 0x00393000011b7983 */ /* 0x002f220000300800 */
[----:B------:R-:W-:-:S03]  /*23610*/  IMAD.MOV.U32 R26, RZ, RZ, R17 ;  /* 0x000000ffff1a7224 */ /* 0x000fc600078e0011 */
[----:B------:R-:W3:Y:S02]  /*23620*/  LDL.LU.64 R16, [R1+0x3928] ;  /* 0x0039280001107983 */ /* 0x000ee40000300a00 */
[----:B---3--:R-:W-:Y:S01]  /*23630*/  HMMA.16816.F32 R8, R20, R16, R8 ;  /* 0x000000101408723c */ /* 0x008fe20000001808 */
[----:B------:R-:W-:-:S15]  /*23640*/  IMAD.MOV.U32 R24, RZ, RZ, R17 ;  /* 0x000000ffff187224 */ /* 0x000fde00078e0011 */
[----:B------:R-:W-:-:S03]  /*23650*/  NOP ;  /* 0x0000000000007918 */ /* 0x000fc60000000000 */
[----:B------:R-:W-:Y:S04]  /*23660*/  STL.64 [R1+0xe40], R8 ;  /* 0x000e400801007387 */ /* 0x000fe80000100a00 */
[----:B------:R0:W-:Y:S02]  /*23670*/  STL.64 [R1+0xe48], R10 ;  /* 0x000e480a01007387 */ /* 0x0001e40000100a00 */
[----:B0-----:R-:W-:Y:S02]  /*23680*/  IMAD.MOV.U32 R11, RZ, RZ, R16 ;  /* 0x000000ffff0b7224 */ /* 0x001fe400078e0010 */
[----:B------:R-:W3:Y:S02]  /*23690*/  LDL.LU.64 R16, [R1+0x3920] ;  /* 0x0039200001107983 */ /* 0x000ee40000300a00 */
        /* <DEDUP_REMOVED lines=8> */
[----:B------:R-:W3:Y:S02]  /*23720*/  LDL.LU.64 R16, [R1+0x3908] ;  /* 0x0039080001107983 */ /* 0x000ee40000300a00 */
[----:B---3--:R-:W-:Y:S01]  /*23730*/  HMMA.16816.F32 R12, R20, R16, R12 ;  /* 0x00000010140c723c */ /* 0x008fe2000000180c */
[----:B------:R-:W-:-:S15]  /*23740*/  IMAD.MOV.U32 R10, RZ, RZ, R17 ;  /* 0x000000ffff0a7224 */ /* 0x000fde00078e0011 */
[----:B------:R-:W-:-:S03]  /*23750*/  NOP ;  /* 0x0000000000007918 */ /* 0x000fc60000000000 */
[----:B------:R0:W-:Y:S04]  /*23760*/  STL.64 [R1+0xe20], R12 ;  /* 0x000e200c01007387 */ /* 0x0001e80000100a00 */
[----:B------:R1:W-:Y:S01]  /*23770*/  STL.64 [R1+0xe28], R14 ;  /* 0x000e280e01007387 */ /* 0x0003e20000100a00 */
[----:B0-----:R-:W-:-:S03]  /*23780*/  IMAD.MOV.U32 R13, RZ, RZ, R16 ;  /* 0x000000ffff0d7224 */ /* 0x001fc600078e0010 */
[----:B-1----:R-:W3:Y:S04]  /*23790*/  LDL.LU R14, [R1+0x3900] ;  /* 0x00390000010e7983 */ /* 0x002ee80000300800 */
[----:B------:R-:W2:Y:S02]  /*237a0*/  LDL.LU.64 R16, [R1+0x38f8] ;  /* 0x0038f80001107983 */ /* 0x000ea40000300a00 */
[----:B--2---:R-:W-:Y:S01]  /*237b0*/  HMMA.16816.F32 R4, R20, R16, R4 ;  /* 0x000000101404723c */ /* 0x004fe20000001804 */
[----:B------:R-:W-:Y:S02]  /*237c0*/  IMAD.MOV.U32 R15, RZ, RZ, R16 ;  /* 0x000000ffff0f7224 */ /* 0x000fe400078e0010 */
[----:B------:R-:W-:-:S15]  /*237d0*/  IMAD.MOV.U32 R12, RZ, RZ, R17 ;  /* 0x000000ffff0c7224 */ /* 0x000fde00078e0011 */
[----:B------:R-:W-:Y:S01]  /*237e0*/  NOP ;  /* 0x0000000000007918 */ /* 0x000fe20000000000 */
[----:B------:R-:W-:Y:S04]  /*237f0*/  STL.64 [R1+0xe10], R4 ;  /* 0x000e100401007387 */ /* 0x000fe80000100a00 */
[----:B------:R0:W-:Y:S04]  /*23800*/  STL.64 [R1+0xe18], R6 ;  /* 0x000e180601007387 */ /* 0x0001e80000100a00 */
[----:B0-----:R-:W2:Y:S04]  /*23810*/  LDL.LU.64 R6, [R1+0x38f0] ;  /* 0x0038f00001067983 */ /* 0x001ea80000300a00 */
[----:B------:R-:W2:Y:S04]  /*23820*/  LDL.LU.64 R4, [R1+0x38e8] ;  /* 0x0038e80001047983 */ /* 0x000ea80000300a00 */
[----:B------:R-:W2:Y:S04]  /*23830*/  LDL.LU.64 R18, [R1+0x38e0] ;  /* 0x0038e00001127983 */ /* 0x000ea80000300a00 */
[----:B------:R-:W2:Y:S02]  /*23840*/  LDL.LU.64 R16, [R1+0x38d8] ;  /* 0x0038d80001107983 */ /* 0x000ea40000300a00 */
[----:B--2---:R-:W-:-:S15]  /*23850*/  HMMA.16816.F32 R4, R20, R16, R4 ;  /* 0x000000101404723c */ /* 0x004fde0000001804 */
[----:B------:R-:W-:-:S04]  /*23860*/  NOP ;  /* 0x0000000000007918 */ /* 0x000fc80000000000 */
[----:B------:R0:W-:Y:S04]  /*23870*/  STL.64 [R1+0xe00], R4 ;  /* 0x000e000401007387 */ /* 0x0001e80000100a00 */
[----:B------:R1:W-:Y:S04]  /*23880*/  STL.64 [R1+0xe08], R6 ;  /* 0x000e080601007387 */ /* 0x0003e80000100a00 */
[----:B0-----:R-:W2:Y:S04]  /*23890*/  LDL.LU.64 R4, [R1+0xde0] ;  /* 0x000de00001047983 */ /* 0x001ea80000300a00 */
[----:B-1----:R-:W2:Y:S04]  /*238a0*/  LDL.LU.64 R6, [R1+0xde8] ;  /* 0x000de80001067983 */ /* 0x002ea80000300a00 */
[----:B------:R-:W-:Y:S04]  /*238b0*/  STL.64 [R1+0x37b8], R18 ;  /* 0x0037b81201007387 */ /* 0x000fe80000100a00 */
[----:B------:R0:W-:Y:S02]  /*238c0*/  STL.64 [R1+0x37b0], R16 ;  /* 0x0037b01001007387 */ /* 0x0001e40000100a00 */
[----:B0-----:R-:W-:-:S02]  /*238d0*/  IMAD.MOV.U32 R16, RZ, RZ, R15 ;  /* 0x000000ffff107224 */ /* 0x001fc400078e000f */
[----:B------:R-:W-:Y:S01]  /*238e0*/  IMAD.MOV.U32 R17, RZ, RZ, R12 ;  /* 0x000000ffff117224 */ /* 0x000fe200078e000c */
[----:B------:R-:W2:Y:S04]  /*238f0*/  LDL.LU R15, [R1+0x38d4] ;  /* 0x0038d400010f7983 */ /* 0x000ea80000300800 */
[----:B------:R-:W2:Y:S04]  /*23900*/  LDL.LU R12, [R1+0x38d0] ;  /* 0x0038d000010c7983 */ /* 0x000ea80000300800 */
        /* <DEDUP_REMOVED lines=10> */
[----:B------:R0:W-:Y:S04]  /*239b0*/  STL.64 [R1+0x37f8], R16 ;  /* 0x0037f81001007387 */ /* 0x0001e80000100a00 */
[----:B0-----:R-:W3:Y:S04]  /*239c0*/  LDL.LU.64 R16, [R1+0xdf0] ;  /* 0x000df00001107983 */ /* 0x001ee80000300a00 */
[----:B------:R-:W3:Y:S01]  /*239d0*/  LDL.LU.64 R18, [R1+0xdf8] ;  /* 0x000df80001127983 */ /* 0x000ee20000300a00 */
[C---:B--2---:R-:W-:Y:S08]  /*239e0*/  HMMA.16816.F32 R4, R20.reuse, R8, R4 ;  /* 0x000000081404723c */ /* 0x044ff00000001804 */
[----:B---3--:R-:W-:-:S15]  /*239f0*/  HMMA.16816.F32 R16, R20, R12, R16 ;  /* 0x0000000c1410723c */ /* 0x008fde0000001810 */
[----:B------:R-:W-:-:S04]  /*23a00*/  NOP ;  /* 0x0000000000007918 */ /* 0x000fc80000000000 */
[----:B------:R0:W-:Y:S04]  /*23a10*/  STL.64 [R1+0xdf0], R16 ;  /* 0x000df01001007387 */ /* 0x0001e80000100a00 */
[----:B------:R-:W-:Y:S01]  /*23a20*/  STL.64 [R1+0xdf8], R18 ;  /* 0x000df81201007387 */ /* 0x000fe20000100a00 */
[----:B0-----:R-:W-:Y:S02]  /*23a30*/  IMAD.MOV.U32 R16, RZ, RZ, R11 ;  /* 0x000000ffff107224 */ /* 0x001fe400078e000b */
[----:B------:R-:W-:Y:S01]  /*23a40*/  IMAD.MOV.U32 R17, RZ, RZ, R24 ;  /* 0x000000ffff117224 */ /* 0x000fe200078e0018 */
[----:B------:R-:W2:Y:S04]  /*23a50*/  LDL.LU R11, [R1+0x38bc] ;  /* 0x0038bc00010b7983 */ /* 0x000ea80000300800 */
[----:B------:R-:W3:Y:S04]  /*23a60*/  LDL.LU R24, [R1+0x38b8] ;  /* 0x0038b80001187983 */ /* 0x000ee80000300800 */
[----:B------:R0:W-:Y:S04]  /*23a70*/  STL.64 [R1+0x3810], R16 ;  /* 0x0038101001007387 */ /* 0x0001e80000100a00 */
[----:B0-----:R-:W2:Y:S04]  /*23a80*/  LDL.LU.64 R16, [R1+0x870] ;  /* 0x0008700001107983 */ /* 0x001ea80000300a00 */
[----:B------:R-:W2:Y:S04]  /*23a90*/  LDL.LU.64 R18, [R1+0x878] ;  /* 0x0008780001127983 */ /* 0x000ea80000300a00 */
[----:B------:R-:W-:Y:S04]  /*23aa0*/  STL.64 [R1+0x37a8], R12 ;  /* 0x0037a80c01007387 */ /* 0x000fe80000100a00 */
[----:B------:R-:W-:Y:S04]  /*23ab0*/  STL.64 [R1+0xde0], R4 ;  /* 0x000de00401007387 */ /* 0x000fe80000100a00 */
[----:B------:R0:W-:Y:S04]  /*23ac0*/  STL.64 [R1+0xde8], R6 ;  /* 0x000de80601007387 */ /* 0x0001e80000100a00 */
[----:B0-----:R-:W2:Y:S04]  /*23ad0*/  LDL.LU.64 R6, [R1+0x38b0] ;  /* 0x0038b00001067983 */ /* 0x001ea80000300a00 */
[----:B------:R-:W2:Y:S04]  /*23ae0*/  LDL.LU.64 R4, [R1+0x38a8] ;  /* 0x0038a80001047983 */ /* 0x000ea80000300a00 */
[----:B------:R-:W-:Y:S01]  /*23af0*/  STL.64 [R1+0x37a0], R8 ;  /* 0x0037a00801007387 */ /* 0x000fe20000100a00 */
[----:B--2---:R-:W-:Y:S01]  /*23b00*/  HMMA.16816.F32 R20, R20, R4, R16 ;  /* 0x000000041414723c */ /* 0x004fe20000001810 */
[----:B------:R-:W-:-:S02]  /*23b10*/  IMAD.MOV.U32 R16, RZ, RZ, R25 ;  /* 0x000000ffff107224 */ /* 0x000fc400078e0019 */
[----:B------:R-:W-:Y:S01]  /*23b20*/  IMAD.MOV.U32 R17, RZ, RZ, R26 ;  /* 0x000000ffff117224 */ /* 0x000fe200078e001a */
[----:B------:R-:W3:-:S15]  /*23b30*/  LDL.LU R25, [R1+0x38a4] ;  /* 0x0038a40001197983 */ /* 0x000ede0000300800 */
[----:B------:R4:W-:Y:S04]  /*23b40*/  STL.64 [R1+0x870], R20 ;  /* 0x0008701401007387 */ /* 0x0009e80000100a00 */
[----:B------:R-:W-:Y:S04]  /*23b50*/  STL.64 [R1+0x878], R22 ;  /* 0x0008781601007387 */ /* 0x000fe80000100a00 */
[----:B------:R-:W3:Y:S04]  /*23b60*/  LDL.LU R26, [R1+0x38a0] ;  /* 0x0038a000011a7983 */ /* 0x000ee80000300800 */
[----:B------:R0:W-:Y:S01]  /*23b70*/  STL.64 [R1+0x3828], R16 ;  /* 0x0038281001007387 */ /* 0x0001e20000100a00 */
[----:B----4-:R-:W-:-:S02]  /*23b80*/  IMAD.MOV.U32 R20, RZ, RZ, R27 ;  /* 0x000000ffff147224 */ /* 0x010fc400078e001b */
[----:B------:R-:W-:Y:S01]  /*23b90*/  IMAD.MOV.U32 R21, RZ, RZ, R0 ;  /* 0x000000ffff157224 */ /* 0x000fe200078e0000 */
[----:B0-----:R-:W3:Y:S04]  /*23ba0*/  LDL.64 R16, [R1+0xb0] ;  /* 0x0000b00001107983 */ /* 0x001ee80000100a00 */
[----:B------:R-:W3:Y:S04]  /*23bb0*/  LDL.LU R27, [R1+0x389c] ;  /* 0x00389c00011b7983 */ /* 0x000ee80000300800 */
[----:B------:R-:W2:Y:S04]  /*23bc0*/  LDL.LU R0, [R1+0x3898] ;  /* 0x0038980001007983 */ /* 0x000ea80000300800 */
[----:B------:R0:W-:Y:S02]  /*23bd0*/  STL.64 [R1+0x3830], R20 ;  /* 0x0038301401007387 */ /* 0x0001e40000100a00 */
[----:B0-----:R-:W-:-:S02]  /*23be0*/  IMAD.MOV.U32 R20, RZ, RZ, R29 ;  /* 0x000000ffff147224 */ /* 0x001fc400078e001d */
[----:B------:R-:W-:-:S05]  /*23bf0*/  IMAD.MOV.U32 R21, RZ, RZ, R28 ;  /* 0x000000ffff157224 */ /* 0x000fca00078e001c */
[----:B------:R0:W-:Y:S04]  /*23c00*/  STL.64 [R1+0x3848], R20 ;  /* 0x0038481401007387 */ /* 0x0001e80000100a00 */
[----:B0-----:R-:W3:Y:S04]  /*23c10*/  LDL.LU.64 R20, [R1+0x1060] ;  /* 0x0010600001147983 */ /* 0x001ee80000300a00 */
[----:B------:R-:W3:Y:S01]  /*23c20*/  LDL.LU.64 R22, [R1+0x1068] ;  /* 0x0010680001167983 */ /* 0x000ee20000300a00 */
[----:B------:R-:W-:Y:S02]  /*23c30*/  IMAD.MOV.U32 R8, RZ, RZ, R3 ;  /* 0x000000ffff087224 */ /* 0x000fe400078e0003 */
[----:B------:R-:W-:-:S05]  /*23c40*/  IMAD.MOV.U32 R9, RZ, RZ, R2 ;  /* 0x000000ffff097224 */ /* 0x000fca00078e0002 */
[----:B------:R0:W-:Y:S04]  /*23c50*/  STL.64 [R1+0x3850], R8 ;  /* 0x0038500801007387 */ /* 0x0001e80000100a00 */
[----:B------:R-:W-:Y:S01]  /*23c60*/  STL.64 [R1+0x37c0], R4 ;  /* 0x0037c00401007387 */ /* 0x000fe20000100a00 */
[----:B0-----:R-:W-:Y:S02]  /*23c70*/  IMAD.MOV.U32 R8, RZ, RZ, R15 ;  /* 0x000000ffff087224 */ /* 0x001fe400078e000f */
[----:B------:R-:W-:Y:S01]  /*23c80*/  IMAD.MOV.U32 R9, RZ, RZ, R14 ;  /* 0x000000ffff097224 */ /* 0x000fe200078e000e */
[----:B---3--:R-:W-:-:S15]  /*23c90*/  HMMA.16816.F32 R20, R24, R16, R20 ;  /* 0x000000101814723c */ /* 0x008fde0000001814 */
        /* <DEDUP_REMOVED lines=17> */
[----:B------:R-:W-:-:S02]  /*23db0*/  IMAD.MOV.U32 R3, RZ, RZ, R16 ;  /* 0x000000ffff037224 */ /* 0x000fc400078e0010 */
[----:B------:R-:W-:Y:S01]  /*23dc0*/  IMAD.MOV.U32 R2, RZ, RZ, R17 ;  /* 0x000000ffff027224 */ /* 0x000fe200078e0011 */
[----:B----4-:R-:W-:Y:S04]  /*23dd0*/  STL.64 [R1+0x3890], R22 ;  /* 0x0038901601007387 */ /* 0x010fe80000100a00 */
[----:B---3--:R0:W-:Y:S04]  /*23de0*/  STL.64 [R1+0x3888], R20 ;  /* 0x0038881401007387 */ /* 0x0081e80000100a00 */
[----:B0-----:R-:W3:Y:S04]  /*23df0*/  LDL.LU.64 R20, [R1+0xc20] ;  /* 0x000c200001147983 */ /* 0x001ee80000300a00 */
[----:B------:R-:W3:Y:S04]  /*23e00*/  LDL.LU.64 R22, [R1+0xc28] ;  /* 0x000c280001167983 */ /* 0x000ee80000300a00 */
[----:B------:R-:W4:Y:S04]  /*23e10*/  LDL.LU.64 R16, [R1+0x730] ;  /* 0x0007300001107983 */ /* 0x000f280000300a00 */
[----:B------:R-:W2:Y:S01]  /*23e20*/  LDL.LU.64 R18, [R1+0x738] ;  /* 0x0007380001127983 */ /* 0x000ea20000300a00 */
[----:B------:R-:W-:-:S02]  /*23e30*/  IMAD.MOV.U32 R8, RZ, RZ, R7 ;  /* 0x000000ffff087224 */ /* 0x000fc400078e0007 */
[----:B------:R-:W-:Y:S01]  /*23e40*/  IMAD.MOV.U32 R9, RZ, RZ, R6 ;  /* 0x000000ffff097224 */ /* 0x000fe200078e0006 */
[----:B--2---:R-:W-:Y:S04]  /*23e50*/  STL.64 [R1+0x3840], R18 ;  /* 0x0038401201007387 */ /* 0x004fe80000100a00 */
[----:B----4-:R0:W-:Y:S04]  /*23e60*/  STL.64 [R1+0x3838], R16 ;  /* 0x0038381001007387 */ /* 0x0101e80000100a00 */
[----:B0-----:R-:W2:Y:S04]  /*23e70*/  LDL.LU.64 R16, [R1+0x740] ;  /* 0x0007400001107983 */ /* 0x001ea80000300a00 */
[----:B------:R-:W2:Y:S04]  /*23e80*/  LDL.LU.64 R18, [R1+0x748] ;  /* 0x0007480001127983 */ /* 0x000ea80000300a00 */
[----:B------:R-:W4:Y:S04]  /*23e90*/  LDL.LU.64 R4, [R1+0x6e0] ;  /* 0x0006e00001047983 */ /* 0x000f280000300a00 */
[----:B------:R-:W2:Y:S04]  /*23ea0*/  LDL.LU.64 R6, [R1+0x6e8] ;  /* 0x0006e80001067983 */ /* 0x000ea80000300a00 */
[----:B--2---:R-:W-:Y:S04]  /*23eb0*/  STL.64 [R1+0x37d8], R6 ;  /* 0x0037d80601007387 */ /* 0x004fe80000100a00 */
[----:B----4-:R0:W-:Y:S04]  /*23ec0*/  STL.64 [R1+0x37d0], R4 ;  /* 0x0037d00401007387 */ /* 0x0101e80000100a00 */
[----:B0-----:R-:W2:Y:S04]  /*23ed0*/  LDL.LU.64 R4, [R1+0x6f0] ;  /* 0x0006f00001047983 */ /* 0x001ea80000300a00 */
[----:B------:R-:W4:Y:S04]  /*23ee0*/  LDL.LU.64 R6, [R1+0x6f8] ;  /* 0x0006f80001067983 */ /* 0x000f280000300a00 */
[----:B----4-:R-:W-:Y:S04]  /*23ef0*/  STL.64 [R1+0x37f0], R6 ;  /* 0x0037f00601007387 */ /* 0x010fe80000100a00 */
[----:B--2---:R0:W-:Y:S04]  /*23f00*/  STL.64 [R1+0x37e8], R4 ;  /* 0x0037e80401007387 */ /* 0x0041e80000100a00 */
[----:B0-----:R-:W2:Y:S04]  /*23f10*/  LDL.LU.64 R4, [R1+0x700] ;  /* 0x0007000001047983 */ /* 0x001ea80000300a00 */
[----:B------:R-:W4:Y:S01]  /*23f20*/  LDL.LU.64 R6, [R1+0x708] ;  /* 0x0007080001067983 */ /* 0x000f220000300a00 */
[C---:B---3--:R-:W-:Y:S03]  /*23f30*/  HMMA.16816.F32 R8, R24.reuse, R8, R20 ;  /* 0x000000081808723c */ /* 0x048fe60000001814 */
[----:B----4-:R-:W-:Y:S04]  /*23f40*/  STL.64 [R1+0x3808], R6 ;  /* 0x0038080601007387 */ /* 0x010fe80000100a00 */
[----:B--2---:R0:W-:Y:S04]  /*23f50*/  STL.64 [R1+0x3800], R4 ;  /* 0x0038000401007387 */ /* 0x0041e80000100a00 */
[----:B0-----:R-:W2:Y:S04]  /*23f60*/  LDL.LU.64 R4, [R1+0x710] ;  /* 0x0007100001047983 */ /* 0x001ea80000300a00 */
[----:B------:R-:W3:Y:S04]  /*23f70*/  LDL.LU.64 R6, [R1+0x718] ;  /* 0x0007180001067983 */ /* 0x000ee80000300a00 */
[----:B---3--:R-:W-:Y:S04]  /*23f80*/  STL.64 [R1+0x3820], R6 ;  /* 0x0038200601007387 */ /* 0x008fe80000100a00 */
[----:B--2---:R0:W-:Y:S04]  /*23f90*/  STL.64 [R1+0x3818], R4 ;  /* 0x0038180401007387 */ /* 0x0041e80000100a00 */
[----:B0-----:R-:W2:Y:S04]  /*23fa0*/  LDL.LU.64 R4, [R1+0x720] ;  /* 0x0007200001047983 */ /* 0x001ea80000300a00 */
[----:B------:R-:W2:Y:S04]  /*23fb0*/  LDL.LU.64 R6, [R1+0x728] ;  /* 0x0007280001067983 */ /* 0x000ea80000300a00 */
[----:B------:R-:W3:Y:S04]  /*23fc0*/  LDL.LU.64 R12, [R1+0x6d0] ;  /* 0x0006d000010c7983 */ /* 0x000ee80000300a00 */
[----:B------:R-:W3:Y:S04]  /*23fd0*/  LDL.LU.64 R14, [R1+0x6d8] ;  /* 0x0006d800010e7983 */ /* 0x000ee80000300a00 */
[----:B------:R-:W4:Y:S04]  /*23fe0*/  LDL.LU.64 R22, [R1+0x3890] ;  /* 0x0038900001167983 */ /* 0x000f280000300a00 */
[----:B------:R-:W4:Y:S04]  /*23ff0*/  LDL.LU.64 R20, [R1+0x3888] ;  /* 0x0038880001147983 */ /* 0x000f280000300a00 */
[----:B------:R0:W-:Y:S04]  /*24000*/  STL.64 [R1+0xc20], R8 ;  /* 0x000c200801007387 */ /* 0x0001e80000100a00 */
[----:B------:R4:W-:Y:S04]  /*24010*/  STL.64 [R1+0xc28], R10 ;  /* 0x000c280a01007387 */ /* 0x0009e80000100a00 */
[----:B0-----:R-:W4:Y:S02]  /*24020*/  LDL.LU.64 R8, [R1+0x3880] ;  /* 0x0038800001087983 */ /* 0x001f240000300a00 */
[----:B----4-:R-:W-:Y:S02]  /*24030*/  HMMA.16816.F32 R8, R24, R8, R20 ;  /* 0x000000081808723c */ /* 0x010fe40000001814 */
[----:B------:R-:W4:Y:S04]  /*24040*/  LDL.LU.64 R22, [R1+0x3878] ;  /* 0x0038780001167983 */ /* 0x000f280000300a00 */
[----:B------:R-:W4:-:S13]  /*24050*/  LDL.LU.64 R20, [R1+0x3870] ;  /* 0x0038700001147983 */ /* 0x000f1a0000300a00 */
        /* <DEDUP_REMOVED lines=10> */
[----:B------:R-:W4:-:S15]  /*24100*/  LDL.LU.64 R20, [R1+0x3848] ;  /* 0x0038480001147983 */ /* 0x000f1e0000300a00 */
[----:B------:R-:W-:Y:S02]  /*24110*/  NOP ;  /* 0x0000000000007918 */ /* 0x000fe40000000000 */
[----:B------:R0:W-:Y:S04]  /*24120*/  STL.64 [R1+0x750], R8 ;  /* 0x0007500801007387 */ /* 0x0001e80000100a00 */
[----:B------:R1:W-:Y:S04]  /*24130*/  STL.64 [R1+0x758], R10 ;  /* 0x0007580a01007387 */ /* 0x0003e80000100a00 */
[----:B0-----:R-:W2:Y:S04]  /*24140*/  LDL.LU.64 R8, [R1+0x6c0] ;  /* 0x0006c00001087983 */ /* 0x001ea80000300a00 */
[----:B-1----:R-:W2:Y:S01]  /*24150*/  LDL.LU.64 R10, [R1+0x6c8] ;  /* 0x0006c800010a7983 */ /* 0x002ea20000300a00 */
[----:B----4-:R-:W-:Y:S03]  /*24160*/  HMMA.16816.F32 R20, R24, R20, R16 ;  /* 0x000000141814723c */ /* 0x010fe60000001810 */
[----:B------:R-:W4:Y:S04]  /*24170*/  LDL.LU.64 R18, [R1+0x3840] ;  /* 0x0038400001127983 */ /* 0x000f280000300a00 */
[----:B------:R-:W4:-:S12]  /*24180*/  LDL.LU.64 R16, [R1+0x3838] ;  /* 0x0038380001107983 */ /* 0x000f180000300a00 */
[----:B------:R0:W-:Y:S04]  /*24190*/  STL.64 [R1+0x740], R20 ;  /* 0x0007401401007387 */ /* 0x0001e80000100a00 */
[----:B------:R4:W-:Y:S04]  /*241a0*/  STL.64 [R1+0x748], R22 ;  /* 0x0007481601007387 */ /* 0x0009e80000100a00 */
[----:B0-----:R-:W4:Y:S02]  /*241b0*/  LDL.LU.64 R20, [R1+0x3830] ;  /* 0x0038300001147983 */ /* 0x001f240000300a00 */
[----:B----4-:R-:W-:Y:S02]  /*241c0*/  HMMA.16816.F32 R20, R24, R20, R16 ;  /* 0x000000141814723c */ /* 0x010fe40000001810 */
[----:B------:R-:W2:-:S15]  /*241d0*/  LDL.LU.64 R16, [R1+0x3828] ;  /* 0x0038280001107983 */ /* 0x000e9e0000300a00 */
[----:B------:R-:W-:Y:S02]  /*241e0*/  NOP ;  /* 0x0000000000007918 */ /* 0x000fe40000000000 */
[----:B------:R0:W-:Y:S04]  /*241f0*/  STL.64 [R1+0x730], R20 ;  /* 0x0007301401007387 */ /* 0x0001e80000100a00 */
[----:B------:R1:W-:Y:S04]  /*24200*/  STL.64 [R1+0x738], R22 ;  /* 0x0007381601007387 */ /* 0x0003e80000100a00 */
[----:B0-----:R-:W4:Y:S04]  /*24210*/  LDL.LU.64 R20, [R1+0x120] ;  /* 0x0001200001147983 */ /* 0x001f280000300a00 */
[----:B-1----:R-:W4:Y:S01]  /*24220*/  LDL.LU.64 R22, [R1+0x128] ;  /* 0x0001280001167983 */ /* 0x002f220000300a00 */
        /* <DEDUP_REMOVED lines=25> */
[----:B------:R-:W4:-:S15]  /*243c0*/  LDL.LU.64 R4, [R1+0x37c0] ;  /* 0x0037c00001047983 */ /* 0x000f1e0000300a00 */
[----:B------:R-:W-:Y:S02]  /*243d0*/  NOP ;  /* 0x0000000000007918 */ /* 0x000fe40000000000 */
[----:B------:R-:W-:Y:S04]  /*243e0*/  STL.64 [R1+0x6e0], R16 ;  /* 0x0006e01001007387 */ /* 0x000fe80000100a00 */
[----:B------:R0:W-:Y:S04]  /*243f0*/  STL.64 [R1+0x6e8], R18 ;  /* 0x0006e81201007387 */ /* 0x0001e80000100a00 */
[----:B0-----:R-:W2:Y:S04]  /*24400*/  LDL.LU.64 R18, [R1+0x37b8] ;  /* 0x0037b80001127983 */ /* 0x001ea80000300a00 */
[----:B------:R-:W3:Y:S02]  /*24410*/  LDL.LU.64 R16, [R1+0x37b0] ;  /* 0x0037b00001107983 */ /* 0x000ee40000300a00 */
[----:B---3--:R-:W-:-:S15]  /*24420*/  HMMA.16816.F32 R12, R24, R16, R12 ;  /* 0x00000010180c723c */ /* 0x008fde000000180c */
[----:B------:R-:W-:-:S04]  /*24430*/  NOP ;  /* 0x0000000000007918 */ /* 0x000fc80000000000 */
[----:B------:R0:W-:Y:S04]  /*24440*/  STL.64 [R1+0x6d0], R12 ;  /* 0x0006d00c01007387 */ /* 0x0001e80000100a00 */
[----:B------:R-:W-:Y:S04]  /*24450*/  STL.64 [R1+0x6d8], R14 ;  /* 0x0006d80e01007387 */ /* 0x000fe80000100a00 */
[----:B0-----:R-:W3:Y:S04]  /*24460*/  LDL.LU.64 R12, [R1+0x37a8] ;  /* 0x0037a800010c7983 */ /* 0x001ee80000300a00 */
[----:B--2---:R-:W-:Y:S04]  /*24470*/  STL.64 [R1+0x3710], R18 ;  /* 0x0037101201007387 */ /* 0x004fe80000100a00 */
[----:B------:R0:W-:Y:S04]  /*24480*/  STL.64 [R1+0x3708], R16 ;  /* 0x0037081001007387 */ /* 0x0001e80000100a00 */
[----:B0-----:R-:W2:Y:S01]  /*24490*/  LDL.64 R16, [R1+0xa0] ;  /* 0x0000a00001107983 */ /* 0x001ea20000100a00 */
[----:B---3--:R-:W-:Y:S03]  /*244a0*/  HMMA.16816.F32 R8, R24, R12, R8 ;  /* 0x0000000c1808723c */ /* 0x008fe60000001808 */
[----:B--2---:R-:W-:-:S15]  /*244b0*/  STL.64 [R1+0x3788], R16 ;  /* 0x0037881001007387 */ /* 0x004fde0000100a00 */
[----:B------:R-:W-:Y:S01]  /*244c0*/  NOP ;  /* 0x0000000000007918 */ /* 0x000fe20000000000 */
[----:B------:R0:W-:Y:S04]  /*244d0*/  STL.64 [R1+0x6c0], R8 ;  /* 0x0006c00801007387 */ /* 0x0001e80000100a00 */
[----:B------:R-:W-:Y:S04]  /*244e0*/  STL.64 [R1+0x6c8], R10 ;  /* 0x0006c80a01007387 */ /* 0x000fe80000100a00 */
[----:B0-----:R-:W2:Y:S04]  /*244f0*/  LDL.LU.64 R8, [R1+0x37a0] ;  /* 0x0037a00001087983 */ /* 0x001ea80000300a00 */
[----:B------:R0:W-:Y:S04]  /*24500*/  STL.64 [R1+0x3778], R12 ;  /* 0x0037780c01007387 */ /* 0x0001e80000100a00 */
[----:B0-----:R-:W3:Y:S04]  /*24510*/  LDL.LU.64 R12, [R1+0x6b0] ;  /* 0x0006b000010c7983 */ /* 0x001ee80000300a00 */
[----:B------:R-:W3:Y:S04]  /*24520*/  LDL.LU.64 R14, [R1+0x6b8] ;  /* 0x0006b800010e7983 */ /* 0x000ee80000300a00 */
[----:B--2---:R4:W-:Y:S01]  /*24530*/  STL.64 [R1+0x3780], R8 ;  /* 0x0037800801007387 */ /* 0x0049e20000100a00 */
[C---:B---3--:R-:W-:Y:S08]  /*24540*/  HMMA.16816.F32 R12, R24.reuse, R8, R12 ;  /* 0x00000008180c723c */ /* 0x048ff0000000180c */
[----:B----4-:R-:W-:Y:S01]  /*24550*/  HMMA.16816.F32 R8, R24, R4, R20 ;  /* 0x000000041808723c */ /* 0x010fe20000001814 */
[----:B------:R-:W0:Y:S04]  /*24560*/  LDSM.16.MT88.4 R24, [R0+UR6+0x180] ;  /* 0x000180060018783b */ /* 0x000e280008004200 */
[----:B------:R-:W1:Y:S06]  /*24570*/  LDSM.16.MT88.4 R20, [R0+UR6+0x100] ;  /* 0x000100060014783b */ /* 0x000e6c0008004200 */
[----:B------:R-:W-:Y:S04]  /*24580*/  STL.64 [R1+0x6b0], R12 ;  /* 0x0006b00c01007387 */ /* 0x000fe80000100a00 */
[----:B------:R-:W-:Y:S04]  /*24590*/  STL.64 [R1+0x6b8], R14 ;  /* 0x0006b80e01007387 */ /* 0x000fe80000100a00 */
[----:B------:R-:W-:Y:S04]  /*245a0*/  STL [R1+0x36f4], R4 ;  /* 0x0036f40401007387 */ /* 0x000fe80000100800 */
[----:B------:R2:W-:Y:S04]  /*245b0*/  STL [R1+0x36f0], R5 ;  /* 0x0036f00501007387 */ /* 0x0005e80000100800 */
[----:B------:R-:W-:Y:S04]  /*245c0*/  STL.64 [R1+0x120], R8 ;  /* 0x0001200801007387 */ /* 0x000fe80000100a00 */
[----:B------:R-:W-:Y:S04]  /*245d0*/  STL.64 [R1+0x128], R10 ;  /* 0x0001280a01007387 */ /* 0x000fe80000100a00 */
[----:B--2---:R-:W2:Y:S04]  /*245e0*/  LDL.LU.64 R4, [R1+0xb20] ;  /* 0x000b200001047983 */ /* 0x004ea80000300a00 */
[----:B------:R-:W3:Y:S01]  /*245f0*/  LDL.LU.64 R6, [R1+0xb28] ;  /* 0x000b280001067983 */ /* 0x000ee20000300a00 */
[----:B------:R-:W-:-:S02]  /*24600*/  IMAD.MOV.U32 R16, RZ, RZ, R3 ;  /* 0x000000ffff107224 */ /* 0x000fc400078e0003 */
[----:B------:R-:W-:Y:S01]  /*24610*/  IMAD.MOV.U32 R17, RZ, RZ, R2 ;  /* 0x000000ffff117224 */ /* 0x000fe200078e0002 */
[----:B---3--:R-:W-:Y:S04]  /*24620*/  STL.64 [R1+0x3798], R6 ;  /* 0x0037980601007387 */ /* 0x008fe80000100a00 */
[----:B--2---:R2:W-:Y:S04]  /*24630*/  STL.64 [R1+0x3790], R4 ;  /* 0x0037900401007387 */ /* 0x0045e80000100a00 */
[----:B--2---:R-:W1:Y:S04]  /*24640*/  LDL.LU.64 R4, [R1+0x1020] ;  /* 0x0010200001047983 */ /* 0x004e680000300a00 */
[----:B------:R-:W1:Y:S04]  /*24650*/  LDL.LU.64 R6, [R1+0x1028] ;  /* 0x0010280001067983 */ /* 0x000e680000300a00 */
[----:B------:R-:W2:Y:S04]  /*24660*/  LDL.LU.64 R8, [R1+0xb10] ;  /* 0x000b100001087983 */ /* 0x000ea80000300a00 */
[----:B------:R-:W2:Y:S04]  /*24670*/  LDL.LU.64 R10, [R1+0xb18] ;  /* 0x000b1800010a7983 */ /* 0x000ea80000300a00 */
[----:B------:R-:W3:Y:S04]  /*24680*/  LDL.LU.64 R12, [R1+0xb00] ;  /* 0x000b0000010c7983 */ /* 0x000ee80000300a00 */
[----:B------:R-:W3:Y:S04]  /*24690*/  LDL.LU.64 R14, [R1+0xb08] ;  /* 0x000b0800010e7983 */ /* 0x000ee80000300a00 */
[----:B0-----:R-:W-:Y:S04]  /*246a0*/  STL [R1+0x36a8], R24 ;  /* 0x0036a81801007387 */ /* 0x001fe80000100800 */
[----:B------:R0:W-:Y:S04]  /*246b0*/  STL [R1+0x36a4], R25 ;  /* 0x0036a41901007387 */ /* 0x0001e80000100800 */
[----:B------:R-:W-:Y:S04]  /*246c0*/  STL [R1+0x36a0], R26 ;  /* 0x0036a01a01007387 */ /* 0x000fe80000100800 */
[----:B------:R-:W-:Y:S04]  /*246d0*/  STL [R1+0x369c], R27 ;  /* 0x00369c1b01007387 */ /* 0x000fe80000100800 */
[----:B0-----:R-:W4:Y:S01]  /*246e0*/  LDL.64 R24, [R1+0x70] ;  /* 0x0000700001187983 */ /* 0x001f220000100a00 */
[C---:B-1----:R-:W-:Y:S03]  /*246f0*/  HMMA.16816.F32 R16, R20.reuse, R16, R4 ;  /* 0x000000101410723c */ /* 0x042fe60000001804 */
[----:B----4-:R0:W-:Y:S04]  /*24700*/  STL.64 [R1+0x3770], R24 ;  /* 0x0037701801007387 */ /* 0x0101e80000100a00 */
[----:B0-----:R-:W3:Y:S04]  /*24710*/  LDL.64 R24, [R1+0x80] ;  /* 0x0000800001187983 */ /* 0x001ee80000100a00 */
[----:B------:R-:W4:Y:S04]  /*24720*/  LDL.LU.64 R6, [R1+0x3798] ;  /* 0x0037980001067983 */ /* 0x000f280000300a00 */
[----:B------:R-:W4:Y:S04]  /*24730*/  LDL.LU.64 R4, [R1+0x3790] ;  /* 0x0037900001047983 */ /* 0x000f280000300a00 */
[----:B------:R0:W-:Y:S04]  /*24740*/  STL.64 [R1+0x1020], R16 ;  /* 0x0010201001007387 */ /* 0x0001e80000100a00 */
[----:B------:R-:W-:Y:S04]  /*24750*/  STL.64 [R1+0x1028], R18 ;  /* 0x0010281201007387 */ /* 0x000fe80000100a00 */
[----:B0-----:R-:W4:Y:S02]  /*24760*/  LDL.LU.64 R16, [R1+0x3788] ;  /* 0x0037880001107983 */ /* 0x001f240000300a00 */
[----:B----4-:R-:W-:Y:S01]  /*24770*/  HMMA.16816.F32 R4, R20, R16, R4 ;  /* 0x000000101404723c */ /* 0x010fe20000001804 */
[----:B------:R-:W-:-:S15]  /*24780*/  IMAD.MOV.U32 R0, RZ, RZ, R17 ;  /* 0x000000ffff007224 */ /* 0x000fde00078e0011 */
[----:B------:R-:W-:-:S03]  /*24790*/  NOP ;  /* 0x0000000000007918 */ /* 0x000fc60000000000 */
[----:B------:R-:W-:Y:S04]  /*247a0*/  STL.64 [R1+0xb20], R4 ;  /* 0x000b200401007387 */ /* 0x000fe80000100a00 */
[----:B------:R0:W-:Y:S02]  /*247b0*/  STL.64 [R1+0xb28], R6 ;  /* 0x000b280601007387 */ /* 0x0001e40000100a00 */
[----:B0-----:R-:W-:Y:S02]  /*247c0*/  IMAD.MOV.U32 R6, RZ, RZ, R16 ;  /* 0x000000ffff067224 */ /* 0x001fe400078e0010 */
[----:B------:R-:W4:Y:S04]  /*247d0*/  LDL.64 R16, [R1+0x60] ;  /* 0x0000600001107983 */ /* 0x000f280000100a00 */
[----:B------:R-:W-:Y:S04]  /*247e0*/  STL [R1+0x36ac], R0 ;  /* 0x0036ac0001007387 */ /* 0x000fe80000100800 */
[----:B------:R-:W-:Y:S04]  /*247f0*/  STL [R1+0x3698], R6 ;  /* 0x0036980601007387 */ /* 0x000fe80000100800 */
[----:B------:R-:W2:Y:S01]  /*24800*/  LDL.64 R4, [R1+0x90] ;  /* 0x0000900001047983 */ /* 0x000ea20000100a00 */
[C---:B---3--:R-:W-:Y:S08]  /*24810*/  HMMA.16816.F32 R12, R20.reuse, R24, R12 ;  /* 0x00000018140c723c */ /* 0x048ff0000000180c */
[----:B--2---:R-:W-:-:S15]  /*24820*/  HMMA.16816.F32 R8, R20, R4, R8 ;  /* 0x000000041408723c */ /* 0x004fde0000001808 */
[----:B------:R-:W-:-:S04]  /*24830*/  NOP ;  /* 0x0000000000007918 */ /* 0x000fc80000000000 */
[----:B------:R0:W-:Y:S04]  /*24840*/  STL.64 [R1+0xb10], R8 ;  /* 0x000b100801007387 */ /* 0x0001e80000100a00 */
[----:B------:R1:W-:Y:S04]  /*24850*/  STL.64 [R1+0xb18], R10 ;  /* 0x000b180a01007387 */ /* 0x0003e80000100a00 */
[----:B0-----:R-:W2:Y:S01]  /*24860*/  LDL.LU.64 R8, [R1+0x3780] ;  /* 0x0037800001087983 */ /* 0x001ea20000300a00 */
[----:B------:R-:W-:Y:S02]  /*24870*/  IMAD.MOV.U32 R7, RZ, RZ, R5 ;  /* 0x000000ffff077224 */ /* 0x000fe400078e0005 */
[----:B-1----:R-:W-:-:S02]  /*24880*/  IMAD.MOV.U32 R10, RZ, RZ, R4 ;  /* 0x000000ffff0a7224 */ /* 0x002fc400078e0004 */
[----:B------:R-:W-:Y:S01]  /*24890*/  IMAD.MOV.U32 R11, RZ, RZ, R25 ;  /* 0x000000ffff0b7224 */ /* 0x000fe200078e0019 */
[----:B------:R0:W-:Y:S04]  /*248a0*/  STL [R1+0x36b4], R7 ;  /* 0x0036b40701007387 */ /* 0x0001e80000100800 */
[----:B------:R-:W3:Y:S04]  /*248b0*/  LDL.LU.64 R4, [R1+0xaf0] ;  /* 0x000af00001047983 */ /* 0x000ee80000300a00 */
[----:B0-----:R-:W3:Y:S04]  /*248c0*/  LDL.LU.64 R6, [R1+0xaf8] ;  /* 0x000af80001067983 */ /* 0x001ee80000300a00 */
[----:B------:R-:W-:Y:S04]  /*248d0*/  STL [R1+0x36b0], R10 ;  /* 0x0036b00a01007387 */ /* 0x000fe80000100800 */
[----:B------:R0:W-:Y:S04]  /*248e0*/  STL.64 [R1+0xb00], R12 ;  /* 0x000b000c01007387 */ /* 0x0001e80000100a00 */
[----:B------:R1:W-:Y:S04]  /*248f0*/  STL.64 [R1+0xb08], R14 ;  /* 0x000b080e01007387 */ /* 0x0003e80000100a00 */
[----:B0-----:R-:W3:Y:S01]  /*24900*/  LDL.LU.64 R12, [R1+0x3778] ;  /* 0x00377800010c7983 */ /* 0x001ee20000300a00 */
[----:B-1----:R-:W-:-:S03]  /*24910*/  IMAD.MOV.U32 R14, RZ, RZ, R24 ;  /* 0x000000ffff0e7224 */ /* 0x002fc600078e0018 */
[----:B------:R-:W3:Y:S04]  /*24920*/  LDL.LU.64 R24, [R1+0x3770] ;  /* 0x0037700001187983 */ /* 0x000ee80000300a00 */
[----:B------:R-:W-:Y:S04]  /*24930*/  STL [R1+0x3748], R11 ;  /* 0x0037480b01007387 */ /* 0x000fe80000100800 */
[----:B--2---:R0:W-:Y:S04]  /*24940*/  STL.64 [R1+0x3740], R8 ;  /* 0x0037400801007387 */ /* 0x0041e80000100a00 */
[----:B0-----:R-:W2:Y:S04]  /*24950*/  LDL.64 R8, [R1+0x30] ;  /* 0x0000300001087983 */ /* 0x001ea80000100a00 */
[----:B--2---:R0:W-:Y:S04]  /*24960*/  STL.64 [R1+0x3758], R8 ;  /* 0x0037580801007387 */ /* 0x0041e80000100a00 */
[----:B0-----:R-:W2:Y:S01]  /*24970*/  LDL.64 R8, [R1+0x40] ;  /* 0x0000400001087983 */ /* 0x001ea20000100a00 */
[----:B---3--:R-:W-:Y:S03]  /*24980*/  HMMA.16816.F32 R4, R20, R24, R4 ;  /* 0x000000181404723c */ /* 0x008fe60000001804 */
[----:B--2---:R0:W-:Y:S04]  /*24990*/  STL.64 [R1+0x3760], R8 ;  /* 0x0037600801007387 */ /* 0x0041e80000100a00 */
[----:B0-----:R-:W2:Y:S01]  /*249a0*/  LDL.64 R8, [R1+0x50] ;  /* 0x0000500001087983 */ /* 0x001ea20000100a00 */
[----:B------:R-:W-:-:S02]  /*249b0*/  IMAD.MOV.U32 R15, RZ, RZ, R25 ;  /* 0x000000ffff0f7224 */ /* 0x000fc400078e0019 */
[----:B------:R-:W-:Y:S01]  /*249c0*/  IMAD.MOV.U32 R28, RZ, RZ, R24 ;  /* 0x000000ffff1c7224 */ /* 0x000fe200078e0018 */
[----:B--2---:R0:W-:Y:S04]  /*249d0*/  STL.64 [R1+0x3768], R8 ;  /* 0x0037680801007387 */ /* 0x0041e80000100a00 */
[----:B0-----:R-:W2:Y:S04]  /*249e0*/  LDL.LU.64 R8, [R1+0xae0] ;  /* 0x000ae00001087983 */ /* 0x001ea80000300a00 */
[----:B------:R-:W2:Y:S04]  /*249f0*/  LDL.LU.64 R10, [R1+0xae8] ;  /* 0x000ae800010a7983 */ /* 0x000ea80000300a00 */
[----:B------:R-:W-:Y:S04]  /*24a00*/  STL [R1+0x36b8], R14 ;  /* 0x0036b80e01007387 */ /* 0x000fe80000100800 */
[----:B------:R0:W-:Y:S04]  /*24a10*/  STL.64 [R1+0xaf0], R4 ;  /* 0x000af00401007387 */ /* 0x0001e80000100a00 */
[----:B------:R1:W-:Y:S04]  /*24a20*/  STL.64 [R1+0xaf8], R6 ;  /* 0x000af80601007387 */ /* 0x0003e80000100a00 */
[----:B0-----:R-:W3:Y:S04]  /*24a30*/  LDL.LU.64 R4, [R1+0xad0] ;  /* 0x000ad00001047983 */ /* 0x001ee80000300a00 */
[----:B-1----:R-:W3:Y:S04]  /*24a40*/  LDL.LU.64 R6, [R1+0xad8] ;  /* 0x000ad80001067983 */ /* 0x002ee80000300a00 */
[----:B------:R-:W3:Y:S04]  /*24a50*/  LDL.LU.64 R24, [R1+0xac0] ;  /* 0x000ac00001187983 */ /* 0x000ee80000300a00 */
[----:B------:R-:W3:Y:S04]  /*24a60*/  LDL.LU.64 R26, [R1+0xac8] ;  /* 0x000ac800011a7983 */ /* 0x000ee80000300a00 */
[----:B------:R-:W-:Y:S04]  /*24a70*/  STL [R1+0x3738], R15 ;  /* 0x0037380f01007387 */ /* 0x000fe80000100800 */
[----:B------:R0:W-:Y:S04]  /*24a80*/  STL.64 [R1+0x3730], R12 ;  /* 0x0037300c01007387 */ /* 0x0001e80000100a00 */
[----:B0-----:R-:W3:Y:S01]  /*24a90*/  LDL.64 R12, [R1+0x20] ;  /* 0x00002000010c7983 */ /* 0x001ee20000100a00 */
[----:B----4-:R-:W-:-:S02]  /*24aa0*/  IMAD.MOV.U32 R3, RZ, RZ, R16 ;  /* 0x000000ffff037224 */ /* 0x010fc400078e0010 */
[----:B------:R-:W-:Y:S01]  /*24ab0*/  IMAD.MOV.U32 R2, RZ, RZ, R17 ;  /* 0x000000ffff027224 */ /* 0x000fe200078e0011 */
[C---:B--2---:R-:W-:Y:S01]  /*24ac0*/  HMMA.16816.F32 R8, R20.reuse, R16, R8 ;  /* 0x000000101408723c */ /* 0x044fe20000001808 */
[----:B---3--:R0:W-:Y:S04]  /*24ad0*/  STL.64 [R1+0x3750], R12 ;  /* 0x0037500c01007387 */ /* 0x0081e80000100a00 */
[----:B0-----:R-:W2:Y:S04]  /*24ae0*/  LDL.LU.64 R12, [R1+0xab0] ;  /* 0x000ab000010c7983 */ /* 0x001ea80000300a00 */
[----:B------:R-:W2:Y:S10]  /*24af0*/  LDL.LU.64 R14, [R1+0xab8] ;  /* 0x000ab800010e7983 */ /* 0x000eb40000300a00 */
[----:B------:R0:W-:Y:S04]  /*24b00*/  STL.64 [R1+0xae0], R8 ;  /* 0x000ae00801007387 */ /* 0x0001e80000100a00 */
[----:B------:R-:W-:Y:S04]  /*24b10*/  STL.64 [R1+0xae8], R10 ;  /* 0x000ae80a01007387 */ /* 0x000fe80000100a00 */
[----:B0-----:R-:W3:Y:S04]  /*24b20*/  LDL.LU.64 R8, [R1+0x3768] ;  /* 0x0037680001087983 */ /* 0x001ee80000300a00 */
[----:B------:R-:W4:Y:S01]  /*24b30*/  LDL.64 R16, [R1] ;  /* 0x0000000001107983 */ /* 0x000f220000100a00 */
[----:B---3--:R-:W-:Y:S03]  /*24b40*/  HMMA.16816.F32 R4, R20, R8, R4 ;  /* 0x000000081404723c */ /* 0x008fe60000001804 */
[----:B----4-:R0:W-:Y:S01]  /*24b50*/  STL.64 [R1+0x3728], R16 ;  /* 0x0037281001007387 */ /* 0x0101e20000100a00 */
[----:B------:R-:W-:-:S03]  /*24b60*/  IMAD.MOV.U32 R29, RZ, RZ, R9 ;  /* 0x000000ffff1d7224 */ /* 0x000fc600078e0009 */
[----:B0-----:R-:W3:-:S12]  /*24b70*/  LDL.64 R16, [R1+0x10] ;  /* 0x0000100001107983 */ /* 0x001ed80000100a00 */
[----:B------:R-:W-:Y:S04]  /*24b80*/  STL.64 [R1+0xad0], R4 ;  /* 0x000ad00401007387 */ /* 0x000fe80000100a00 */
[----:B------:R0:W-:Y:S02]  /*24b90*/  STL.64 [R1+0xad8], R6 ;  /* 0x000ad80601007387 */ /* 0x0001e40000100a00 */
[----:B0-----:R-:W-:Y:S02]  /*24ba0*/  IMAD.MOV.U32 R6, RZ, RZ, R8 ;  /* 0x000000ffff067224 */ /* 0x001fe400078e0008 */
[----:B------:R-:W4:Y:S02]  /*24bb0*/  LDL.LU.64 R8, [R1+0x3760] ;  /* 0x0037600001087983 */ /* 0x000f240000300a00 */
[----:B----4-:R-:W-:-:S15]  /*24bc0*/  HMMA.16816.F32 R24, R20, R8, R24 ;  /* 0x000000081418723c */ /* 0x010fde0000001818 */
[----:B------:R-:W-:-:S04]  /*24bd0*/  NOP ;  /* 0x0000000000007918 */ /* 0x000fc80000000000 */
[----:B------:R-:W-:Y:S04]  /*24be0*/  STL.64 [R1+0xac0], R24 ;  /* 0x000ac01801007387 */ /* 0x000fe80000100a00 */
[----:B------:R0:W-:Y:S02]  /*24bf0*/  STL.64 [R1+0xac8], R26 ;  /* 0x000ac81a01007387 */ /* 0x0001e40000100a00 */
[----:B0-----:R-:W-:Y:S02]  /*24c00*/  IMAD.MOV.U32 R26, RZ, RZ, R8 ;  /* 0x000000ffff1a7224 */ /* 0x001fe400078e0008 */
[----:B------:R-:W-:Y:S02]  /*24c10*/  IMAD.MOV.U32 R27, RZ, RZ, R9 ;  /* 0x000000ffff1b7224 */ /* 0x000fe400078e0009 */
[----:B------:R-:W2:Y:S02]  /*24c20*/  LDL.LU.64 R8, [R1+0x3758] ;  /* 0x0037580001087983 */ /* 0x000ea40000300a00 */
[----:B--2---:R-:W-:Y:S01]  /*24c30*/  HMMA.16816.F32 R12, R20, R8, R12 ;  /* 0x00000008140c723c */ /* 0x004fe2000000180c */
[----:B------:R-:W-:-:S02]  /*24c40*/  IMAD.MOV.U32 R24, RZ, RZ, R8 ;  /* 0x000000ffff187224 */ /* 0x000fc400078e0008 */
[----:B------:R-:W-:-:S15]  /*24c50*/  IMAD.MOV.U32 R25, RZ, RZ, R9 ;  /* 0x000000ffff197224 */ /* 0x000fde00078e0009 */
[----:B------:R-:W-:Y:S01]  /*24c60*/  NOP ;  /* 0x0000000000007918 */ /* 0x000fe20000000000 */
[----:B------:R0:W-:Y:S04]  /*24c70*/  STL.64 [R1+0xab0], R12 ;  /* 0x000ab00c01007387 */ /* 0x0001e80000100a00 */
[----:B------:R-:W-:Y:S04]  /*24c80*/  STL.64 [R1+0xab8], R14 ;  /* 0x000ab80e01007387 */ /* 0x000fe80000100a00 */
[----:B0-----:R-:W2:Y:S04]  /*24c90*/  LDL.LU.64 R12, [R1+0x3750] ;  /* 0x00375000010c7983 */ /* 0x001ea80000300a00 */
[----:B------:R-:W4:Y:S04]  /*24ca0*/  LDL.LU R11, [R1+0x3748] ;  /* 0x00374800010b7983 */ /* 0x000f280000300800 */
[----:B------:R-:W2:Y:S04]  /*24cb0*/  LDL.LU.64 R8, [R1+0x3740] ;  /* 0x0037400001087983 */ /* 0x000ea80000300a00 */
[----:B------:R-:W-:Y:S04]  /*24cc0*/  STL.64 [R1+0x36c8], R26 ;  /* 0x0036c81a01007387 */ /* 0x000fe80000100a00 */
[----:B------:R0:W-:Y:S04]  /*24cd0*/  STL.64 [R1+0x36c0], R24 ;  /* 0x0036c01801007387 */ /* 0x0001e80000100a00 */
[----:B0-----:R-:W2:Y:S04]  /*24ce0*/  LDL.LU.64 R24, [R1+0xaa0] ;  /* 0x000aa00001187983 */ /* 0x001ea80000300a00 */
[----:B------:R-:W2:Y:S02]  /*24cf0*/  LDL.LU.64 R26, [R1+0xaa8] ;  /* 0x000aa800011a7983 */ /* 0x000ea40000300a00 */
[----:B--2---:R-:W-:Y:S01]  /*24d00*/  HMMA.16816.F32 R24, R20, R12, R24 ;  /* 0x0000000c1418723c */ /* 0x004fe20000001818 */
[----:B------:R-:W-:-:S02]  /*24d10*/  IMAD.MOV.U32 R10, RZ, RZ, R12 ;  /* 0x000000ffff0a7224 */ /* 0x000fc400078e000c */
[----:B------:R-:W-:-:S15]  /*24d20*/  IMAD.MOV.U32 R0, RZ, RZ, R13 ;  /* 0x000000ffff007224 */ /* 0x000fde00078e000d */
[----:B------:R-:W-:Y:S01]  /*24d30*/  NOP ;  /* 0x0000000000007918 */ /* 0x000fe20000000000 */
[----:B------:R-:W-:Y:S04]  /*24d40*/  STL.64 [R1+0xaa0], R24 ;  /* 0x000aa01801007387 */ /* 0x000fe80000100a00 */
[----:B------:R-:W-:Y:S04]  /*24d50*/  STL.64 [R1+0xaa8], R26 ;  /* 0x000aa81a01007387 */ /* 0x000fe80000100a00 */
[----:B------:R-:W3:Y:S04]  /*24d60*/  LDL.LU.64 R12, [R1+0xa90] ;  /* 0x000a9000010c7983 */ /* 0x000ee80000300a00 */
[----:B------:R-:W3:Y:S04]  /*24d70*/  LDL.LU.64 R14, [R1+0xa98] ;  /* 0x000a9800010e7983 */ /* 0x000ee80000300a00 */
[----:B----4-:R-:W-:Y:S04]  /*24d80*/  STL.64 [R1+0x36e8], R10 ;  /* 0x0036e80a01007387 */ /* 0x010fe80000100a00 */
[----:B------:R0:W-:Y:S04]  /*24d90*/  STL.64 [R1+0x36e0], R8 ;  /* 0x0036e00801007387 */ /* 0x0001e80000100a00 */
[----:B0-----:R-:W2:Y:S04]  /*24da0*/  LDL.LU.64 R8, [R1+0xa60] ;  /* 0x000a600001087983 */ /* 0x001ea80000300a00 */
[----:B------:R-:W4:Y:S04]  /*24db0*/  LDL.LU.64 R10, [R1+0xa68] ;  /* 0x000a6800010a7983 */ /* 0x000f280000300a00 */
[----:B----4-:R-:W-:Y:S04]  /*24dc0*/  STL.64 [R1+0x3700], R10 ;  /* 0x0037000a01007387 */ /* 0x010fe80000100a00 */
[----:B--2---:R0:W-:Y:S04]  /*24dd0*/  STL.64 [R1+0x36f8], R8 ;  /* 0x0036f80801007387 */ /* 0x0041e80000100a00 */
[----:B0-----:R-:W2:Y:S04]  /*24de0*/  LDL.LU.64 R8, [R1+0xa70] ;  /* 0x000a700001087983 */ /* 0x001ea80000300a00 */
[----:B------:R-:W4:Y:S01]  /*24df0*/  LDL.LU.64 R10, [R1+0xa78] ;  /* 0x000a7800010a7983 */ /* 0x000f220000300a00 */
[----:B---3--:R-:W-:Y:S03]  /*24e00*/  HMMA.16816.F32 R12, R20, R16, R12 ;  /* 0x00000010140c723c */ /* 0x008fe6000000180c */
[----:B----4-:R-:W-:Y:S04]  /*24e10*/  STL.64 [R1+0x3720], R10 ;  /* 0x0037200a01007387 */ /* 0x010fe80000100a00 */
[----:B--2---:R0:W-:Y:S04]  /*24e20*/  STL.64 [R1+0x3718], R8 ;  /* 0x0037180801007387 */ /* 0x0041e80000100a00 */
        /* <DEDUP_REMOVED lines=11> */
[----:B0-----:R-:W4:Y:S04]  /*24ee0*/  LDL.LU R15, [R1+0x3738] ;  /* 0x00373800010f7983 */ /* 0x001f280000300800 */
[----:B------:R-:W2:Y:S01]  /*24ef0*/  LDL.LU.64 R12, [R1+0x3730] ;  /* 0x00373000010c7983 */ /* 0x000ea20000300a00 */
[----:B------:R-:W-:-:S03]  /*24f00*/  IMAD.MOV.U32 R14, RZ, RZ, R16 ;  /* 0x000000ffff0e7224 */ /* 0x000fc600078e0010 */
        /* <DEDUP_REMOVED lines=13> */
[----:B------:R-:W-:Y:S04]  /*24fe0*/  STL.64 [R1+0xa70], R8 ;  /* 0x000a700801007387 */ /* 0x000fe80000100a00 */
[----:B------:R0:W-:Y:S04]  /*24ff0*/  STL.64 [R1+0xa78], R10 ;  /* 0x000a780a01007387 */ /* 0x0001e80000100a00 */
[----:B0-----:R-:W2:Y:S04]  /*25000*/  LDL.LU.64 R10, [R1+0x3700] ;  /* 0x00370000010a7983 */ /* 0x001ea80000300a00 */
[----:B------:R-:W2:Y:S04]  /*25010*/  LDL.LU.64 R8, [R1+0x36f8] ;  /* 0x0036f80001087983 */ /* 0x000ea80000300a00 */
[----:B------:R-:W-:Y:S04]  /*25020*/  STL.64 [R1+0x35b8], R18 ;  /* 0x0035b81201007387 */ /* 0x000fe80000100a00 */
[----:B------:R0:W-:Y:S02]  /*25030*/  STL.64 [R1+0x35b0], R16 ;  /* 0x0035b01001007387 */ /* 0x0001e40000100a00 */
[----:B0-----:R-:W-:-:S02]  /*25040*/  IMAD.MOV.U32 R16, RZ, RZ, R4 ;  /* 0x000000ffff107224 */ /* 0x001fc400078e0004 */
[----:B------:R-:W-:Y:S01]  /*25050*/  IMAD.MOV.U32 R17, RZ, RZ, R5 ;  /* 0x000000ffff117224 */ /* 0x000fe200078e0005 */
[----:B------:R-:W3:Y:S04]  /*25060*/  LDL.LU R4, [R1+0x36f4] ;  /* 0x0036f40001047983 */ /* 0x000ee80000300800 */
[----:B------:R-:W3:Y:S04]  /*25070*/  LDL.LU R5, [R1+0x36f0] ;  /* 0x0036f00001057983 */ /* 0x000ee80000300800 */
[----:B------:R0:W-:Y:S04]  /*25080*/  STL.64 [R1+0x35c8], R16 ;  /* 0x0035c81001007387 */ /* 0x0001e80000100a00 */
[----:B0-----:R-:W3:Y:S01]  /*25090*/  LDL.64 R16, [R1+0xb0] ;  /* 0x0000b00001107983 */ /* 0x001ee20000100a00 */
[----:B--2---:R-:W-:-:S15]  /*250a0*/  HMMA.16816.F32 R8, R20, R12, R8 ;  /* 0x0000000c1408723c */ /* 0x004fde0000001808 */
[----:B------:R-:W-:-:S04]  /*250b0*/  NOP ;  /* 0x0000000000007918 */ /* 0x000fc80000000000 */
[----:B------:R-:W-:Y:S04]  /*250c0*/  STL.64 [R1+0xa60], R8 ;  /* 0x000a600801007387 */ /* 0x000fe80000100a00 */
[----:B------:R0:W-:Y:S04]  /*250d0*/  STL.64 [R1+0xa68], R10 ;  /* 0x000a680a01007387 */ /* 0x0001e80000100a00 */
[----:B0-----:R-:W2:Y:S04]  /*250e0*/  LDL.LU.64 R10, [R1+0x36e8] ;  /* 0x0036e800010a7983 */ /* 0x001ea80000300a00 */
[----:B------:R-:W3:Y:S04]  /*250f0*/  LDL.LU.64 R8, [R1+0x36e0] ;  /* 0x0036e00001087983 */ /* 0x000ee80000300a00 */
[----:B------:R-:W-:Y:S01]  /*25100*/  STL.64 [R1+0x35a8], R12 ;  /* 0x0035a80c01007387 */ /* 0x000fe20000100a00 */
[----:B---3--:R-:W-:-:S15]  /*25110*/  HMMA.16816.F32 R24, R20, R8, R24 ;  /* 0x000000081418723c */ /* 0x008fde0000001818 */
[----:B------:R-:W-:-:S04]  /*25120*/  NOP ;  /* 0x0000000000007918 */ /* 0x000fc80000000000 */
[----:B------:R-:W-:Y:S04]  /*25130*/  STL.64 [R1+0xa50], R24 ;  /* 0x000a501801007387 */ /* 0x000fe80000100a00 */
[----:B------:R0:W-:Y:S04]  /*25140*/  STL.64 [R1+0xa58], R26 ;  /* 0x000a581a01007387 */ /* 0x0001e80000100a00 */
[----:B0-----:R-:W3:Y:S04]  /*25150*/  LDL.LU.64 R26, [R1+0x36d8] ;  /* 0x0036d800011a7983 */ /* 0x001ee80000300a00 */
[----:B------:R-:W3:Y:S04]  /*25160*/  LDL.LU.64 R24, [R1+0x36d0] ;  /* 0x0036d00001187983 */ /* 0x000ee80000300a00 */
[----:B------:R-:W-:Y:S01]  /*25170*/  STL.64 [R1+0x35a0], R8 ;  /* 0x0035a00801007387 */ /* 0x000fe20000100a00 */
[----:B---3--:R-:W-:Y:S03]  /*25180*/  HMMA.16816.F32 R20, R20, R4, R24 ;  /* 0x000000041414723c */ /* 0x008fe60000001818 */
[----:B------:R-:W3:Y:S04]  /*25190*/  LDL.LU.64 R26, [R1+0x36c8] ;  /* 0x0036c800011a7983 */ /* 0x000ee80000300a00 */
[----:B------:R-:W3:-:S12]  /*251a0*/  LDL.LU.64 R24, [R1+0x36c0] ;  /* 0x0036c00001187983 */ /* 0x000ed80000300a00 */
[----:B------:R0:W-:Y:S04]  /*251b0*/  STL.64 [R1+0x4e0], R20 ;  /* 0x0004e01401007387 */ /* 0x0001e80000100a00 */
[----:B------:R-:W-:Y:S01]  /*251c0*/  STL.64 [R1+0x4e8], R22 ;  /* 0x0004e81601007387 */ /* 0x000fe20000100a00 */
[----:B0-----:R-:W-:Y:S02]  /*251d0*/  IMAD.MOV.U32 R20, RZ, RZ, R14 ;  /* 0x000000ffff147224 */ /* 0x001fe400078e000e */
[----:B------:R-:W-:Y:S01]  /*251e0*/  IMAD.MOV.U32 R21, RZ, RZ, R7 ;  /* 0x000000ffff157224 */ /* 0x000fe200078e0007 */
[----:B------:R-:W4:Y:S04]  /*251f0*/  LDL.LU R14, [R1+0x36b8] ;  /* 0x0036b800010e7983 */ /* 0x000f280000300800 */
[----:B------:R-:W4:Y:S04]  /*25200*/  LDL.LU R7, [R1+0x36b4] ;  /* 0x0036b40001077983 */ /* 0x000f280000300800 */
[----:B------:R2:W-:Y:S02]  /*25210*/  STL.64 [R1+0x35d0], R20 ;  /* 0x0035d01401007387 */ /* 0x0005e40000100a00 */
[----:B--2---:R-:W-:-:S02]  /*25220*/  IMAD.MOV.U32 R20, RZ, RZ, R10 ;  /* 0x000000ffff147224 */ /* 0x004fc400078e000a */
[----:B------:R-:W-:Y:S01]  /*25230*/  IMAD.MOV.U32 R21, RZ, RZ, R0 ;  /* 0x000000ffff157224 */ /* 0x000fe200078e0000 */
[----:B------:R-:W2:Y:S04]  /*25240*/  LDL.LU R10, [R1+0x36b0] ;  /* 0x0036b000010a7983 */ /* 0x000ea80000300800 */
[----:B------:R-:W2:Y:S04]  /*25250*/  LDL.LU R0, [R1+0x36ac] ;  /* 0x0036ac0001007983 */ /* 0x000ea80000300800 */
[----:B------:R3:W-:Y:S02]  /*25260*/  STL.64 [R1+0x35e8], R20 ;  /* 0x0035e81401007387 */ /* 0x0007e40000100a00 */
[----:B---3--:R-:W-:-:S02]  /*25270*/  IMAD.MOV.U32 R20, RZ, RZ, R24 ;  /* 0x000000ffff147224 */ /* 0x008fc400078e0018 */
        /* <DEDUP_REMOVED lines=11> */
[----:B------:R-:W2:Y:S04]  /*25330*/  LDL.LU R6, [R1+0x3698] ;  /* 0x0036980001067983 */ /* 0x000ea80000300800 */
[----:B------:R0:W-:Y:S02]  /*25340*/  STL.64 [R1+0x3630], R20 ;  /* 0x0036301401007387 */ /* 0x0001e40000100a00 */
[----:B0-----:R-:W-:Y:S02]  /*25350*/  IMAD.MOV.U32 R20, RZ, RZ, R3 ;  /* 0x000000ffff147224 */ /* 0x001fe400078e0003 */
[----:B------:R-:W-:-:S05]  /*25360*/  IMAD.MOV.U32 R21, RZ, RZ, R2 ;  /* 0x000000ffff157224 */ /* 0x000fca00078e0002 */
[----:B------:R0:W-:Y:S04]  /*25370*/  STL.64 [R1+0x3648], R20 ;  /* 0x0036481401007387 */ /* 0x0001e80000100a00 */
[----:B0-----:R-:W3:Y:S04]  /*25380*/  LDL.LU.64 R20, [R1+0xfe0] ;  /* 0x000fe00001147983 */ /* 0x001ee80000300a00 */
[----:B------:R-:W3:Y:S01]  /*25390*/  LDL.LU.64 R22, [R1+0xfe8] ;  /* 0x000fe80001167983 */ /* 0x000ee20000300a00 */
[----:B------:R-:W-:Y:S02]  /*253a0*/  IMAD.MOV.U32 R8, RZ, RZ, R28 ;  /* 0x000000ffff087224 */ /* 0x000fe400078e001c */
[----:B----4-:R-:W-:Y:S01]  /*253b0*/  IMAD.MOV.U32 R9, RZ, RZ, R15 ;  /* 0x000000ffff097224 */ /* 0x010fe200078e000f */
[----:B------:R-:W-:Y:S01]  /*253c0*/  STL.64 [R1+0x35c0], R4 ;  /* 0x0035c00401007387 */ /* 0x000fe20000100a00 */
[----:B---3--:R-:W-:-:S15]  /*253d0*/  HMMA.16816.F32 R20, R24, R16, R20 ;  /* 0x000000101814723c */ /* 0x008fde0000001814 */
[----:B------:R-:W-:-:S04]  /*253e0*/  NOP ;  /* 0x0000000000007918 */ /* 0x000fc80000000000 */
[----:B------:R-:W-:Y:S04]  /*253f0*/  STL.64 [R1+0xfe0], R20 ;  /* 0x000fe01401007387 */ /* 0x000fe80000100a00 */
[----:B------:R-:W-:Y:S04]  /*25400*/  STL.64 [R1+0xfe8], R22 ;  /* 0x000fe81601007387 */ /* 0x000fe80000100a00 */
[----:B------:R0:W-:Y:S02]  /*25410*/  STL.64 [R1+0x3650], R8 ;  /* 0x0036500801007387 */ /* 0x0001e40000100a00 */
[----:B0-----:R-:W-:-:S02]  /*25420*/  IMAD.MOV.U32 R8, RZ, RZ, R14 ;  /* 0x000000ffff087224 */ /* 0x001fc400078e000e */
[----:B------:R-:W-:-:S05]  /*25430*/  IMAD.MOV.U32 R9, RZ, RZ, R11 ;  /* 0x000000ffff097224 */ /* 0x000fca00078e000b */
[----:B------:R2:W-:Y:S02]  /*25440*/  STL.64 [R1+0x3668], R8 ;  /* 0x0036680801007387 */ /* 0x0005e40000100a00 */
[----:B--2---:R-:W-:Y:S02]  /*25450*/  IMAD.MOV.U32 R8, RZ, RZ, R10 ;  /* 0x000000ffff087224 */ /* 0x004fe400078e000a */
[----:B------:R-:W-:-:S05]  /*25460*/  IMAD.MOV.U32 R9, RZ, RZ, R7 ;  /* 0x000000ffff097224 */ /* 0x000fca00078e0007 */
[----:B------:R-:W-:Y:S04]  /*25470*/  STL.64 [R1+0x3680], R8 ;  /* 0x0036800801007387 */ /* 0x000fe80000100a00 */
[----:B------:R-:W2:Y:S04]  /*25480*/  LDL.LU.64 R20, [R1+0x3a0] ;  /* 0x0003a00001147983 */ /* 0x000ea80000300a00 */
[----:B------:R-:W3:Y:S04]  /*25490*/  LDL.LU.64 R22, [R1+0x3a8] ;  /* 0x0003a80001167983 */ /* 0x000ee80000300a00 */
[----:B---3--:R-:W-:Y:S04]  /*254a0*/  STL.64 [R1+0x3660], R22 ;  /* 0x0036601601007387 */ /* 0x008fe80000100a00 */
[----:B--2---:R0:W-:Y:S04]  /*254b0*/  STL.64 [R1+0x3658], R20 ;  /* 0x0036581401007387 */ /* 0x0041e80000100a00 */
[----:B0-----:R-:W2:Y:S04]  /*254c0*/  LDL.LU.64 R20, [R1+0x3b0] ;  /* 0x0003b00001147983 */ /* 0x001ea80000300a00 */
[----:B------:R-:W3:Y:S04]  /*254d0*/  LDL.LU.64 R22, [R1+0x3b8] ;  /* 0x0003b80001167983 */ /* 0x000ee80000300a00 */
[----:B---3--:R-:W-:Y:S04]  /*254e0*/  STL.64 [R1+0x3678], R22 ;  /* 0x0036781601007387 */ /* 0x008fe80000100a00 */
[----:B--2---:R0:W-:Y:S04]  /*254f0*/  STL.64 [R1+0x3670], R20 ;  /* 0x0036701401007387 */ /* 0x0041e80000100a00 */
[----:B0-----:R-:W2:Y:S04]  /*25500*/  LDL.LU.64 R20, [R1+0x3c0] ;  /* 0x0003c00001147983 */ /* 0x001ea80000300a00 */
[----:B------:R-:W3:Y:S01]  /*25510*/  LDL.LU.64 R22, [R1+0x3c8] ;  /* 0x0003c80001167983 */ /* 0x000ee20000300a00 */
[----:B------:R-:W-:-:S02]  /*25520*/  IMAD.MOV.U32 R3, RZ, RZ, R16 ;  /* 0x000000ffff037224 */ /* 0x000fc400078e0010 */
[----:B------:R-:W-:Y:S01]  /*25530*/  IMAD.MOV.U32 R2, RZ, RZ, R17 ;  /* 0x000000ffff027224 */ /* 0x000fe200078e0011 */
[----:B---3--:R-:W-:Y:S04]  /*25540*/  STL.64 [R1+0x3690], R22 ;  /* 0x0036901601007387 */ /* 0x008fe80000100a00 */
[----:B--2---:R0:W-:Y:S04]  /*25550*/  STL.64 [R1+0x3688], R20 ;  /* 0x0036881401007387 */ /* 0x0041e80000100a00 */
[----:B0-----:R-:W2:Y:S04]  /*25560*/  LDL.LU.64 R20, [R1+0x3d0] ;  /* 0x0003d00001147983 */ /* 0x001ea80000300a00 */
[----:B------:R-:W2:Y:S04]  /*25570*/  LDL.LU.64 R22, [R1+0x3d8] ;  /* 0x0003d80001167983 */ /* 0x000ea80000300a00 */
        /* <DEDUP_REMOVED lines=19> */
[----:B------:R-:W4:Y:S01]  /*256b0*/  LDL.LU.64 R18, [R1+0x388] ;  /* 0x0003880001127983 */ /* 0x000f220000300a00 */
[C---:B--2---:R-:W-:Y:S03]  /*256c0*/  HMMA.16816.F32 R8, R24.reuse, R8, R20 ;  /* 0x000000081808723c */ /* 0x044fe60000001814 */
        /* <DEDUP_REMOVED lines=67> */
[----:B------:R1:W-:Y:S04]  /*25b00*/  STL.64 [R1+0x348], R22 ;  /* 0x0003481601007387 */ /* 0x0003e80000100a00 */
[----:B0-----:R-:W2:Y:S04]  /*25b10*/  LDL.LU.64 R20, [R1+0xe0] ;  /* 0x0000e00001147983 */ /* 0x001ea80000300a00 */
[----:B-1----:R-:W2:Y:S01]  /*25b20*/  LDL.LU.64 R22, [R1+0xe8] ;  /* 0x0000e80001167983 */ /* 0x002ea20000300a00 */
[----:B---3--:R-:W-:Y:S03]  /*25b30*/  HMMA.16816.F32 R16, R24, R16, R4 ;  /* 0x000000101810723c */ /* 0x008fe60000001804 */
[----:B------:R-:W2:-:S15]  /*25b40*/  LDL.LU.64 R4, [R1+0x35c0] ;  /* 0x0035c00001047983 */ /* 0x000e9e0000300a00 */
[----:B------:R-:W-:Y:S01]  /*25b50*/  NOP ;  /* 0x0000000000007918 */ /* 0x000fe20000000000 */
[----:B------:R-:W-:Y:S04]  /*25b60*/  STL.64 [R1+0x330], R16 ;  /* 0x0003301001007387 */ /* 0x000fe80000100a00 */
[----:B------:R0:W-:Y:S04]  /*25b70*/  STL.64 [R1+0x338], R18 ;  /* 0x0003381201007387 */ /* 0x0001e80000100a00 */
[----:B0-----:R-:W3:Y:S04]  /*25b80*/  LDL.LU.64 R18, [R1+0x35b8] ;  /* 0x0035b80001127983 */ /* 0x001ee80000300a00 */
[----:B------:R-:W4:Y:S02]  /*25b90*/  LDL.LU.64 R16, [R1+0x35b0] ;  /* 0x0035b00001107983 */ /* 0x000f240000300a00 */
[----:B----4-:R-:W-:-:S15]  /*25ba0*/  HMMA.16816.F32 R12, R24, R16, R12 ;  /* 0x00000010180c723c */ /* 0x010fde000000180c */
[----:B------:R-:W-:-:S04]  /*25bb0*/  NOP ;  /* 0x0000000000007918 */ /* 0x000fc80000000000 */
[----:B------:R0:W-:Y:S04]  /*25bc0*/  STL.64 [R1+0x320], R12 ;  /* 0x0003200c01007387 */ /* 0x0001e80000100a00 */
[----:B------:R-:W-:Y:S04]  /*25bd0*/  STL.64 [R1+0x328], R14 ;  /* 0x0003280e01007387 */ /* 0x000fe80000100a00 */
[----:B0-----:R-:W4:Y:S04]  /*25be0*/  LDL.LU.64 R12, [R1+0x35a8] ;  /* 0x0035a800010c7983 */ /* 0x001f280000300a00 */
[----:B---3--:R-:W-:Y:S04]  /*25bf0*/  STL.64 [R1+0x3510], R18 ;  /* 0x0035101201007387 */ /* 0x008fe80000100a00 */
[----:B------:R0:W-:Y:S04]  /*25c00*/  STL.64 [R1+0x3508], R16 ;  /* 0x0035081001007387 */ /* 0x0001e80000100a00 */
[----:B0-----:R-:W3:Y:S01]  /*25c10*/  LDL.64 R16, [R1+0x80] ;  /* 0x0000800001107983 */ /* 0x001ee20000100a00 */
[C---:B----4-:R-:W-:Y:S03]  /*25c20*/  HMMA.16816.F32 R8, R24.reuse, R12, R8 ;  /* 0x0000000c1808723c */ /* 0x050fe60000001808 */
[----:B---3--:R0:W-:Y:S04]  /*25c30*/  STL.64 [R1+0x3580], R16 ;  /* 0x0035801001007387 */ /* 0x0081e80000100a00 */
[----:B0-----:R-:W3:Y:S04]  /*25c40*/  LDL.LU.64 R16, [R1+0x300] ;  /* 0x0003000001107983 */ /* 0x001ee80000300a00 */
[----:B------:R-:W3:Y:S08]  /*25c50*/  LDL.LU.64 R18, [R1+0x308] ;  /* 0x0003080001127983 */ /* 0x000ef00000300a00 */
[----:B------:R0:W-:Y:S04]  /*25c60*/  STL.64 [R1+0x310], R8 ;  /* 0x0003100801007387 */ /* 0x0001e80000100a00 */
[----:B------:R-:W-:Y:S04]  /*25c70*/  STL.64 [R1+0x318], R10 ;  /* 0x0003180a01007387 */ /* 0x000fe80000100a00 */
[----:B0-----:R-:W3:Y:S04]  /*25c80*/  LDL.LU.64 R8, [R1+0x35a0] ;  /* 0x0035a00001087983 */ /* 0x001ee80000300a00 */
[----:B------:R0:W-:Y:S04]  /*25c90*/  STL.64 [R1+0x3588], R12 ;  /* 0x0035880c01007387 */ /* 0x0001e80000100a00 */
[----:B0-----:R-:W4:Y:S01]  /*25ca0*/  LDL.64 R12, [R1+0xa0] ;  /* 0x0000a000010c7983 */ /* 0x001f220000100a00 */
[C---:B--2---:R-:W-:Y:S08]  /*25cb0*/  HMMA.16816.F32 R20, R24.reuse, R4, R20 ;  /* 0x000000041814723c */ /* 0x044ff00000001814 */
[----:B---3--:R-:W-:Y:S01]  /*25cc0*/  HMMA.16816.F32 R16, R24, R8, R16 ;  /* 0x000000081810723c */ /* 0x008fe20000001810 */
[----:B------:R-:W0:Y:S04]  /*25cd0*/  LDSM.16.MT88.4 R24, [R0+UR6+0x80] ;  /* 0x000080060018783b */ /* 0x000e280008004200 */
[----:B----4-:R-:W-:Y:S04]  /*25ce0*/  STL.64 [R1+0x3590], R12 ;  /* 0x0035900c01007387 */ /* 0x010fe80000100a00 */
[----:B------:R1:W-:Y:S04]  /*25cf0*/  STL.64 [R1+0x3598], R8 ;  /* 0x0035980801007387 */ /* 0x0003e80000100a00 */
[----:B-1----:R-:W2:Y:S06]  /*25d00*/  LDL.LU.64 R8, [R1+0x1090] ;  /* 0x0010900001087983 */ /* 0x002eac0000300a00 */
[----:B------:R1:W-:Y:S04]  /*25d10*/  STL.64 [R1+0x300], R16 ;  /* 0x0003001001007387 */ /* 0x0003e80000100a00 */
[----:B------:R3:W-:Y:S04]  /*25d20*/  STL.64 [R1+0x308], R18 ;  /* 0x0003081201007387 */ /* 0x0007e80000100a00 */
[----:B------:R-:W2:Y:S04]  /*25d30*/  LDL.LU.64 R10, [R1+0x1098] ;  /* 0x00109800010a7983 */ /* 0x000ea80000300a00 */
[----:B-1----:R-:W4:Y:S04]  /*25d40*/  LDL.LU.64 R16, [R1+0xdd0] ;  /* 0x000dd00001107983 */ /* 0x002f280000300a00 */
[----:B---3--:R-:W4:Y:S04]  /*25d50*/  LDL.LU.64 R18, [R1+0xdd8] ;  /* 0x000dd80001127983 */ /* 0x008f280000300a00 */
[----:B------:R-:W-:Y:S04]  /*25d60*/  STL.64 [R1+0xe0], R20 ;  /* 0x0000e01401007387 */ /* 0x000fe80000100a00 */
[----:B------:R-:W-:Y:S04]  /*25d70*/  STL.64 [R1+0xe8], R22 ;  /* 0x0000e81601007387 */ /* 0x000fe80000100a00 */
[----:B------:R-:W2:Y:S01]  /*25d80*/  LDSM.16.MT88.4 R20, [R0+UR6] ;  /* 0x000000060014783b */ /* 0x000ea20008004200 */
[----:B------:R-:W-:-:S02]  /*25d90*/  IMAD.MOV.U32 R12, RZ, RZ, R3 ;  /* 0x000000ffff0c7224 */ /* 0x000fc400078e0003 */
[----:B------:R-:W-:Y:S01]  /*25da0*/  IMAD.MOV.U32 R13, RZ, RZ, R2 ;  /* 0x000000ffff0d7224 */ /* 0x000fe200078e0002 */
[----:B------:R-:W-:Y:S04]  /*25db0*/  STL [R1+0x34d4], R4 ;  /* 0x0034d40401007387 */ /* 0x000fe80000100800 */
[----:B------:R1:W-:Y:S04]  /*25dc0*/  STL [R1+0x34d0], R5 ;  /* 0x0034d00501007387 */ /* 0x0003e80000100800 */
[----:B-1----:R-:W3:Y:S04]  /*25dd0*/  LDL.LU.64 R4, [R1+0xf90] ;  /* 0x000f900001047983 */ /* 0x002ee80000300a00 */
[----:B------:R-:W3:Y:S04]  /*25de0*/  LDL.LU.64 R6, [R1+0xf98] ;  /* 0x000f980001067983 */ /* 0x000ee80000300a00 */
[----:B0-----:R-:W-:Y:S04]  /*25df0*/  STL [R1+0x34c8], R24 ;  /* 0x0034c81801007387 */ /* 0x001fe80000100800 */
[----:B------:R0:W-:Y:S04]  /*25e00*/  STL [R1+0x34c4], R25 ;  /* 0x0034c41901007387 */ /* 0x0001e80000100800 */
[----:B------:R-:W-:Y:S04]  /*25e10*/  STL [R1+0x34c0], R26 ;  /* 0x0034c01a01007387 */ /* 0x000fe80000100800 */
[----:B------:R1:W-:Y:S04]  /*25e20*/  STL [R1+0x34bc], R27 ;  /* 0x0034bc1b01007387 */ /* 0x0003e80000100800 */
[----:B0-----:R-:W3:Y:S04]  /*25e30*/  LDL.LU.64 R24, [R1+0xdc0] ;  /* 0x000dc00001187983 */ /* 0x001ee80000300a00 */
[----:B-1----:R-:W3:Y:S04]  /*25e40*/  LDL.LU.64 R26, [R1+0xdc8] ;  /* 0x000dc800011a7983 */ /* 0x002ee80000300a00 */
[----:B------:R-:W-:Y:S01]  /*25e50*/  STL [R1+0x34b8], R0 ;  /* 0x0034b80001007387 */ /* 0x000fe20000100800 */
[----:B--2---:R-:W-:Y:S03]  /*25e60*/  HMMA.16816.F32 R12, R20, R12, R8 ;  /* 0x0000000c140c723c */ /* 0x004fe60000001808 */
[----:B------:R-:W2:-:S15]  /*25e70*/  LDL.LU.64 R8, [R1+0x3598] ;  /* 0x0035980001087983 */ /* 0x000e9e0000300a00 */
[----:B------:R-:W-:Y:S01]  /*25e80*/  NOP ;  /* 0x0000000000007918 */ /* 0x000fe20000000000 */
[----:B------:R0:W-:Y:S04]  /*25e90*/  STL.64 [R1+0x1090], R12 ;  /* 0x0010900c01007387 */ /* 0x0001e80000100a00 */
[----:B------:R-:W-:Y:S04]  /*25ea0*/  STL.64 [R1+0x1098], R14 ;  /* 0x0010980e01007387 */ /* 0x000fe80000100a00 */
[----:B0-----:R-:W3:Y:S02]  /*25eb0*/  LDL.LU.64 R12, [R1+0x3590] ;  /* 0x00359000010c7983 */ /* 0x001ee40000300a00 */
[----:B---3--:R-:W-:-:S15]  /*25ec0*/  HMMA.16816.F32 R4, R20, R12, R4 ;  /* 0x0000000c1404723c */ /* 0x008fde0000001804 */
[----:B------:R-:W-:-:S04]  /*25ed0*/  NOP ;  /* 0x0000000000007918 */ /* 0x000fc80000000000 */
[----:B------:R-:W-:Y:S04]  /*25ee0*/  STL.64 [R1+0xf90], R4 ;  /* 0x000f900401007387 */ /* 0x000fe80000100a00 */
[----:B------:R0:W-:Y:S02]  /*25ef0*/  STL.64 [R1+0xf98], R6 ;  /* 0x000f980601007387 */ /* 0x0001e40000100a00 */
[----:B0-----:R-:W-:Y:S02]  /*25f00*/  IMAD.MOV.U32 R6, RZ, RZ, R13 ;  /* 0x000000ffff067224 */ /* 0x001fe400078e000d */
[----:B------:R-:W-:Y:S02]  /*25f10*/  IMAD.MOV.U32 R7, RZ, RZ, R12 ;  /* 0x000000ffff077224 */ /* 0x000fe400078e000c */
[----:B------:R-:W3:Y:S04]  /*25f20*/  LDL.LU.64 R12, [R1+0x3588] ;  /* 0x00358800010c7983 */ /* 0x000ee80000300a00 */
[----:B------:R-:W-:Y:S04]  /*25f30*/  STL [R1+0x34d8], R6 ;  /* 0x0034d80601007387 */ /* 0x000fe80000100800 */
[----:B------:R-:W-:Y:S04]  /*25f40*/  STL [R1+0x34cc], R7 ;  /* 0x0034cc0701007387 */ /* 0x000fe80000100800 */
[----:B------:R-:W4:Y:S02]  /*25f50*/  LDL.64 R4, [R1+0x90] ;  /* 0x0000900001047983 */ /* 0x000f240000100a00 */
[----:B----4-:R-:W-:Y:S01]  /*25f60*/  HMMA.16816.F32 R16, R20, R4, R16 ;  /* 0x000000041410723c */ /* 0x010fe20000001810 */
[----:B------:R-:W-:-:S02]  /*25f70*/  IMAD.MOV.U32 R10, RZ, RZ, R5 ;  /* 0x000000ffff0a7224 */ /* 0x000fc400078e0005 */
[----:B------:R-:W-:-:S15]  /*25f80*/  IMAD.MOV.U32 R11, RZ, RZ, R4 ;  /* 0x000000ffff0b7224 */ /* 0x000fde00078e0004 */
[----:B------:R-:W-:Y:S01]  /*25f90*/  NOP ;  /* 0x0000000000007918 */ /* 0x000fe20000000000 */
[----:B------:R0:W-:Y:S04]  /*25fa0*/  STL.64 [R1+0xdd0], R16 ;  /* 0x000dd01001007387 */ /* 0x0001e80000100a00 */
[----:B------:R-:W-:Y:S04]  /*25fb0*/  STL.64 [R1+0xdd8], R18 ;  /* 0x000dd81201007387 */ /* 0x000fe80000100a00 */
[----:B0-----:R-:W4:Y:S04]  /*25fc0*/  LDL.LU.64 R16, [R1+0x3580] ;  /* 0x0035800001107983 */ /* 0x001f280000300a00 */
[----:B------:R-:W-:Y:S04]  /*25fd0*/  STL [R1+0x34e0], R10 ;  /* 0x0034e00a01007387 */ /* 0x000fe80000100800 */
[----:B------:R-:W-:Y:S04]  /*25fe0*/  STL [R1+0x34dc], R11 ;  /* 0x0034dc0b01007387 */ /* 0x000fe80000100800 */
[----:B--2---:R0:W-:Y:S04]  /*25ff0*/  STL.64 [R1+0x3548], R8 ;  /* 0x0035480801007387 */ /* 0x0041e80000100a00 */
[----:B0-----:R-:W2:Y:S01]  /*26000*/  LDL.64 R8, [R1+0x40] ;  /* 0x0000400001087983 */ /* 0x001ea20000100a00 */
[----:B----4-:R-:W-:Y:S03]  /*26010*/  HMMA.16816.F32 R4, R20, R16, R24 ;  /* 0x000000101404723c */ /* 0x010fe60000001818 */
[----:B--2---:R-:W-:-:S15]  /*26020*/  STL.64 [R1+0x3558], R8 ;  /* 0x0035580801007387 */ /* 0x004fde0000100a00 */
[----:B------:R-:W-:Y:S01]  /*26030*/  NOP ;  /* 0x0000000000007918 */ /* 0x000fe20000000000 */
[----:B------:R-:W-:Y:S04]  /*26040*/  STL.64 [R1+0xdc0], R4 ;  /* 0x000dc00401007387 */ /* 0x000fe80000100a00 */
[----:B------:R-:W-:Y:S04]  /*26050*/  STL.64 [R1+0xdc8], R6 ;  /* 0x000dc80601007387 */ /* 0x000fe80000100a00 */
[----:B------:R-:W2:Y:S04]  /*26060*/  LDL.LU.64 R24, [R1+0xda0] ;  /* 0x000da00001187983 */ /* 0x000ea80000300a00 */
[----:B------:R-:W4:Y:S04]  /*26070*/  LDL.LU.64 R26, [R1+0xda8] ;  /* 0x000da800011a7983 */ /* 0x000f280000300a00 */
[----:B----4-:R-:W-:Y:S04]  /*26080*/  STL.64 [R1+0x3578], R26 ;  /* 0x0035781a01007387 */ /* 0x010fe80000100a00 */
[----:B--2---:R0:W-:Y:S04]  /*26090*/  STL.64 [R1+0x3570], R24 ;  /* 0x0035701801007387 */ /* 0x0041e80000100a00 */
[----:B0-----:R-:W2:Y:S04]  /*260a0*/  LDL.LU.64 R24, [R1+0xdb0] ;  /* 0x000db00001187983 */ /* 0x001ea80000300a00 */
[----:B------:R-:W2:Y:S04]  /*260b0*/  LDL.LU.64 R26, [R1+0xdb8] ;  /* 0x000db800011a7983 */ /* 0x000ea80000300a00 */
[----:B------:R-:W4:Y:S04]  /*260c0*/  LDL.LU.64 R8, [R1+0xd90] ;  /* 0x000d900001087983 */ /* 0x000f280000300a00 */
[----:B------:R-:W2:Y:S01]  /*260d0*/  LDL.LU.64 R10, [R1+0xd98] ;  /* 0x000d9800010a7983 */ /* 0x000ea20000300a00 */
[----:B------:R-:W-:-:S02]  /*260e0*/  IMAD.MOV.U32 R15, RZ, RZ, R16 ;  /* 0x000000ffff0f7224 */ /* 0x000fc400078e0010 */
[----:B------:R-:W-:Y:S01]  /*260f0*/  IMAD.MOV.U32 R14, RZ, RZ, R17 ;  /* 0x000000ffff0e7224 */ /* 0x000fe200078e0011 */
[----:B--2---:R-:W-:Y:S04]  /*26100*/  STL.64 [R1+0x3568], R10 ;  /* 0x0035680a01007387 */ /* 0x004fe80000100a00 */
[----:B----4-:R0:W-:Y:S04]  /*26110*/  STL.64 [R1+0x3560], R8 ;  /* 0x0035600801007387 */ /* 0x0101e80000100a00 */
[----:B0-----:R-:W2:Y:S04]  /*26120*/  LDL.64 R8, [R1+0x60] ;  /* 0x0000600001087983 */ /* 0x001ea80000100a00 */
[----:B------:R-:W4:Y:S04]  /*26130*/  LDL.LU.64 R4, [R1+0xd80] ;  /* 0x000d800001047983 */ /* 0x000f280000300a00 */
[----:B------:R-:W4:Y:S04]  /*26140*/  LDL.LU.64 R6, [R1+0xd88] ;  /* 0x000d880001067983 */ /* 0x000f280000300a00 */
[----:B------:R-:W2:Y:S04]  /*26150*/  LDL.64 R16, [R1] ;  /* 0x0000000001107983 */ /* 0x000ea80000100a00 */
[----:B--2---:R0:W-:Y:S04]  /*26160*/  STL.64 [R1+0x3528], R16 ;  /* 0x0035281001007387 */ /* 0x0041e80000100a00 */
[----:B0-----:R-:W2:Y:S04]  /*26170*/  LDL.64 R16, [R1+0x10] ;  /* 0x0000100001107983 */ /* 0x001ea80000100a00 */
[----:B--2---:R0:W-:Y:S04]  /*26180*/  STL.64 [R1+0x3540], R16 ;  /* 0x0035401001007387 */ /* 0x0041e80000100a00 */
[----:B0-----:R-:W2:Y:S04]  /*26190*/  LDL.64 R16, [R1+0x20] ;  /* 0x0000200001107983 */ /* 0x001ea80000100a00 */
[----:B--2---:R0:W-:Y:S04]  /*261a0*/  STL.64 [R1+0x3550], R16 ;  /* 0x0035501001007387 */ /* 0x0041e80000100a00 */
[----:B0-----:R-:W2:Y:S04]  /*261b0*/  LDL.64 R16, [R1+0x70] ;  /* 0x0000700001107983 */ /* 0x001ea80000100a00 */
[----:B------:R-:W-:Y:S04]  /*261c0*/  STL [R1+0x34e4], R15 ;  /* 0x0034e40f01007387 */ /* 0x000fe80000100800 */
[----:B------:R-:W-:Y:S04]  /*261d0*/  STL [R1+0x3538], R14 ;  /* 0x0035380e01007387 */ /* 0x000fe80000100800 */
[----:B---3--:R0:W-:Y:S04]  /*261e0*/  STL.64 [R1+0x3530], R12 ;  /* 0x0035300c01007387 */ /* 0x0081e80000100a00 */
[----:B0-----:R-:W3:Y:S01]  /*261f0*/  LDL.64 R12, [R1+0x50] ;  /* 0x00005000010c7983 */ /* 0x001ee20000100a00 */
[----:B--2---:R-:W-:-:S15]  /*26200*/  HMMA.16816.F32 R24, R20, R16, R24 ;  /* 0x000000101418723c */ /* 0x004fde0000001818 */
[----:B------:R-:W-:-:S04]  /*26210*/  NOP ;  /* 0x0000000000007918 */ /* 0x000fc80000000000 */
[----:B------:R-:W-:Y:S04]  /*26220*/  STL.64 [R1+0xdb0], R24 ;  /* 0x000db01801007387 */ /* 0x000fe80000100a00 */
[----:B------:R0:W-:Y:S04]  /*26230*/  STL.64 [R1+0xdb8], R26 ;  /* 0x000db81a01007387 */ /* 0x0001e80000100a00 */
[----:B0-----:R-:W2:Y:S04]  /*26240*/  LDL.LU.64 R26, [R1+0x3578] ;  /* 0x00357800011a7983 */ /* 0x001ea80000300a00 */
[----:B------:R-:W2:Y:S01]  /*26250*/  LDL.LU.64 R24, [R1+0x3570] ;  /* 0x0035700001187983 */ /* 0x000ea20000300a00 */
[----:B------:R-:W-:-:S02]  /*26260*/  IMAD.MOV.U32 R29, RZ, RZ, R16 ;  /* 0x000000ffff1d7224 */ /* 0x000fc400078e0010 */
[----:B------:R-:W-:Y:S02]  /*26270*/  IMAD.MOV.U32 R28, RZ, RZ, R17 ;  /* 0x000000ffff1c7224 */ /* 0x000fe400078e0011 */
[----:B------:R-:W3:Y:S04]  /*26280*/  LDL.LU.64 R16, [R1+0xd70] ;  /* 0x000d700001107983 */ /* 0x000ee80000300a00 */
[----:B------:R-:W3:Y:S01]  /*26290*/  LDL.LU.64 R18, [R1+0xd78] ;  /* 0x000d780001127983 */ /* 0x000ee20000300a00 */
[----:B------:R-:W-:Y:S01]  /*262a0*/  IMAD.MOV.U32 R0, RZ, RZ, R9 ;  /* 0x000000ffff007224 */ /* 0x000fe200078e0009 */
[----:B--2---:R-:W-:-:S15]  /*262b0*/  HMMA.16816.F32 R24, R20, R8, R24 ;  /* 0x000000081418723c */ /* 0x004fde0000001818 */
[----:B------:R-:W-:-:S04]  /*262c0*/  NOP ;  /* 0x0000000000007918 */ /* 0x000fc80000000000 */
[----:B------:R-:W-:Y:S04]  /*262d0*/  STL.64 [R1+0xda0], R24 ;  /* 0x000da01801007387 */ /* 0x000fe80000100a00 */
[----:B------:R0:W-:Y:S04]  /*262e0*/  STL.64 [R1+0xda8], R26 ;  /* 0x000da81a01007387 */ /* 0x0001e80000100a00 */
[----:B------:R-:W3:Y:S01]  /*262f0*/  LDL.LU.64 R10, [R1+0x3568] ;  /* 0x00356800010a7983 */ /* 0x000ee20000300a00 */
[----:B0-----:R-:W-:-:S03]  /*26300*/  IMAD.MOV.U32 R27, RZ, RZ, R8 ;  /* 0x000000ffff1b7224 */ /* 0x001fc600078e0008 */
[----:B------:R-:W3:Y:S02]  /*26310*/  LDL.LU.64 R8, [R1+0x3560] ;  /* 0x0035600001087983 */ /* 0x000ee40000300a00 */
[----:B---3--:R-:W-:-:S15]  /*26320*/  HMMA.16816.F32 R8, R20, R12, R8 ;  /* 0x0000000c1408723c */ /* 0x008fde0000001808 */
[----:B------:R-:W-:-:S04]  /*26330*/  NOP ;  /* 0x0000000000007918 */ /* 0x000fc80000000000 */
[----:B------:R0:W-:Y:S04]  /*26340*/  STL.64 [R1+0xd90], R8 ;  /* 0x000d900801007387 */ /* 0x0001e80000100a00 */
[----:B------:R1:W-:Y:S04]  /*26350*/  STL.64 [R1+0xd98], R10 ;  /* 0x000d980a01007387 */ /* 0x0003e80000100a00 */
[----:B0-----:R-:W4:Y:S01]  /*26360*/  LDL.LU.64 R8, [R1+0x3558] ;  /* 0x0035580001087983 */ /* 0x001f220000300a00 */
[----:B------:R-:W-:Y:S02]  /*26370*/  IMAD.MOV.U32 R25, RZ, RZ, R12 ;  /* 0x000000ffff197224 */ /* 0x000fe400078e000c */
[----:B------:R-:W-:-:S02]  /*26380*/  IMAD.MOV.U32 R26, RZ, RZ, R13 ;  /* 0x000000ffff1a7224 */ /* 0x000fc400078e000d */
[----:B----4-:R-:W-:Y:S01]  /*26390*/  HMMA.16816.F32 R12, R20, R8, R4 ;  /* 0x00000008140c723c */ /* 0x010fe20000001804 */
[----:B------:R-:W-:Y:S02]  /*263a0*/  IMAD.MOV.U32 R7, RZ, RZ, R8 ;  /* 0x000000ffff077224 */ /* 0x000fe400078e0008 */
[----:B------:R-:W-:-:S15]  /*263b0*/  IMAD.MOV.U32 R24, RZ, RZ, R9 ;  /* 0x000000ffff187224 */ /* 0x000fde00078e0009 */
[----:B------:R-:W-:Y:S01]  /*263c0*/  NOP ;  /* 0x0000000000007918 */ /* 0x000fe20000000000 */
[----:B------:R0:W-:Y:S04]  /*263d0*/  STL.64 [R1+0xd80], R12 ;  /* 0x000d800c01007387 */ /* 0x0001e80000100a00 */
[----:B------:R2:W-:Y:S04]  /*263e0*/  STL.64 [R1+0xd88], R14 ;  /* 0x000d880e01007387 */ /* 0x0005e80000100a00 */
[----:B------:R-:W3:Y:S04]  /*263f0*/  LDL.LU.64 R8, [R1+0xd60] ;  /* 0x000d600001087983 */ /* 0x000ee80000300a00 */
[----:B-1----:R-:W3:Y:S04]  /*26400*/  LDL.LU.64 R10, [R1+0xd68] ;  /* 0x000d6800010a7983 */ /* 0x002ee80000300a00 */
[----:B0-----:R-:W4:Y:S04]  /*26410*/  LDL.LU.64 R12, [R1+0xd50] ;  /* 0x000d5000010c7983 */ /* 0x001f280000300a00 */
[----:B--2---:R-:W4:Y:S04]  /*26420*/  LDL.LU.64 R14, [R1+0xd58] ;  /* 0x000d5800010e7983 */ /* 0x004f280000300a00 */
[----:B------:R-:W-:Y:S04]  /*26430*/  STL.64 [R1+0x34f0], R26 ;  /* 0x0034f01a01007387 */ /* 0x000fe80000100a00 */
[----:B------:R0:W-:Y:S04]  /*26440*/  STL.64 [R1+0x34e8], R24 ;  /* 0x0034e81801007387 */ /* 0x0001e80000100a00 */
[----:B0-----:R-:W2:Y:S02]  /*26450*/  LDL.64 R24, [R1+0x30] ;  /* 0x0000300001187983 */ /* 0x001ea40000100a00 */
[----:B--2---:R-:W-:Y:S01]  /*26460*/  HMMA.16816.F32 R16, R20, R24, R16 ;  /* 0x000000181410723c */ /* 0x004fe20000001810 */
[----:B------:R-:W-:-:S02]  /*26470*/  IMAD.MOV.U32 R4, RZ, RZ, R24 ;  /* 0x000000ffff047224 */ /* 0x000fc400078e0018 */
[----:B------:R-:W-:-:S15]  /*26480*/  IMAD.MOV.U32 R5, RZ, RZ, R25 ;  /* 0x000000ffff057224 */ /* 0x000fde00078e0019 */
[----:B------:R-:W-:Y:S01]  /*26490*/  NOP ;  /* 0x0000000000007918 */ /* 0x000fe20000000000 */
[----:B------:R0:W-:Y:S04]  /*264a0*/  STL.64 [R1+0xd70], R16 ;  /* 0x000d701001007387 */ /* 0x0001e80000100a00 */
[----:B------:R-:W-:Y:S04]  /*264b0*/  STL.64 [R1+0xd78], R18 ;  /* 0x000d781201007387 */ /* 0x000fe80000100a00 */
[----:B0-----:R-:W3:Y:S04]  /*264c0*/  LDL.LU.64 R16, [R1+0x3550] ;  /* 0x0035500001107983 */ /* 0x001ee80000300a00 */
[----:B------:R-:W2:Y:S04]  /*264d0*/  LDL.LU.64 R24, [R1+0xd20] ;  /* 0x000d200001187983 */ /* 0x000ea80000300a00 */
[----:B------:R-:W2:Y:S04]  /*264e0*/  LDL.LU.64 R26, [R1+0xd28] ;  /* 0x000d2800011a7983 */ /* 0x000ea80000300a00 */
[----:B--2---:R-:W-:Y:S04]  /*264f0*/  STL.64 [R1+0x3500], R26 ;  /* 0x0035001a01007387 */ /* 0x004fe80000100a00 */
[----:B------:R0:W-:Y:S04]  /*26500*/  STL.64 [R1+0x34f8], R24 ;  /* 0x0034f81801007387 */ /* 0x0001e80000100a00 */
[----:B0-----:R-:W2:Y:S04]  /*26510*/  LDL.LU.64 R24, [R1+0xd30] ;  /* 0x000d300001187983 */ /* 0x001ea80000300a00 */
[----:B------:R-:W2:Y:S01]  /*26520*/  LDL.LU.64 R26, [R1+0xd38] ;  /* 0x000d3800011a7983 */ /* 0x000ea20000300a00 */
[----:B---3--:R-:W-:Y:S01]  /*26530*/  HMMA.16816.F32 R8, R20, R16, R8 ;  /* 0x000000101408723c */ /* 0x008fe20000001808 */
[----:B------:R-:W-:-:S02]  /*26540*/  IMAD.MOV.U32 R6, RZ, RZ, R17 ;  /* 0x000000ffff067224 */ /* 0x000fc400078e0011 */
[----:B--2---:R-:W-:Y:S04]  /*26550*/  STL.64 [R1+0x3520], R26 ;  /* 0x0035201a01007387 */ /* 0x004fe80000100a00 */
[----:B------:R0:W-:Y:S04]  /*26560*/  STL.64 [R1+0x3518], R24 ;  /* 0x0035181801007387 */ /* 0x0001e80000100a00 */
[----:B0-----:R-:W2:Y:S04]  /*26570*/  LDL.LU.64 R24, [R1+0xd40] ;  /* 0x000d400001187983 */ /* 0x001ea80000300a00 */
[----:B------:R-:W2:Y:S04]  /*26580*/  LDL.LU.64 R26, [R1+0xd48] ;  /* 0x000d4800011a7983 */ /* 0x000ea80000300a00 */
[----:B------:R0:W-:Y:S04]  /*26590*/  STL.64 [R1+0xd60], R8 ;  /* 0x000d600801007387 */ /* 0x0001e80000100a00 */
[----:B------:R1:W-:Y:S04]  /*265a0*/  STL.64 [R1+0xd68], R10 ;  /* 0x000d680a01007387 */ /* 0x0003e80000100a00 */
[----:B0-----:R-:W3:Y:S01]  /*265b0*/  LDL.LU.64 R8, [R1+0x3548] ;  /* 0x0035480001087983 */ /* 0x001ee20000300a00 */
[----:B-1----:R-:W-:-:S03]  /*265c0*/  IMAD.MOV.U32 R11, RZ, RZ, R16 ;  /* 0x000000ffff0b7224 */ /* 0x002fc600078e0010 */
[----:B------:R-:W4:Y:S02]  /*265d0*/  LDL.LU.64 R16, [R1+0x3540] ;  /* 0x0035400001107983 */ /* 0x000f240000300a00 */
[----:B----4-:R-:W-:Y:S01]  /*265e0*/  HMMA.16816.F32 R12, R20, R16, R12 ;  /* 0x00000010140c723c */ /* 0x010fe2000000180c */
[----:B------:R-:W-:-:S15]  /*265f0*/  IMAD.MOV.U32 R10, RZ, RZ, R17 ;  /* 0x000000ffff0a7224 */ /* 0x000fde00078e0011 */
[----:B------:R-:W-:-:S03]  /*26600*/  NOP ;  /* 0x0000000000007918 */ /* 0x000fc60000000000 */
        /* <DEDUP_REMOVED lines=23> */
[----:B------:R0:W-:Y:S04]  /*26780*/  STL.64 [R1+0x33b0], R16 ;  /* 0x0033b01001007387 */ /* 0x0001e80000100a00 */
[----:B0-----:R-:W3:Y:S04]  /*26790*/  LDL.LU.64 R16, [R1+0xd10] ;  /* 0x000d100001107983 */ /* 0x001ee80000300a00 */
[----:B------:R-:W3:Y:S01]  /*267a0*/  LDL.LU.64 R18, [R1+0xd18] ;  /* 0x000d180001127983 */ /* 0x000ee20000300a00 */
[C---:B--2---:R-:W-:Y:S08]  /*267b0*/  HMMA.16816.F32 R24, R20.reuse, R12, R24 ;  /* 0x0000000c1418723c */ /* 0x044ff00000001818 */
[----:B---3--:R-:W-:Y:S11]  /*267c0*/  HMMA.16816.F32 R16, R20, R8, R16 ;  /* 0x000000081410723c */ /* 0x008ff60000001810 */
[----:B------:R-:W-:Y:S04]  /*267d0*/  STL.64 [R1+0xd20], R24 ;  /* 0x000d201801007387 */ /* 0x000fe80000100a00 */
[----:B------:R0:W-:Y:S04]  /*267e0*/  STL.64 [R1+0xd28], R26 ;  /* 0x000d281a01007387 */ /* 0x0001e80000100a00 */
[----:B0-----:R-:W2:Y:S04]  /*267f0*/  LDL.LU.64 R26, [R1+0x34f0] ;  /* 0x0034f000011a7983 */ /* 0x001ea80000300a00 */
[----:B------:R-:W3:Y:S04]  /*26800*/  LDL.LU.64 R24, [R1+0x34e8] ;  /* 0x0034e80001187983 */ /* 0x000ee80000300a00 */
[----:B------:R-:W-:Y:S04]  /*26810*/  STL.64 [R1+0x33c0], R12 ;  /* 0x0033c00c01007387 */ /* 0x000fe80000100a00 */
[----:B------:R0:W-:Y:S04]  /*26820*/  STL.64 [R1+0xd10], R16 ;  /* 0x000d101001007387 */ /* 0x0001e80000100a00 */
[----:B------:R1:W-:Y:S04]  /*26830*/  STL.64 [R1+0xd18], R18 ;  /* 0x000d181201007387 */ /* 0x0003e80000100a00 */
[----:B0-----:R-:W2:Y:S04]  /*26840*/  LDL.LU.64 R16, [R1+0x860] ;  /* 0x0008600001107983 */ /* 0x001ea80000300a00 */
[----:B-1----:R-:W4:Y:S04]  /*26850*/  LDL.LU.64 R18, [R1+0x868] ;  /* 0x0008680001127983 */ /* 0x002f280000300a00 */
[----:B------:R0:W-:Y:S02]  /*26860*/  STL.64 [R1+0x33a8], R8 ;  /* 0x0033a80801007387 */ /* 0x0001e40000100a00 */
[----:B0-----:R-:W-:-:S02]  /*26870*/  IMAD.MOV.U32 R8, RZ, RZ, R15 ;  /* 0x000000ffff087224 */ /* 0x001fc400078e000f */
[----:B------:R-:W-:Y:S01]  /*26880*/  IMAD.MOV.U32 R9, RZ, RZ, R10 ;  /* 0x000000ffff097224 */ /* 0x000fe200078e000a */
[----:B------:R-:W4:Y:S04]  /*26890*/  LDL.LU R15, [R1+0x34e4] ;  /* 0x0034e400010f7983 */ /* 0x000f280000300800 */
[----:B------:R-:W4:Y:S04]  /*268a0*/  LDL.LU R10, [R1+0x34e0] ;  /* 0x0034e000010a7983 */ /* 0x000f280000300800 */
        /* <DEDUP_REMOVED lines=12> */
[----:B------:R-:W4:Y:S01]  /*26970*/  LDL.LU R7, [R1+0x34cc] ;  /* 0x0034cc0001077983 */ /* 0x000f220000300800 */
[----:B---3--:R-:W-:-:S03]  /*26980*/  IMAD.MOV.U32 R9, RZ, RZ, R24 ;  /* 0x000000ffff097224 */ /* 0x008fc600078e0018 */
[----:B------:R-:W3:Y:S04]  /*26990*/  LDL.LU R24, [R1+0x34c8] ;  /* 0x0034c80001187983 */ /* 0x000ee80000300800 */
[----:B------:R0:W-:Y:S02]  /*269a0*/  STL.64 [R1+0x3410], R8 ;  /* 0x0034100801007387 */ /* 0x0001e40000100a00 */
[----:B0-----:R-:W-:Y:S02]  /*269b0*/  IMAD.MOV.U32 R8, RZ, RZ, R25 ;  /* 0x000000ffff087224 */ /* 0x001fe400078e0019 */
[----:B--2---:R-:W-:Y:S01]  /*269c0*/  IMAD.MOV.U32 R9, RZ, RZ, R26 ;  /* 0x000000ffff097224 */ /* 0x004fe200078e001a */
[----:B------:R-:W3:Y:S04]  /*269d0*/  LDL.LU R25, [R1+0x34c4] ;  /* 0x0034c40001197983 */ /* 0x000ee80000300800 */
[----:B------:R-:W3:Y:S04]  /*269e0*/  LDL.LU R26, [R1+0x34c0] ;  /* 0x0034c000011a7983 */ /* 0x000ee80000300800 */
[----:B------:R0:W-:Y:S02]  /*269f0*/  STL.64 [R1+0x3428], R8 ;  /* 0x0034280801007387 */ /* 0x0001e40000100a00 */
[----:B0-----:R-:W-:-:S02]  /*26a00*/  IMAD.MOV.U32 R8, RZ, RZ, R27 ;  /* 0x000000ffff087224 */ /* 0x001fc400078e001b */
[----:B------:R-:W-:Y:S01]  /*26a10*/  IMAD.MOV.U32 R9, RZ, RZ, R0 ;  /* 0x000000ffff097224 */ /* 0x000fe200078e0000 */
[----:B------:R-:W3:Y:S01]  /*26a20*/  LDL.LU R27, [R1+0x34bc] ;  /* 0x0034bc00011b7983 */ /* 0x000ee20000300800 */
[----:B----4-:R-:W-:-:S15]  /*26a30*/  HMMA.16816.F32 R16, R20, R4, R16 ;  /* 0x000000041410723c */ /* 0x010fde0000001810 */
[----:B------:R-:W-:-:S04]  /*26a40*/  NOP ;  /* 0x0000000000007918 */ /* 0x000fc80000000000 */
[----:B------:R-:W-:Y:S04]  /*26a50*/  STL.64 [R1+0x860], R16 ;  /* 0x0008601001007387 */ /* 0x000fe80000100a00 */
[----:B------:R-:W-:Y:S04]  /*26a60*/  STL.64 [R1+0x868], R18 ;  /* 0x0008681201007387 */ /* 0x000fe80000100a00 */
[----:B------:R-:W2:Y:S04]  /*26a70*/  LDL.LU R0, [R1+0x34b8] ;  /* 0x0034b80001007983 */ /* 0x000ea80000300800 */
[----:B------:R0:W-:Y:S02]  /*26a80*/  STL.64 [R1+0x3440], R8 ;  /* 0x0034400801007387 */ /* 0x0001e40000100a00 */
[----:B0-----:R-:W-:-:S02]  /*26a90*/  IMAD.MOV.U32 R8, RZ, RZ, R29 ;  /* 0x000000ffff087224 */ /* 0x001fc400078e001d */
[----:B------:R-:W-:-:S05]  /*26aa0*/  IMAD.MOV.U32 R9, RZ, RZ, R28 ;  /* 0x000000ffff097224 */ /* 0x000fca00078e001c */
[----:B------:R0:W-:Y:S02]  /*26ab0*/  STL.64 [R1+0x3458], R8 ;  /* 0x0034580801007387 */ /* 0x0001e40000100a00 */
[----:B0-----:R-:W-:Y:S02]  /*26ac0*/  IMAD.MOV.U32 R8, RZ, RZ, R15 ;  /* 0x000000ffff087224 */ /* 0x001fe400078e000f */
[----:B------:R-:W-:-:S05]  /*26ad0*/  IMAD.MOV.U32 R9, RZ, RZ, R14 ;  /* 0x000000ffff097224 */ /* 0x000fca00078e000e */
[----:B------:R0:W-:Y:S02]  /*26ae0*/  STL.64 [R1+0x3470], R8 ;  /* 0x0034700801007387 */ /* 0x0001e40000100a00 */
[----:B0-----:R-:W-:Y:S02]  /*26af0*/  IMAD.MOV.U32 R8, RZ, RZ, R11 ;  /* 0x000000ffff087224 */ /* 0x001fe400078e000b */
[----:B------:R-:W-:-:S05]  /*26b00*/  IMAD.MOV.U32 R9, RZ, RZ, R10 ;  /* 0x000000ffff097224 */ /* 0x000fca00078e000a */
[----:B------:R0:W-:Y:S02]  /*26b10*/  STL.64 [R1+0x3488], R8 ;  /* 0x0034880801007387 */ /* 0x0001e40000100a00 */
[----:B0-----:R-:W-:Y:S02]  /*26b20*/  IMAD.MOV.U32 R8, RZ, RZ, R7 ;  /* 0x000000ffff087224 */ /* 0x001fe400078e0007 */
[----:B------:R-:W-:-:S05]  /*26b30*/  IMAD.MOV.U32 R9, RZ, RZ, R6 ;  /* 0x000000ffff097224 */ /* 0x000fca00078e0006 */
[----:B------:R0:W-:Y:S04]  /*26b40*/  STL.64 [R1+0x34a0], R8 ;  /* 0x0034a00801007387 */ /* 0x0001e80000100a00 */
[----:B0-----:R-:W4:Y:S04]  /*26b50*/  LDL.64 R8, [R1+0xb0] ;  /* 0x0000b00001087983 */ /* 0x001f280000100a00 */
[----:B------:R-:W2:Y:S04]  /*26b60*/  LDL.LU.64 R12, [R1+0x620] ;  /* 0x00062000010c7983 */ /* 0x000ea80000300a00 */
[----:B------:R-:W2:Y:S04]  /*26b70*/  LDL.LU.64 R14, [R1+0x628] ;  /* 0x00062800010e7983 */ /* 0x000ea80000300a00 */
[----:B--2---:R-:W-:Y:S04]  /*26b80*/  STL.64 [R1+0x33d8], R14 ;  /* 0x0033d80e01007387 */ /* 0x004fe80000100a00 */
[----:B------:R0:W-:Y:S04]  /*26b90*/  STL.64 [R1+0x33d0], R12 ;  /* 0x0033d00c01007387 */ /* 0x0001e80000100a00 */
[----:B0-----:R-:W2:Y:S04]  /*26ba0*/  LDL.LU.64 R12, [R1+0x630] ;  /* 0x00063000010c7983 */ /* 0x001ea80000300a00 */
        /* <DEDUP_REMOVED lines=35> */
[----:B0-----:R-:W3:Y:S04]  /*26de0*/  LDL.LU.64 R12, [R1+0x1050] ;  /* 0x00105000010c7983 */ /* 0x001ee80000300a00 */
[----:B------:R-:W3:Y:S04]  /*26df0*/  LDL.LU.64 R14, [R1+0x1058] ;  /* 0x00105800010e7983 */ /* 0x000ee80000300a00 */
[----:B------:R-:W2:Y:S04]  /*26e00*/  LDL.LU.64 R16, [R1+0x610] ;  /* 0x0006100001107983 */ /* 0x000ea80000300a00 */
[----:B------:R-:W2:Y:S04]  /*26e10*/  LDL.LU.64 R18, [R1+0x618] ;  /* 0x0006180001127983 */ /* 0x000ea80000300a00 */
[----:B------:R-:W2:Y:S04]  /*26e20*/  LDL.LU.64 R20, [R1+0x600] ;  /* 0x0006000001147983 */ /* 0x000ea80000300a00 */
[----:B------:R-:W2:Y:S04]  /*26e30*/  LDL.LU.64 R22, [R1+0x608] ;  /* 0x0006080001167983 */ /* 0x000ea80000300a00 */
[----:B------:R0:W-:Y:S02]  /*26e40*/  STL.64 [R1+0x33a0], R4 ;  /* 0x0033a00401007387 */ /* 0x0001e40000100a00 */
[----:B0-----:R-:W-:-:S02]  /*26e50*/  IMAD.MOV.U32 R4, RZ, RZ, R3 ;  /* 0x000000ffff047224 */ /* 0x001fc400078e0003 */
[----:B------:R-:W-:Y:S02]  /*26e60*/  IMAD.MOV.U32 R5, RZ, RZ, R2 ;  /* 0x000000ffff057224 */ /* 0x000fe400078e0002 */
[----:B----4-:R-:W-:Y:S02]  /*26e70*/  IMAD.MOV.U32 R3, RZ, RZ, R8 ;  /* 0x000000ffff037224 */ /* 0x010fe400078e0008 */
[----:B------:R-:W-:Y:S01]  /*26e80*/  IMAD.MOV.U32 R2, RZ, RZ, R9 ;  /* 0x000000ffff027224 */ /* 0x000fe200078e0009 */
[----:B---3--:R-:W-:-:S15]  /*26e90*/  HMMA.16816.F32 R12, R24, R8, R12 ;  /* 0x00000008180c723c */ /* 0x008fde000000180c */
[----:B------:R-:W-:-:S04]  /*26ea0*/  NOP ;  /* 0x0000000000007918 */ /* 0x000fc80000000000 */
[----:B------:R-:W-:Y:S04]  /*26eb0*/  STL.64 [R1+0x1050], R12 ;  /* 0x0010500c01007387 */ /* 0x000fe80000100a00 */
[----:B------:R0:W-:Y:S04]  /*26ec0*/  STL.64 [R1+0x1058], R14 ;  /* 0x0010580e01007387 */ /* 0x0001e80000100a00 */
[----:B0-----:R-:W3:Y:S04]  /*26ed0*/  LDL.LU.64 R14, [R1+0x34b0] ;  /* 0x0034b000010e7983 */ /* 0x001ee80000300a00 */
[----:B------:R-:W3:Y:S04]  /*26ee0*/  LDL.LU.64 R12, [R1+0x34a8] ;  /* 0x0034a800010c7983 */ /* 0x000ee80000300a00 */
[----:B------:R-:W3:Y:S02]  /*26ef0*/  LDL.LU.64 R8, [R1+0x34a0] ;  /* 0x0034a00001087983 */ /* 0x000ee40000300a00 */
[----:B---3--:R-:W-:Y:S02]  /*26f00*/  HMMA.16816.F32 R8, R24, R8, R12 ;  /* 0x000000081808723c */ /* 0x008fe4000000180c */
[----:B------:R-:W3:Y:S04]  /*26f10*/  LDL.LU.64 R14, [R1+0x3498] ;  /* 0x00349800010e7983 */ /* 0x000ee80000300a00 */
[----:B------:R-:W3:-:S13]  /*26f20*/  LDL.LU.64 R12, [R1+0x3490] ;  /* 0x00349000010c7983 */ /* 0x000eda0000300a00 */
[----:B------:R0:W-:Y:S04]  /*26f30*/  STL.64 [R1+0xc10], R8 ;  /* 0x000c100801007387 */ /* 0x0001e80000100a00 */
[----:B------:R3:W-:Y:S04]  /*26f40*/  STL.64 [R1+0xc18], R10 ;  /* 0x000c180a01007387 */ /* 0x0007e80000100a00 */
[----:B0-----:R-:W3:Y:S02]  /*26f50*/  LDL.LU.64 R8, [R1+0x3488] ;  /* 0x0034880001087983 */ /* 0x001ee40000300a00 */
        /* <DEDUP_REMOVED lines=47> */
[----:B0-----:R-:W3:Y:S01]  /*27250*/  LDL.LU.64 R8, [R1+0x33c8] ;  /* 0x0033c80001087983 */ /* 0x001ee20000300a00 */
[C---:B--2---:R-:W-:Y:S08]  /*27260*/  HMMA.16816.F32 R4, R24.reuse, R4, R16 ;  /* 0x000000041804723c */ /* 0x044ff00000001810 */
[----:B---3--:R-:W-:Y:S01]  /*27270*/  HMMA.16816.F32 R8, R24, R8, R12 ;  /* 0x000000081808723c */ /* 0x008fe2000000180c */
[----:B------:R-:W2:-:S15]  /*27280*/  LDL.LU.64 R12, [R1+0x33c0] ;  /* 0x0033c000010c7983 */ /* 0x000e9e0000300a00 */
[----:B------:R-:W-:-:S03]  /*27290*/  NOP ;  /* 0x0000000000007918 */ /* 0x000fc60000000000 */
[----:B------:R0:W-:Y:S04]  /*272a0*/  STL.64 [R1+0x620], R8 ;  /* 0x0006200801007387 */ /* 0x0001e80000100a00 */
[----:B------:R1:W-:Y:S04]  /*272b0*/  STL.64 [R1+0x628], R10 ;  /* 0x0006280a01007387 */ /* 0x0003e80000100a00 */
[----:B0-----:R-:W2:Y:S04]  /*272c0*/  LDL.LU.64 R8, [R1+0x5f0] ;  /* 0x0005f00001087983 */ /* 0x001ea80000300a00 */
[----:B-1----:R-:W2:Y:S04]  /*272d0*/  LDL.LU.64 R10, [R1+0x5f8] ;  /* 0x0005f800010a7983 */ /* 0x002ea80000300a00 */
[----:B------:R-:W3:Y:S04]  /*272e0*/  LDL.LU.64 R18, [R1+0x33b8] ;  /* 0x0033b80001127983 */ /* 0x000ee80000300a00 */
[----:B------:R-:W4:Y:S04]  /*272f0*/  LDL.LU.64 R16, [R1+0x33b0] ;  /* 0x0033b00001107983 */ /* 0x000f280000300a00 */
        /* <DEDUP_REMOVED lines=12> */
[----:B0-----:R-:W3:Y:S04]  /*273c0*/  LDL.64 R16, [R1+0x80] ;  /* 0x0000800001107983 */ /* 0x001ee80000100a00 */
[----:B---3--:R0:W-:Y:S04]  /*273d0*/  STL.64 [R1+0x3370], R16 ;  /* 0x0033701001007387 */ /* 0x0081e80000100a00 */
[----:B0-----:R-:W3:Y:S01]  /*273e0*/  LDL.64 R16, [R1+0x90] ;  /* 0x0000900001107983 */ /* 0x001ee20000100a00 */
[C---:B--2---:R-:W-:Y:S03]  /*273f0*/  HMMA.16816.F32 R8, R24.reuse, R12, R8 ;  /* 0x0000000c1808723c */ /* 0x044fe60000001808 */
[----:B---3--:R0:W-:Y:S04]  /*27400*/  STL.64 [R1+0x3378], R16 ;  /* 0x0033781001007387 */ /* 0x0081e80000100a00 */
[----:B0-----:R-:W2:Y:S04]  /*27410*/  LDL.64 R16, [R1+0xa0] ;  /* 0x0000a00001107983 */ /* 0x001ea80000100a00 */
[----:B--2---:R-:W-:Y:S08]  /*27420*/  STL.64 [R1+0x3388], R16 ;  /* 0x0033881001007387 */ /* 0x004ff00000100a00 */
[----:B------:R0:W-:Y:S04]  /*27430*/  STL.64 [R1+0x5f0], R8 ;  /* 0x0005f00801007387 */ /* 0x0001e80000100a00 */
[----:B------:R-:W-:Y:S04]  /*27440*/  STL.64 [R1+0x5f8], R10 ;  /* 0x0005f80a01007387 */ /* 0x000fe80000100a00 */
[----:B0-----:R-:W2:Y:S04]  /*27450*/  LDL.LU.64 R8, [R1+0x33a8] ;  /* 0x0033a80001087983 */ /* 0x001ea80000300a00 */
[----:B------:R0:W-:Y:S04]  /*27460*/  STL.64 [R1+0x3380], R12 ;  /* 0x0033800c01007387 */ /* 0x0001e80000100a00 */
[----:B0-----:R-:W3:Y:S04]  /*27470*/  LDL.LU.64 R12, [R1+0xa40] ;  /* 0x000a4000010c7983 */ /* 0x001ee80000300a00 */
[----:B------:R-:W3:Y:S01]  /*27480*/  LDL.LU.64 R14, [R1+0xa48] ;  /* 0x000a4800010e7983 */ /* 0x000ee20000300a00 */
[----:B--2---:R-:W-:Y:S03]  /*27490*/  HMMA.16816.F32 R4, R24, R8, R4 ;  /* 0x000000081804723c */ /* 0x004fe60000001804 */
[----:B---3--:R-:W-:Y:S04]  /*274a0*/  STL.64 [R1+0x3398], R14 ;  /* 0x0033980e01007387 */ /* 0x008fe80000100a00 */
[----:B------:R0:W-:Y:S04]  /*274b0*/  STL.64 [R1+0x3390], R12 ;  /* 0x0033900c01007387 */ /* 0x0001e80000100a00 */
[----:B0-----:R-:W2:Y:S04]  /*274c0*/  LDL.LU.64 R12, [R1+0x1010] ;  /* 0x00101000010c7983 */ /* 0x001ea80000300a00 */
[----:B------:R-:W2:Y:S04]  /*274d0*/  LDL.LU.64 R14, [R1+0x1018] ;  /* 0x00101800010e7983 */ /* 0x000ea80000300a00 */
        /* <DEDUP_REMOVED lines=10> */
[----:B------:R-:W2:-:S15]  /*27580*/  LDSM.16.MT88.4 R20, [R0+UR6+0x100] ;  /* 0x000100060014783b */ /* 0x000e9e0008004200 */
[----:B------:R-:W-:-:S03]  /*27590*/  NOP ;  /* 0x0000000000007918 */ /* 0x000fc60000000000 */
[----:B------:R-:W-:Y:S04]  /*275a0*/  STL.64 [R1+0x110], R24 ;  /* 0x0001101801007387 */ /* 0x000fe80000100a00 */
[----:B------:R-:W-:Y:S04]  /*275b0*/  STL.64 [R1+0x118], R26 ;  /* 0x0001181a01007387 */ /* 0x000fe80000100a00 */
[----:B------:R-:W0:Y:S01]  /*275c0*/  LDSM.16.MT88.4 R24, [R0+UR6+0x180] ;  /* 0x000180060018783b */ /* 0x000e220008004200 */
[C---:B--2---:R-:W-:Y:S03]  /*275d0*/  HMMA.16816.F32 R16, R20.reuse, R16, R12 ;  /* 0x000000101410723c */ /* 0x044fe6000000180c */
[----:B0-----:R-:W-:Y:S04]  /*275e0*/  STL [R1+0x3284], R24 ;  /* 0x0032841801007387 */ /* 0x001fe80000100800 */
[----:B------:R0:W-:Y:S04]  /*275f0*/  STL [R1+0x3280], R25 ;  /* 0x0032801901007387 */ /* 0x0001e80000100800 */
[----:B------:R-:W-:Y:S04]  /*27600*/  STL [R1+0x327c], R26 ;  /* 0x00327c1a01007387 */ /* 0x000fe80000100800 */
[----:B------:R1:W-:Y:S04]  /*27610*/  STL [R1+0x3278], R27 ;  /* 0x0032781b01007387 */ /* 0x0003e80000100800 */
[----:B0-----:R-:W2:Y:S04]  /*27620*/  LDL.LU.64 R24, [R1+0xa20] ;  /* 0x000a200001187983 */ /* 0x001ea80000300a00 */
[----:B-1----:R-:W2:Y:S04]  /*27630*/  LDL.LU.64 R26, [R1+0xa28] ;  /* 0x000a2800011a7983 */ /* 0x002ea80000300a00 */
[----:B------:R-:W4:Y:S04]  /*27640*/  LDL.LU.64 R14, [R1+0x3398] ;  /* 0x00339800010e7983 */ /* 0x000f280000300a00 */
[----:B------:R-:W4:Y:S04]  /*27650*/  LDL.LU.64 R12, [R1+0x3390] ;  /* 0x00339000010c7983 */ /* 0x000f280000300a00 */
[----:B------:R0:W-:Y:S04]  /*27660*/  STL.64 [R1+0x1010], R16 ;  /* 0x0010101001007387 */ /* 0x0001e80000100a00 */
[----:B------:R-:W-:Y:S04]  /*27670*/  STL.64 [R1+0x1018], R18 ;  /* 0x0010181201007387 */ /* 0x000fe80000100a00 */
[----:B0-----:R-:W4:Y:S02]  /*27680*/  LDL.LU.64 R16, [R1+0x3388] ;  /* 0x0033880001107983 */ /* 0x001f240000300a00 */
[----:B----4-:R-:W-:Y:S01]  /*27690*/  HMMA.16816.F32 R12, R20, R16, R12 ;  /* 0x00000010140c723c */ /* 0x010fe2000000180c */
[----:B------:R-:W-:-:S02]  /*276a0*/  IMAD.MOV.U32 R6, RZ, RZ, R16 ;  /* 0x000000ffff067224 */ /* 0x000fc400078e0010 */
[----:B------:R-:W-:-:S15]  /*276b0*/  IMAD.MOV.U32 R0, RZ, RZ, R17 ;  /* 0x000000ffff007224 */ /* 0x000fde00078e0011 */
[----:B------:R-:W-:Y:S01]  /*276c0*/  NOP ;  /* 0x0000000000007918 */ /* 0x000fe20000000000 */
[----:B------:R0:W-:Y:S04]  /*276d0*/  STL.64 [R1+0xa40], R12 ;  /* 0x000a400c01007387 */ /* 0x0001e80000100a00 */
[----:B------:R-:W-:Y:S04]  /*276e0*/  STL.64 [R1+0xa48], R14 ;  /* 0x000a480e01007387 */ /* 0x000fe80000100a00 */
[----:B0-----:R-:W4:Y:S04]  /*276f0*/  LDL.LU.64 R12, [R1+0x3380] ;  /* 0x00338000010c7983 */ /* 0x001f280000300a00 */
        /* <DEDUP_REMOVED lines=9> */
[----:B------:R-:W2:Y:S04]  /*27790*/  LDL.LU.64 R16, [R1+0x3370] ;  /* 0x0033700001107983 */ /* 0x000ea80000300a00 */
[----:B------:R-:W-:Y:S04]  /*277a0*/  STL [R1+0x3330], R7 ;  /* 0x0033300701007387 */ /* 0x000fe80000100800 */
[----:B------:R2:W-:Y:S04]  /*277b0*/  STL.64 [R1+0x3328], R4 ;  /* 0x0033280401007387 */ /* 0x0005e80000100a00 */
[----:B------:R-:W-:Y:S01]  /*277c0*/  STL [R1+0x32b4], R10 ;  /* 0x0032b40a01007387 */ /* 0x000fe20000100800 */
[----:B--2---:R-:W-:-:S15]  /*277d0*/  HMMA.16816.F32 R4, R20, R16, R24 ;  /* 0x000000101404723c */ /* 0x004fde0000001818 */
[----:B------:R-:W-:-:S04]  /*277e0*/  NOP ;  /* 0x0000000000007918 */ /* 0x000fc80000000000 */
[----:B------:R-:W-:Y:S04]  /*277f0*/  STL.64 [R1+0xa20], R4 ;  /* 0x000a200401007387 */ /* 0x000fe80000100a00 */
[----:B------:R-:W-:Y:S04]  /*27800*/  STL.64 [R1+0xa28], R6 ;  /* 0x000a280601007387 */ /* 0x000fe80000100a00 */
[----:B------:R-:W2:Y:S04]  /*27810*/  LDL.LU.64 R24, [R1+0x9f0] ;  /* 0x0009f00001187983 */ /* 0x000ea80000300a00 */
[----:B------:R-:W3:Y:S04]  /*27820*/  LDL.LU.64 R26, [R1+0x9f8] ;  /* 0x0009f800011a7983 */ /* 0x000ee80000300a00 */
[----:B---3--:R-:W-:Y:S04]  /*27830*/  STL.64 [R1+0x3340], R26 ;  /* 0x0033401a01007387 */ /* 0x008fe80000100a00 */
[----:B--2---:R0:W-:Y:S04]  /*27840*/  STL.64 [R1+0x3338], R24 ;  /* 0x0033381801007387 */ /* 0x0041e80000100a00 */
[----:B0-----:R-:W2:Y:S04]  /*27850*/  LDL.64 R24, [R1+0x60] ;  /* 0x0000600001187983 */ /* 0x001ea80000100a00 */
[----:B--2---:R0:W-:Y:S04]  /*27860*/  STL.64 [R1+0x3358], R24 ;  /* 0x0033581801007387 */ /* 0x0041e80000100a00 */
[----:B0-----:R-:W2:Y:S04]  /*27870*/  LDL.64 R24, [R1+0x70] ;  /* 0x0000700001187983 */ /* 0x001ea80000100a00 */
[----:B------:R-:W3:Y:S04]  /*27880*/  LDL.LU.64 R4, [R1+0x9e0] ;  /* 0x0009e00001047983 */ /* 0x000ee80000300a00 */
[----:B------:R-:W2:Y:S04]  /*27890*/  LDL.LU.64 R6, [R1+0x9e8] ;  /* 0x0009e80001067983 */ /* 0x000ea80000300a00 */
[----:B--2---:R-:W-:Y:S04]  /*278a0*/  STL.64 [R1+0x3350], R6 ;  /* 0x0033500601007387 */ /* 0x004fe80000100a00 */
[----:B---3--:R0:W-:Y:S04]  /*278b0*/  STL.64 [R1+0x3348], R4 ;  /* 0x0033480401007387 */ /* 0x0081e80000100a00 */
        /* <DEDUP_REMOVED lines=8> */
[----:B------:R-:W3:Y:S04]  /*27940*/  LDL.64 R16, [R1] ;  /* 0x0000000001107983 */ /* 0x000ee80000100a00 */
[----:B---3--:R0:W-:Y:S04]  /*27950*/  STL.64 [R1+0x32f8], R16 ;  /* 0x0032f81001007387 */ /* 0x0081e80000100a00 */
[----:B0-----:R-:W3:Y:S01]  /*27960*/  LDL.64 R16, [R1+0x10] ;  /* 0x0000100001107983 */ /* 0x001ee20000100a00 */
[----:B--2---:R-:W-:Y:S01]  /*27970*/  HMMA.16816.F32 R4, R20, R24, R4 ;  /* 0x000000181404723c */ /* 0x004fe20000001804 */
[----:B------:R-:W-:-:S02]  /*27980*/  IMAD.MOV.U32 R3, RZ, RZ, R24 ;  /* 0x000000ffff037224 */ /* 0x000fc400078e0018 */
[----:B------:R-:W-:Y:S01]  /*27990*/  IMAD.MOV.U32 R2, RZ, RZ, R25 ;  /* 0x000000ffff027224 */ /* 0x000fe200078e0019 */
[----:B---3--:R0:W-:Y:S04]  /*279a0*/  STL.64 [R1+0x3310], R16 ;  /* 0x0033101001007387 */ /* 0x0081e80000100a00 */
[----:B0-----:R-:W2:Y:S04]  /*279b0*/  LDL.64 R16, [R1+0x20] ;  /* 0x0000200001107983 */ /* 0x001ea80000100a00 */
[----:B------:R-:W-:Y:S04]  /*279c0*/  STL [R1+0x32bc], R11 ;  /* 0x0032bc0b01007387 */ /* 0x000fe80000100800 */
[----:B------:R-:W3:Y:S04]  /*279d0*/  LDL.64 R8, [R1+0x50] ;  /* 0x0000500001087983 */ /* 0x000ee80000100a00 */
[----:B------:R-:W-:Y:S04]  /*279e0*/  STL [R1+0x32b8], R14 ;  /* 0x0032b80e01007387 */ /* 0x000fe80000100800 */
[----:B------:R-:W-:Y:S04]  /*279f0*/  STL.64 [R1+0xa10], R4 ;  /* 0x000a100401007387 */ /* 0x000fe80000100a00 */
[----:B------:R0:W-:Y:S04]  /*27a00*/  STL.64 [R1+0xa18], R6 ;  /* 0x000a180601007387 */ /* 0x0001e80000100a00 */
[----:B0-----:R-:W2:Y:S04]  /*27a10*/  LDL.LU.64 R6, [R1+0x3368] ;  /* 0x0033680001067983 */ /* 0x001ea80000300a00 */
[----:B------:R-:W2:Y:S04]  /*27a20*/  LDL.LU.64 R4, [R1+0x3360] ;  /* 0x0033600001047983 */ /* 0x000ea80000300a00 */
[----:B------:R-:W2:Y:S02]  /*27a30*/  LDL.LU.64 R24, [R1+0x3358] ;  /* 0x0033580001187983 */ /* 0x000ea40000300a00 */
[----:B--2---:R-:W-:Y:S01]  /*27a40*/  HMMA.16816.F32 R4, R20, R24, R4 ;  /* 0x000000181404723c */ /* 0x004fe20000001804 */
[----:B------:R-:W-:-:S02]  /*27a50*/  IMAD.MOV.U32 R15, RZ, RZ, R25 ;  /* 0x000000ffff0f7224 */ /* 0x000fc400078e0019 */
[----:B------:R-:W-:-:S15]  /*27a60*/  IMAD.MOV.U32 R28, RZ, RZ, R24 ;  /* 0x000000ffff1c7224 */ /* 0x000fde00078e0018 */
[----:B------:R-:W-:Y:S01]  /*27a70*/  NOP ;  /* 0x0000000000007918 */ /* 0x000fe20000000000 */
[----:B------:R-:W-:Y:S04]  /*27a80*/  STL.64 [R1+0xa00], R4 ;  /* 0x000a000401007387 */ /* 0x000fe80000100a00 */
[----:B------:R0:W-:Y:S04]  /*27a90*/  STL.64 [R1+0xa08], R6 ;  /* 0x000a080601007387 */ /* 0x0001e80000100a00 */
[----:B0-----:R-:W2:Y:S04]  /*27aa0*/  LDL.LU.64 R6, [R1+0x3350] ;  /* 0x0033500001067983 */ /* 0x001ea80000300a00 */
[----:B------:R-:W2:Y:S04]  /*27ab0*/  LDL.LU.64 R4, [R1+0x3348] ;  /* 0x0033480001047983 */ /* 0x000ea80000300a00 */
[----:B------:R-:W3:Y:S04]  /*27ac0*/  LDL.LU.64 R26, [R1+0x3340] ;  /* 0x00334000011a7983 */ /* 0x000ee80000300a00 */
[----:B------:R-:W3:Y:S04]  /*27ad0*/  LDL.LU.64 R24, [R1+0x3338] ;  /* 0x0033380001187983 */ /* 0x000ee80000300a00 */
[----:B------:R-:W-:Y:S04]  /*27ae0*/  STL [R1+0x3320], R15 ;  /* 0x0033200f01007387 */ /* 0x000fe80000100800 */
[----:B----4-:R0:W-:Y:S04]  /*27af0*/  STL.64 [R1+0x3318], R12 ;  /* 0x0033180c01007387 */ /* 0x0101e80000100a00 */
[----:B0-----:R-:W2:Y:S01]  /*27b00*/  LDL.64 R12, [R1+0x40] ;  /* 0x00004000010c7983 */ /* 0x001ea20000100a00 */
[C---:B---3--:R-:W-:Y:S08]  /*27b10*/  HMMA.16816.F32 R24, R20.reuse, R8, R24 ;  /* 0x000000081418723c */ /* 0x048ff00000001818 */
[----:B--2---:R-:W-:Y:S11]  /*27b20*/  HMMA.16816.F32 R4, R20, R12, R4 ;  /* 0x0000000c1404723c */ /* 0x004ff60000001804 */
[----:B------:R0:W-:Y:S04]  /*27b30*/  STL.64 [R1+0x9f0], R24 ;  /* 0x0009f01801007387 */ /* 0x0001e80000100a00 */
[----:B------:R1:W-:Y:S01]  /*27b40*/  STL.64 [R1+0x9f8], R26 ;  /* 0x0009f81a01007387 */ /* 0x0003e20000100a00 */
[----:B0-----:R-:W-:-:S02]  /*27b50*/  IMAD.MOV.U32 R25, RZ, RZ, R8 ;  /* 0x000000ffff197224 */ /* 0x001fc400078e0008 */
[----:B-1----:R-:W-:Y:S02]  /*27b60*/  IMAD.MOV.U32 R26, RZ, RZ, R9 ;  /* 0x000000ffff1a7224 */ /* 0x002fe400078e0009 */
[----:B------:R-:W2:Y:S04]  /*27b70*/  LDL.LU.64 R8, [R1+0x9d0] ;  /* 0x0009d00001087983 */ /* 0x000ea80000300a00 */
[----:B------:R-:W2:Y:S04]  /*27b80*/  LDL.LU.64 R10, [R1+0x9d8] ;  /* 0x0009d800010a7983 */ /* 0x000ea80000300a00 */
[----:B------:R-:W-:Y:S04]  /*27b90*/  STL.64 [R1+0x9e0], R4 ;  /* 0x0009e00401007387 */ /* 0x000fe80000100a00 */
[----:B------:R0:W-:Y:S01]  /*27ba0*/  STL.64 [R1+0x9e8], R6 ;  /* 0x0009e80601007387 */ /* 0x0001e20000100a00 */
[----:B------:R-:W-:-:S03]  /*27bb0*/  IMAD.MOV.U32 R24, RZ, RZ, R13 ;  /* 0x000000ffff187224 */ /* 0x000fc600078e000d */
[----:B0-----:R-:W3:Y:S04]  /*27bc0*/  LDL.LU R7, [R1+0x3330] ;  /* 0x0033300001077983 */ /* 0x001ee80000300800 */
[----:B------:R-:W4:Y:S01]  /*27bd0*/  LDL.LU.64 R4, [R1+0x3328] ;  /* 0x0033280001047983 */ /* 0x000f220000300a00 */
[----:B------:R-:W-:-:S03]  /*27be0*/  IMAD.MOV.U32 R6, RZ, RZ, R12 ;  /* 0x000000ffff067224 */ /* 0x000fc600078e000c */
[----:B------:R-:W2:Y:S04]  /*27bf0*/  LDL.LU.64 R12, [R1+0x9c0] ;  /* 0x0009c000010c7983 */ /* 0x000ea80000300a00 */
[----:B------:R-:W2:Y:S04]  /*27c00*/  LDL.LU.64 R14, [R1+0x9c8] ;  /* 0x0009c800010e7983 */ /* 0x000ea80000300a00 */
[----:B------:R-:W-:Y:S04]  /*27c10*/  STL [R1+0x32f0], R26 ;  /* 0x0032f01a01007387 */ /* 0x000fe80000100800 */
[----:B------:R0:W-:Y:S04]  /*27c20*/  STL.64 [R1+0x32e8], R24 ;  /* 0x0032e81801007387 */ /* 0x0001e80000100a00 */
[----:B0-----:R-:W2:Y:S04]  /*27c30*/  LDL.LU.64 R24, [R1+0x9a0] ;  /* 0x0009a00001187983 */ /* 0x001ea80000300a00 */
[----:B------:R-:W2:Y:S04]  /*27c40*/  LDL.LU.64 R26, [R1+0x9a8] ;  /* 0x0009a800011a7983 */ /* 0x000ea80000300a00 */
[----:B--2---:R-:W-:Y:S04]  /*27c50*/  STL.64 [R1+0x3308], R26 ;  /* 0x0033081a01007387 */ /* 0x004fe80000100a00 */
[----:B------:R0:W-:Y:S04]  /*27c60*/  STL.64 [R1+0x3300], R24 ;  /* 0x0033001801007387 */ /* 0x0001e80000100a00 */
[----:B0-----:R-:W2:Y:S04]  /*27c70*/  LDL.LU.64 R24, [R1+0x9b0] ;  /* 0x0009b00001187983 */ /* 0x001ea80000300a00 */
[----:B------:R-:W2:Y:S04]  /*27c80*/  LDL.LU.64 R26, [R1+0x9b8] ;  /* 0x0009b800011a7983 */ /* 0x000ea80000300a00 */
[----:B---3--:R-:W-:Y:S04]  /*27c90*/  STL.64 [R1+0x32a8], R6 ;  /* 0x0032a80601007387 */ /* 0x008fe80000100a00 */
[----:B----4-:R0:W-:Y:S04]  /*27ca0*/  STL.64 [R1+0x32a0], R4 ;  /* 0x0032a00401007387 */ /* 0x0101e80000100a00 */
[----:B0-----:R-:W3:Y:S01]  /*27cb0*/  LDL.64 R4, [R1+0x30] ;  /* 0x0000300001047983 */ /* 0x001ee20000100a00 */
[C---:B------:R-:W-:Y:S08]  /*27cc0*/  HMMA.16816.F32 R12, R20.reuse, R16, R12 ;  /* 0x00000010140c723c */ /* 0x040ff0000000180c */
[----:B---3--:R-:W-:Y:S01]  /*27cd0*/  HMMA.16816.F32 R8, R20, R4, R8 ;  /* 0x000000041408723c */ /* 0x008fe20000001808 */
[----:B------:R-:W-:-:S15]  /*27ce0*/  IMAD.MOV.U32 R0, RZ, RZ, R5 ;  /* 0x000000ffff007224 */ /* 0x000fde00078e0005 */
[----:B------:R-:W-:-:S03]  /*27cf0*/  NOP ;  /* 0x0000000000007918 */ /* 0x000fc60000000000 */
[----:B------:R-:W-:Y:S04]  /*27d00*/  STL.64 [R1+0x9d0], R8 ;  /* 0x0009d00801007387 */ /* 0x000fe80000100a00 */
[----:B------:R0:W-:Y:S02]  /*27d10*/  STL.64 [R1+0x9d8], R10 ;  /* 0x0009d80a01007387 */ /* 0x0001e40000100a00 */
[----:B0-----:R-:W-:Y:S02]  /*27d20*/  IMAD.MOV.U32 R10, RZ, RZ, R4 ;  /* 0x000000ffff0a7224 */ /* 0x001fe400078e0004 */
[----:B------:R-:W3:Y:S04]  /*27d30*/  LDL.LU.64 R4, [R1+0x990] ;  /* 0x0009900001047983 */ /* 0x000ee80000300a00 */
[----:B------:R-:W3:Y:S04]  /*27d40*/  LDL.LU.64 R6, [R1+0x998] ;  /* 0x0009980001067983 */ /* 0x000ee80000300a00 */
[----:B------:R-:W-:Y:S04]  /*27d50*/  STL.64 [R1+0x9c0], R12 ;  /* 0x0009c00c01007387 */ /* 0x000fe80000100a00 */
[----:B------:R0:W-:Y:S01]  /*27d60*/  STL.64 [R1+0x9c8], R14 ;  /* 0x0009c80e01007387 */ /* 0x0001e20000100a00 */
[----:B------:R-:W-:-:S03]  /*27d70*/  IMAD.MOV.U32 R11, RZ, RZ, R16 ;  /* 0x000000ffff0b7224 */ /* 0x000fc600078e0010 */
        /* <DEDUP_REMOVED lines=13> */
[----:B------:R-:W-:Y:S04]  /*27e50*/  STL.64 [R1+0x32d0], R10 ;  /* 0x0032d00a01007387 */ /* 0x000fe80000100a00 */
[----:B------:R0:W-:Y:S04]  /*27e60*/  STL.64 [R1+0x32c8], R8 ;  /* 0x0032c80801007387 */ /* 0x0001e80000100a00 */
[----:B0-----:R-:W3:Y:S04]  /*27e70*/  LDL.LU.64 R8, [R1+0x980] ;  /* 0x0009800001087983 */ /* 0x001ee80000300a00 */
[----:B------:R-:W3:Y:S01]  /*27e80*/  LDL.LU.64 R10, [R1+0x988] ;  /* 0x00098800010a7983 */ /* 0x000ee20000300a00 */
[----:B--2---:R-:W-:Y:S01]  /*27e90*/  HMMA.16816.F32 R24, R20, R16, R24 ;  /* 0x000000101418723c */ /* 0x004fe20000001818 */
[----:B------:R-:W-:-:S15]  /*27ea0*/  IMAD.MOV.U32 R29, RZ, RZ, R17 ;  /* 0x000000ffff1d7224 */ /* 0x000fde00078e0011 */
[----:B------:R-:W-:-:S03]  /*27eb0*/  NOP ;  /* 0x0000000000007918 */ /* 0x000fc60000000000 */
[----:B------:R-:W-:Y:S04]  /*27ec0*/  STL.64 [R1+0x9a0], R24 ;  /* 0x0009a01801007387 */ /* 0x000fe80000100a00 */
[----:B------:R0:W-:Y:S04]  /*27ed0*/  STL.64 [R1+0x9a8], R26 ;  /* 0x0009a81a01007387 */ /* 0x0001e80000100a00 */
[----:B0-----:R-:W2:Y:S04]  /*27ee0*/  LDL.LU R26, [R1+0x32f0] ;  /* 0x0032f000011a7983 */ /* 0x001ea80000300800 */
[----:B------:R-:W4:Y:S01]  /*27ef0*/  LDL.LU.64 R24, [R1+0x32e8] ;  /* 0x0032e80001187983 */ /* 0x000f220000300a00 */
[----:B------:R-:W-:-:S03]  /*27f00*/  IMAD.MOV.U32 R27, RZ, RZ, R16 ;  /* 0x000000ffff1b7224 */ /* 0x000fc600078e0010 */
[----:B------:R-:W4:Y:S04]  /*27f10*/  LDL.LU.64 R18, [R1+0x32e0] ;  /* 0x0032e00001127983 */ /* 0x000f280000300a00 */
[----:B------:R-:W4:Y:S01]  /*27f20*/  LDL.LU.64 R16, [R1+0x32d8] ;  /* 0x0032d80001107983 */ /* 0x000f220000300a00 */
[C---:B---3--:R-:W-:Y:S03]  /*27f30*/  HMMA.16816.F32 R8, R20.reuse, R12, R8 ;  /* 0x0000000c1408723c */ /* 0x048fe60000001808 */
[----:B--2---:R-:W-:Y:S04]  /*27f40*/  STL.64 [R1+0x3298], R26 ;  /* 0x0032981a01007387 */ /* 0x004fe80000100a00 */
[----:B----4-:R0:W-:Y:S02]  /*27f50*/  STL.64 [R1+0x3290], R24 ;  /* 0x0032901801007387 */ /* 0x0101e40000100a00 */
[----:B0-----:R-:W-:Y:S02]  /*27f60*/  HMMA.16816.F32 R24, R20, R16, R4 ;  /* 0x000000101418723c */ /* 0x001fe40000001804 */
[----:B------:R-:W2:Y:S04]  /*27f70*/  LDL.LU.64 R4, [R1+0x970] ;  /* 0x0009700001047983 */ /* 0x000ea80000300a00 */
[----:B------:R-:W2:-:S13]  /*27f80*/  LDL.LU.64 R6, [R1+0x978] ;  /* 0x0009780001067983 */ /* 0x000e9a0000300a00 */
[----:B------:R0:W-:Y:S04]  /*27f90*/  STL.64 [R1+0x990], R24 ;  /* 0x0009901801007387 */ /* 0x0001e80000100a00 */
[----:B------:R1:W-:Y:S04]  /*27fa0*/  STL.64 [R1+0x998], R26 ;  /* 0x0009981a01007387 */ /* 0x0003e80000100a00 */
[----:B0-----:R-:W3:Y:S04]  /*27fb0*/  LDL.LU.64 R24, [R1+0x4d0] ;  /* 0x0004d00001187983 */ /* 0x001ee80000300a00 */
[----:B-1----:R-:W3:Y:S04]  /*27fc0*/  LDL.LU.64 R26, [R1+0x4d8] ;  /* 0x0004d800011a7983 */ /* 0x002ee80000300a00 */
[----:B------:R-:W-:Y:S04]  /*27fd0*/  STL.64 [R1+0x3198], R18 ;  /* 0x0031981201007387 */ /* 0x000fe80000100a00 */
        /* <DEDUP_REMOVED lines=31> */
[----:B------:R-:W3:Y:S01]  /*281d0*/  LDL.LU.64 R24, [R1+0x3290] ;  /* 0x0032900001187983 */ /* 0x000ee20000300a00 */
[----:B--2---:R-:W-:-:S03]  /*281e0*/  IMAD.MOV.U32 R12, RZ, RZ, R6 ;  /* 0x000000ffff0c7224 */ /* 0x004fc600078e0006 */
[----:B------:R-:W2:Y:S08]  /*281f0*/  LDL.LU R6, [R1+0x3288] ;  /* 0x0032880001067983 */ /* 0x000eb00000300800 */
[----:B------:R0:W-:Y:S04]  /*28200*/  STL.64 [R1+0x4d0], R20 ;  /* 0x0004d01401007387 */ /* 0x0001e80000100a00 */
[----:B------:R-:W-:Y:S01]  /*28210*/  STL.64 [R1+0x4d8], R22 ;  /* 0x0004d81601007387 */ /* 0x000fe20000100a00 */
[----:B0-----:R-:W-:-:S02]  /*28220*/  IMAD.MOV.U32 R21, RZ, RZ, R29 ;  /* 0x000000ffff157224 */ /* 0x001fc400078e001d */
[----:B---3--:R-:W-:Y:S02]  /*28230*/  IMAD.MOV.U32 R13, RZ, RZ, R24 ;  /* 0x000000ffff0d7224 */ /* 0x008fe400078e0018 */
[----:B------:R-:W-:Y:S02]  /*28240*/  IMAD.MOV.U32 R8, RZ, RZ, R25 ;  /* 0x000000ffff087224 */ /* 0x000fe400078e0019 */
[----:B------:R-:W-:Y:S01]  /*28250*/  IMAD.MOV.U32 R9, RZ, RZ, R26 ;  /* 0x000000ffff097224 */ /* 0x000fe200078e001a */
[----:B------:R-:W4:Y:S04]  /*28260*/  LDL.LU R24, [R1+0x3284] ;  /* 0x0032840001187983 */ /* 0x000f280000300800 */
[----:B------:R-:W-:Y:S04]  /*28270*/  STL.64 [R1+0x31f8], R12 ;  /* 0x0031f80c01007387 */ /* 0x000fe80000100a00 */
[----:B------:R-:W4:Y:S04]  /*28280*/  LDL.LU R25, [R1+0x3280] ;  /* 0x0032800001197983 */ /* 0x000f280000300800 */
[----:B------:R-:W4:Y:S04]  /*28290*/  LDL.LU R26, [R1+0x327c] ;  /* 0x00327c00011a7983 */ /* 0x000f280000300800 */
[----:B------:R0:W-:Y:S01]  /*282a0*/  STL.64 [R1+0x3200], R8 ;  /* 0x0032000801007387 */ /* 0x0001e20000100a00 */
[----:B------:R-:W-:-:S03]  /*282b0*/  IMAD.MOV.U32 R20, RZ, RZ, R27 ;  /* 0x000000ffff147224 */ /* 0x000fc600078e001b */
[----:B------:R-:W4:Y:S01]  /*282c0*/  LDL.LU R27, [R1+0x3278] ;  /* 0x00327800011b7983 */ /* 0x000f220000300800 */
[----:B0-----:R-:W-:Y:S02]  /*282d0*/  IMAD.MOV.U32 R8, RZ, RZ, R28 ;  /* 0x000000ffff087224 */ /* 0x001fe400078e001c */
[----:B------:R-:W-:-:S05]  /*282e0*/  IMAD.MOV.U32 R9, RZ, RZ, R15 ;  /* 0x000000ffff097224 */ /* 0x000fca00078e000f */
[----:B------:R0:W-:Y:S02]  /*282f0*/  STL.64 [R1+0x3218], R8 ;  /* 0x0032180801007387 */ /* 0x0001e40000100a00 */
[----:B0-----:R-:W-:Y:S02]  /*28300*/  IMAD.MOV.U32 R8, RZ, RZ, R3 ;  /* 0x000000ffff087224 */ /* 0x001fe400078e0003 */
[----:B------:R-:W-:-:S05]  /*28310*/  IMAD.MOV.U32 R9, RZ, RZ, R2 ;  /* 0x000000ffff097224 */ /* 0x000fca00078e0002 */
[----:B------:R-:W-:Y:S04]  /*28320*/  STL.64 [R1+0x3230], R8 ;  /* 0x0032300801007387 */ /* 0x000fe80000100a00 */
[----:B------:R0:W-:Y:S04]  /*28330*/  STL.64 [R1+0x31a8], R20 ;  /* 0x0031a81401007387 */ /* 0x0001e80000100a00 */
[----:B0-----:R-:W4:Y:S04]  /*28340*/  LDL.LU.64 R20, [R1+0xfd0] ;  /* 0x000fd00001147983 */ /* 0x001f280000300a00 */
[----:B------:R-:W4:Y:S01]  /*28350*/  LDL.LU.64 R22, [R1+0xfd8] ;  /* 0x000fd80001167983 */ /* 0x000f220000300a00 */
[----:B------:R-:W-:-:S02]  /*28360*/  IMAD.MOV.U32 R8, RZ, RZ, R14 ;  /* 0x000000ffff087224 */ /* 0x000fc400078e000e */
[----:B------:R-:W-:Y:S01]  /*28370*/  IMAD.MOV.U32 R9, RZ, RZ, R11 ;  /* 0x000000ffff097224 */ /* 0x000fe200078e000b */
[----:B------:R-:W-:Y:S01]  /*28380*/  STL.64 [R1+0x3180], R4 ;  /* 0x0031800401007387 */ /* 0x000fe20000100a00 */
        /* <DEDUP_REMOVED lines=29> */
[----:B------:R-:W3:Y:S04]  /*28560*/  LDL.LU.64 R14, [R1+0x2f8] ;  /* 0x0002f800010e7983 */ /* 0x000ee80000300a00 */
[----:B------:R-:W4:Y:S04]  /*28570*/  LDL.LU.64 R20, [R1+0x260] ;  /* 0x0002600001147983 */ /* 0x000f280000300a00 */
[----:B------:R-:W2:Y:S04]  /*28580*/  LDL.LU.64 R22, [R1+0x268] ;  /* 0x0002680001167983 */ /* 0x000ea80000300a00 */
[----:B--2---:R-:W-:Y:S04]  /*28590*/  STL.64 [R1+0x31c0], R22 ;  /* 0x0031c01601007387 */ /* 0x004fe80000100a00 */
[----:B----4-:R0:W-:Y:S04]  /*285a0*/  STL.64 [R1+0x31b8], R20 ;  /* 0x0031b81401007387 */ /* 0x0101e80000100a00 */
[----:B0-----:R-:W2:Y:S04]  /*285b0*/  LDL.LU.64 R20, [R1+0x270] ;  /* 0x0002700001147983 */ /* 0x001ea80000300a00 */
[----:B------:R-:W4:Y:S01]  /*285c0*/  LDL.LU.64 R22, [R1+0x278] ;  /* 0x0002780001167983 */ /* 0x000f220000300a00 */
[----:B------:R-:W-:-:S02]  /*285d0*/  IMAD.MOV.U32 R8, RZ, RZ, R6 ;  /* 0x000000ffff087224 */ /* 0x000fc400078e0006 */
[----:B------:R-:W-:Y:S01]  /*285e0*/  IMAD.MOV.U32 R9, RZ, RZ, R0 ;  /* 0x000000ffff097224 */ /* 0x000fe200078e0000 */
[----:B----4-:R-:W-:Y:S04]  /*285f0*/  STL.64 [R1+0x31d8], R22 ;  /* 0x0031d81601007387 */ /* 0x010fe80000100a00 */
[----:B--2---:R0:W-:Y:S04]  /*28600*/  STL.64 [R1+0x31d0], R20 ;  /* 0x0031d01401007387 */ /* 0x0041e80000100a00 */
[----:B0-----:R-:W2:Y:S04]  /*28610*/  LDL.LU.64 R20, [R1+0x280] ;  /* 0x0002800001147983 */ /* 0x001ea80000300a00 */
[----:B------:R-:W4:Y:S01]  /*28620*/  LDL.LU.64 R22, [R1+0x288] ;  /* 0x0002880001167983 */ /* 0x000f220000300a00 */
[----:B---3--:R-:W-:Y:S01]  /*28630*/  HMMA.16816.F32 R8, R24, R8, R12 ;  /* 0x000000081808723c */ /* 0x008fe2000000180c */
[----:B------:R-:W-:-:S02]  /*28640*/  IMAD.MOV.U32 R3, RZ, RZ, R16 ;  /* 0x000000ffff037224 */ /* 0x000fc400078e0010 */
[----:B------:R-:W-:Y:S01]  /*28650*/  IMAD.MOV.U32 R2, RZ, RZ, R17 ;  /* 0x000000ffff027224 */ /* 0x000fe200078e0011 */
[----:B----4-:R-:W-:Y:S04]  /*28660*/  STL.64 [R1+0x31f0], R22 ;  /* 0x0031f01601007387 */ /* 0x010fe80000100a00 */
[----:B--2---:R0:W-:Y:S04]  /*28670*/  STL.64 [R1+0x31e8], R20 ;  /* 0x0031e81401007387 */ /* 0x0041e80000100a00 */
        /* <DEDUP_REMOVED lines=70> */
[----:B------:R-:W-:Y:S04]  /*28ae0*/  STL.64 [R1+0x250], R20 ;  /* 0x0002501401007387 */ /* 0x000fe80000100a00 */
[----:B------:R4:W-:Y:S02]  /*28af0*/  STL.64 [R1+0x258], R22 ;  /* 0x0002581601007387 */ /* 0x0009e40000100a00 */
[----:B----4-:R-:W-:Y:S02]  /*28b00*/  HMMA.16816.F32 R20, R24, R16, R4 ;  /* 0x000000101814723c */ /* 0x010fe40000001804 */
[----:B------:R-:W4:Y:S04]  /*28b10*/  LDL.LU.64 R4, [R1+0x220] ;  /* 0x0002200001047983 */ /* 0x000f280000300a00 */
[----:B------:R-:W4:-:S13]  /*28b20*/  LDL.LU.64 R6, [R1+0x228] ;  /* 0x0002280001067983 */ /* 0x000f1a0000300a00 */
        /* <DEDUP_REMOVED lines=12> */
[----:B0-----:R-:W4:Y:S04]  /*28bf0*/  LDL.LU.64 R8, [R1+0x3188] ;  /* 0x0031880001087983 */ /* 0x001f280000300a00 */
[----:B------:R0:W-:Y:S04]  /*28c00*/  STL.64 [R1+0x3150], R12 ;  /* 0x0031500c01007387 */ /* 0x0001e80000100a00 */
[----:B0-----:R-:W2:Y:S04]  /*28c10*/  LDL.64 R12, [R1+0x90] ;  /* 0x00009000010c7983 */ /* 0x001ea80000100a00 */
[----:B--2---:R0:W-:Y:S04]  /*28c20*/  STL.64 [R1+0x3160], R12 ;  /* 0x0031600c01007387 */ /* 0x0041e80000100a00 */
[----:B0-----:R-:W2:Y:S04]  /*28c30*/  LDL.LU.64 R12, [R1+0xd00] ;  /* 0x000d0000010c7983 */ /* 0x001ea80000300a00 */
[----:B------:R-:W3:Y:S01]  /*28c40*/  LDL.LU.64 R14, [R1+0xd08] ;  /* 0x000d0800010e7983 */ /* 0x000ee20000300a00 */
[----:B----4-:R-:W-:Y:S03]  /*28c50*/  HMMA.16816.F32 R4, R24, R8, R4 ;  /* 0x000000081804723c */ /* 0x010fe60000001804 */
[----:B---3--:R-:W-:Y:S04]  /*28c60*/  STL.64 [R1+0x3178], R14 ;  /* 0x0031780e01007387 */ /* 0x008fe80000100a00 */
[----:B--2---:R0:W-:Y:S04]  /*28c70*/  STL.64 [R1+0x3170], R12 ;  /* 0x0031700c01007387 */ /* 0x0041e80000100a00 */
[----:B0-----:R-:W2:Y:S04]  /*28c80*/  LDL.LU.64 R12, [R1+0x1070] ;  /* 0x00107000010c7983 */ /* 0x001ea80000300a00 */
[----:B------:R-:W2:Y:S04]  /*28c90*/  LDL.LU.64 R14, [R1+0x1078] ;  /* 0x00107800010e7983 */ /* 0x000ea80000300a00 */
[----:B------:R0:W-:Y:S04]  /*28ca0*/  STL.64 [R1+0x220], R4 ;  /* 0x0002200401007387 */ /* 0x0001e80000100a00 */
[----:B------:R-:W-:Y:S04]  /*28cb0*/  STL.64 [R1+0x228], R6 ;  /* 0x0002280601007387 */ /* 0x000fe80000100a00 */
[----:B0-----:R-:W3:Y:S04]  /*28cc0*/  LDL.LU.64 R4, [R1+0x3180] ;  /* 0x0031800001047983 */ /* 0x001ee80000300a00 */
[----:B------:R-:W-:Y:S04]  /*28cd0*/  STL [R1+0x30bc], R9 ;  /* 0x0030bc0901007387 */ /* 0x000fe80000100800 */
[----:B------:R0:W-:Y:S04]  /*28ce0*/  STL [R1+0x3158], R8 ;  /* 0x0031580801007387 */ /* 0x0001e80000100800 */
[----:B0-----:R-:W4:Y:S04]  /*28cf0*/  LDL.LU.64 R8, [R1+0xcf0] ;  /* 0x000cf00001087983 */ /* 0x001f280000300a00 */
[----:B------:R-:W4:Y:S01]  /*28d00*/  LDL.LU.64 R10, [R1+0xcf8] ;  /* 0x000cf800010a7983 */ /* 0x000f220000300a00 */
[----:B------:R-:W-:-:S02]  /*28d10*/  IMAD.MOV.U32 R16, RZ, RZ, R3 ;  /* 0x000000ffff107224 */ /* 0x000fc400078e0003 */
[----:B------:R-:W-:Y:S01]  /*28d20*/  IMAD.MOV.U32 R17, RZ, RZ, R2 ;  /* 0x000000ffff117224 */ /* 0x000fe200078e0002 */
[----:B---3--:R-:W-:Y:S01]  /*28d30*/  HMMA.16816.F32 R20, R24, R4, R20 ;  /* 0x000000041814723c */ /* 0x008fe20000001814 */
        /* <DEDUP_REMOVED lines=8> */
[----:B------:R-:W-:Y:S04]  /*28dc0*/  STL [R1+0x3064], R27 ;  /* 0x0030641b01007387 */ /* 0x000fe80000100800 */
[----:B0-----:R-:W3:Y:S01]  /*28dd0*/  LDL.64 R24, [R1+0x80] ;  /* 0x0000800001187983 */ /* 0x001ee20000100a00 */
[C---:B--2---:R-:W-:Y:S03]  /*28de0*/  HMMA.16816.F32 R16, R20.reuse, R16, R12 ;  /* 0x000000101410723c */ /* 0x044fe6000000180c */
[----:B------:R-:W-:Y:S04]  /*28df0*/  STL [R1+0x3060], R0 ;  /* 0x0030600001007387 */ /* 0x000fe80000100800 */
[----:B------:R-:W2:Y:S04]  /*28e00*/  LDL.LU.64 R14, [R1+0x3178] ;  /* 0x00317800010e7983 */ /* 0x000ea80000300a00 */
[----:B------:R-:W2:Y:S08]  /*28e10*/  LDL.LU.64 R12, [R1+0x3170] ;  /* 0x00317000010c7983 */ /* 0x000eb00000300a00 */
[----:B------:R0:W-:Y:S04]  /*28e20*/  STL.64 [R1+0x1070], R16 ;  /* 0x0010701001007387 */ /* 0x0001e80000100a00 */
[----:B------:R-:W-:Y:S04]  /*28e30*/  STL.64 [R1+0x1078], R18 ;  /* 0x0010781201007387 */ /* 0x000fe80000100a00 */
[----:B0-----:R-:W2:Y:S02]  /*28e40*/  LDL.LU.64 R16, [R1+0x3168] ;  /* 0x0031680001107983 */ /* 0x001ea40000300a00 */
[----:B--2---:R-:W-:Y:S01]  /*28e50*/  HMMA.16816.F32 R12, R20, R16, R12 ;  /* 0x00000010140c723c */ /* 0x004fe2000000180c */
[----:B------:R-:W-:-:S02]  /*28e60*/  IMAD.MOV.U32 R7, RZ, RZ, R16 ;  /* 0x000000ffff077224 */ /* 0x000fc400078e0010 */
[----:B------:R-:W-:-:S15]  /*28e70*/  IMAD.MOV.U32 R6, RZ, RZ, R17 ;  /* 0x000000ffff067224 */ /* 0x000fde00078e0011 */
[----:B------:R-:W-:Y:S01]  /*28e80*/  NOP ;  /* 0x0000000000007918 */ /* 0x000fe20000000000 */
[----:B------:R0:W-:Y:S04]  /*28e90*/  STL.64 [R1+0xd00], R12 ;  /* 0x000d000c01007387 */ /* 0x0001e80000100a00 */
[----:B------:R-:W-:Y:S04]  /*28ea0*/  STL.64 [R1+0xd08], R14 ;  /* 0x000d080e01007387 */ /* 0x000fe80000100a00 */
[----:B0-----:R-:W4:Y:S04]  /*28eb0*/  LDL.LU.64 R12, [R1+0x3160] ;  /* 0x00316000010c7983 */ /* 0x001f280000300a00 */
[----:B------:R-:W2:Y:S01]  /*28ec0*/  LDL.64 R16, [R1+0x60] ;  /* 0x0000600001107983 */ /* 0x000ea20000100a00 */
[----:B----4-:R-:W-:Y:S03]  /*28ed0*/  HMMA.16816.F32 R8, R20, R12, R8 ;  /* 0x0000000c1408723c */ /* 0x010fe60000001808 */
[----:B--2---:R0:W-:Y:S04]  /*28ee0*/  STL.64 [R1+0x3138], R16 ;  /* 0x0031381001007387 */ /* 0x0041e80000100a00 */
[----:B0-----:R-:W2:Y:S04]  /*28ef0*/  LDL.64 R16, [R1+0x70] ;  /* 0x0000700001107983 */ /* 0x001ea80000100a00 */
[----:B------:R-:W-:Y:S04]  /*28f00*/  STL [R1+0x3078], R6 ;  /* 0x0030780601007387 */ /* 0x000fe80000100800 */
[----:B------:R-:W-:Y:S04]  /*28f10*/  STL [R1+0x3074], R7 ;  /* 0x0030740701007387 */ /* 0x000fe80000100800 */
[----:B------:R0:W-:Y:S04]  /*28f20*/  STL.64 [R1+0x3108], R4 ;  /* 0x0031080401007387 */ /* 0x0001e80000100a00 */
[----:B0-----:R-:W3:Y:S04]  /*28f30*/  LDL.LU.64 R4, [R1+0xce0] ;  /* 0x000ce00001047983 */ /* 0x001ee80000300a00 */
[----:B------:R-:W3:Y:S04]  /*28f40*/  LDL.LU.64 R6, [R1+0xce8] ;  /* 0x000ce80001067983 */ /* 0x000ee80000300a00 */
[----:B------:R0:W-:Y:S04]  /*28f50*/  STL.64 [R1+0xcf0], R8 ;  /* 0x000cf00801007387 */ /* 0x0001e80000100a00 */
[----:B------:R1:W-:Y:S04]  /*28f60*/  STL.64 [R1+0xcf8], R10 ;  /* 0x000cf80a01007387 */ /* 0x0003e80000100a00 */
[----:B0-----:R-:W4:Y:S01]  /*28f70*/  LDL.LU R8, [R1+0x3158] ;  /* 0x0031580001087983 */ /* 0x001f220000300800 */
[----:B-1----:R-:W-:-:S02]  /*28f80*/  IMAD.MOV.U32 R10, RZ, RZ, R13 ;  /* 0x000000ffff0a7224 */ /* 0x002fc400078e000d */
[----:B------:R-:W-:Y:S02]  /*28f90*/  IMAD.MOV.U32 R11, RZ, RZ, R12 ;  /* 0x000000ffff0b7224 */ /* 0x000fe400078e000c */
[----:B------:R-:W2:Y:S04]  /*28fa0*/  LDL.LU.64 R12, [R1+0x3150] ;  /* 0x00315000010c7983 */ /* 0x000ea80000300a00 */
[----:B------:R-:W-:Y:S04]  /*28fb0*/  STL [R1+0x3080], R10 ;  /* 0x0030800a01007387 */ /* 0x000fe80000100800 */
[----:B------:R-:W-:Y:S04]  /*28fc0*/  STL [R1+0x307c], R11 ;  /* 0x00307c0b01007387 */ /* 0x000fe80000100800 */
[----:B----4-:R0:W-:Y:S04]  /*28fd0*/  STL [R1+0x3100], R8 ;  /* 0x0031000801007387 */ /* 0x0101e80000100800 */
[----:B0-----:R-:W4:Y:S04]  /*28fe0*/  LDL.64 R8, [R1+0x30] ;  /* 0x0000300001087983 */ /* 0x001f280000100a00 */
[----:B----4-:R0:W-:Y:S04]  /*28ff0*/  STL.64 [R1+0x3110], R8 ;  /* 0x0031100801007387 */ /* 0x0101e80000100a00 */
[----:B0-----:R-:W4:Y:S01]  /*29000*/  LDL.64 R8, [R1+0x40] ;  /* 0x0000400001087983 */ /* 0x001f220000100a00 */
[----:B---3--:R-:W-:Y:S03]  /*29010*/  HMMA.16816.F32 R4, R20, R24, R4 ;  /* 0x000000181404723c */ /* 0x008fe60000001804 */
[----:B----4-:R0:W-:Y:S04]  /*29020*/  STL.64 [R1+0x3128], R8 ;  /* 0x0031280801007387 */ /* 0x0101e80000100a00 */
[----:B0-----:R-:W3:Y:S04]  /*29030*/  LDL.64 R8, [R1+0x50] ;  /* 0x0000500001087983 */ /* 0x001ee80000100a00 */
[----:B---3--:R0:W-:Y:S08]  /*29040*/  STL.64 [R1+0x3130], R8 ;  /* 0x0031300801007387 */ /* 0x0081f00000100a00 */
[----:B------:R-:W-:Y:S04]  /*29050*/  STL.64 [R1+0xce0], R4 ;  /* 0x000ce00401007387 */ /* 0x000fe80000100a00 */
[----:B------:R-:W-:Y:S04]  /*29060*/  STL.64 [R1+0xce8], R6 ;  /* 0x000ce80601007387 */ /* 0x000fe80000100a00 */
        /* <DEDUP_REMOVED lines=9> */
[----:B------:R-:W4:Y:S04]  /*29100*/  LDL.LU.64 R26, [R1+0xcb8] ;  /* 0x000cb800011a7983 */ /* 0x000f280000300a00 */
[----:B------:R-:W4:Y:S04]  /*29110*/  LDL.LU.64 R4, [R1+0xc90] ;  /* 0x000c900001047983 */ /* 0x000f280000300a00 */
[----:B------:R-:W4:Y:S01]  /*29120*/  LDL.LU.64 R6, [R1+0xc98] ;  /* 0x000c980001067983 */ /* 0x000f220000300a00 */
[----:B--2---:R-:W-:-:S02]  /*29130*/  IMAD.MOV.U32 R3, RZ, RZ, R16 ;  /* 0x000000ffff037224 */ /* 0x004fc400078e0010 */
[----:B------:R-:W-:Y:S01]  /*29140*/  IMAD.MOV.U32 R2, RZ, RZ, R17 ;  /* 0x000000ffff027224 */ /* 0x000fe200078e0011 */
[C---:B---3--:R-:W-:Y:S01]  /*29150*/  HMMA.16816.F32 R8, R20.reuse, R16, R8 ;  /* 0x000000101408723c */ /* 0x048fe20000001808 */
[----:B----4-:R-:W-:Y:S04]  /*29160*/  STL.64 [R1+0x3120], R6 ;  /* 0x0031200601007387 */ /* 0x010fe80000100a00 */
[----:B------:R0:W-:Y:S04]  /*29170*/  STL.64 [R1+0x3118], R4 ;  /* 0x0031180401007387 */ /* 0x0001e80000100a00 */
[----:B0-----:R-:W2:Y:S04]  /*29180*/  LDL.LU.64 R4, [R1+0xca0] ;  /* 0x000ca00001047983 */ /* 0x001ea80000300a00 */
[----:B------:R-:W2:Y:S04]  /*29190*/  LDL.LU.64 R6, [R1+0xca8] ;  /* 0x000ca80001067983 */ /* 0x000ea80000300a00 */
[----:B------:R-:W-:Y:S04]  /*291a0*/  STL [R1+0x30b8], R14 ;  /* 0x0030b80e01007387 */ /* 0x000fe80000100800 */
[----:B------:R-:W-:Y:S04]  /*291b0*/  STL [R1+0x3084], R15 ;  /* 0x0030840f01007387 */ /* 0x000fe80000100800 */
[----:B------:R0:W-:Y:S04]  /*291c0*/  STL.64 [R1+0x30f8], R12 ;  /* 0x0030f80c01007387 */ /* 0x0001e80000100a00 */
[----:B0-----:R-:W3:Y:S04]  /*291d0*/  LDL.64 R12, [R1+0x20] ;  /* 0x00002000010c7983 */ /* 0x001ee80000100a00 */
[----:B------:R-:W-:Y:S04]  /*291e0*/  STL.64 [R1+0xcd0], R8 ;  /* 0x000cd00801007387 */ /* 0x000fe80000100a00 */
[----:B------:R0:W-:Y:S04]  /*291f0*/  STL.64 [R1+0xcd8], R10 ;  /* 0x000cd80a01007387 */ /* 0x0001e80000100a00 */
[----:B0-----:R-:W4:Y:S04]  /*29200*/  LDL.LU.64 R10, [R1+0x3148] ;  /* 0x00314800010a7983 */ /* 0x001f280000300a00 */
[----:B------:R-:W4:Y:S04]  /*29210*/  LDL.LU.64 R8, [R1+0x3140] ;  /* 0x0031400001087983 */ /* 0x000f280000300a00 */
[----:B------:R-:W4:Y:S02]  /*29220*/  LDL.LU.64 R16, [R1+0x3138] ;  /* 0x0031380001107983 */ /* 0x000f240000300a00 */
[----:B----4-:R-:W-:Y:S01]  /*29230*/  HMMA.16816.F32 R8, R20, R16, R8 ;  /* 0x000000101408723c */ /* 0x010fe20000001808 */
[----:B------:R-:W-:-:S15]  /*29240*/  IMAD.MOV.U32 R29, RZ, RZ, R16 ;  /* 0x000000ffff1d7224 */ /* 0x000fde00078e0010 */
[----:B------:R-:W-:-:S03]  /*29250*/  NOP ;  /* 0x0000000000007918 */ /* 0x000fc60000000000 */
[----:B------:R0:W-:Y:S04]  /*29260*/  STL.64 [R1+0xcc0], R8 ;  /* 0x000cc00801007387 */ /* 0x0001e80000100a00 */
[----:B------:R-:W-:Y:S04]  /*29270*/  STL.64 [R1+0xcc8], R10 ;  /* 0x000cc80a01007387 */ /* 0x000fe80000100a00 */
[----:B0-----:R-:W4:Y:S01]  /*29280*/  LDL.LU.64 R8, [R1+0x3130] ;  /* 0x0031300001087983 */ /* 0x001f220000300a00 */
[----:B------:R-:W-:-:S03]  /*29290*/  IMAD.MOV.U32 R28, RZ, RZ, R17 ;  /* 0x000000ffff1c7224 */ /* 0x000fc600078e0011 */
[----:B------:R-:W2:Y:S01]  /*292a0*/  LDL.64 R16, [R1] ;  /* 0x0000000001107983 */ /* 0x000ea20000100a00 */
[----:B----4-:R-:W-:Y:S03]  /*292b0*/  HMMA.16816.F32 R24, R20, R8, R24 ;  /* 0x000000081418723c */ /* 0x010fe60000001818 */
[----:B--2---:R0:W-:Y:S01]  /*292c0*/  STL.64 [R1+0x30f0], R16 ;  /* 0x0030f01001007387 */ /* 0x0041e20000100a00 */
[----:B------:R-:W-:-:S03]  /*292d0*/  IMAD.MOV.U32 R0, RZ, RZ, R9 ;  /* 0x000000ffff007224 */ /* 0x000fc600078e0009 */
[----:B0-----:R-:W2:-:S12]  /*292e0*/  LDL.64 R16, [R1+0x10] ;  /* 0x0000100001107983 */ /* 0x001e980000100a00 */
[----:B------:R-:W-:Y:S04]  /*292f0*/  STL.64 [R1+0xcb0], R24 ;  /* 0x000cb01801007387 */ /* 0x000fe80000100a00 */
[----:B------:R0:W-:Y:S02]  /*29300*/  STL.64 [R1+0xcb8], R26 ;  /* 0x000cb81a01007387 */ /* 0x0001e40000100a00 */
[----:B0-----:R-:W-:Y:S02]  /*29310*/  IMAD.MOV.U32 R27, RZ, RZ, R8 ;  /* 0x000000ffff1b7224 */ /* 0x001fe400078e0008 */
[----:B------:R-:W4:Y:S02]  /*29320*/  LDL.LU.64 R8, [R1+0x3128] ;  /* 0x0031280001087983 */ /* 0x000f240000300a00 */
[----:B----4-:R-:W-:Y:S01]  /*29330*/  HMMA.16816.F32 R4, R20, R8, R4 ;  /* 0x000000081404723c */ /* 0x010fe20000001804 */
[----:B------:R-:W-:-:S02]  /*29340*/  IMAD.MOV.U32 R25, RZ, RZ, R8 ;  /* 0x000000ffff197224 */ /* 0x000fc400078e0008 */
[----:B------:R-:W-:-:S15]  /*29350*/  IMAD.MOV.U32 R26, RZ, RZ, R9 ;  /* 0x000000ffff1a7224 */ /* 0x000fde00078e0009 */
[----:B------:R-:W-:Y:S01]  /*29360*/  NOP ;  /* 0x0000000000007918 */ /* 0x000fe20000000000 */
        /* <DEDUP_REMOVED lines=9> */
[----:B------:R1:W-:Y:S04]  /*29400*/  STL.64 [R1+0xc98], R6 ;  /* 0x000c980601007387 */ /* 0x0003e80000100a00 */
[----:B0-----:R-:W4:Y:S01]  /*29410*/  LDL.LU.64 R4, [R1+0x3108] ;  /* 0x0031080001047983 */ /* 0x001f220000300a00 */
[----:B-1----:R-:W-:-:S03]  /*29420*/  IMAD.MOV.U32 R7, RZ, RZ, R8 ;  /* 0x000000ffff077224 */ /* 0x002fc600078e0008 */
[----:B------:R-:W2:Y:S04]  /*29430*/  LDL.LU R8, [R1+0x3100] ;  /* 0x0031000001087983 */ /* 0x000ea80000300800 */
[----:B------:R-:W-:Y:S04]  /*29440*/  STL.64 [R1+0x3090], R26 ;  /* 0x0030901a01007387 */ /* 0x000fe80000100a00 */
[----:B------:R0:W-:Y:S04]  /*29450*/  STL.64 [R1+0x3088], R24 ;  /* 0x0030881801007387 */ /* 0x0001e80000100a00 */
[----:B0-----:R-:W2:Y:S04]  /*29460*/  LDL.LU.64 R24, [R1+0xc80] ;  /* 0x000c800001187983 */ /* 0x001ea80000300a00 */
[----:B------:R-:W2:Y:S01]  /*29470*/  LDL.LU.64 R26, [R1+0xc88] ;  /* 0x000c8800011a7983 */ /* 0x000ea20000300a00 */
[----:B---3--:R-:W-:-:S02]  /*29480*/  IMAD.MOV.U32 R6, RZ, RZ, R13 ;  /* 0x000000ffff067224 */ /* 0x008fc400078e000d */
[----:B------:R-:W-:Y:S01]  /*29490*/  IMAD.MOV.U32 R11, RZ, RZ, R12 ;  /* 0x000000ffff0b7224 */ /* 0x000fe200078e000c */
[----:B--2---:R-:W-:-:S15]  /*294a0*/  HMMA.16816.F32 R24, R20, R12, R24 ;  /* 0x0000000c1418723c */ /* 0x004fde0000001818 */
[----:B------:R-:W-:-:S04]  /*294b0*/  NOP ;  /* 0x0000000000007918 */ /* 0x000fc80000000000 */
[----:B------:R-:W-:Y:S04]  /*294c0*/  STL.64 [R1+0xc80], R24 ;  /* 0x000c801801007387 */ /* 0x000fe80000100a00 */
[----:B------:R-:W-:Y:S04]  /*294d0*/  STL.64 [R1+0xc88], R26 ;  /* 0x000c881a01007387 */ /* 0x000fe80000100a00 */
[----:B------:R-:W2:Y:S04]  /*294e0*/  LDL.LU.64 R12, [R1+0xc70] ;  /* 0x000c7000010c7983 */ /* 0x000ea80000300a00 */
[----:B------:R-:W2:Y:S04]  /*294f0*/  LDL.LU.64 R14, [R1+0xc78] ;  /* 0x000c7800010e7983 */ /* 0x000ea80000300a00 */
[----:B------:R-:W-:Y:S04]  /*29500*/  STL.64 [R1+0x30a0], R6 ;  /* 0x0030a00601007387 */ /* 0x000fe80000100a00 */
[----:B----4-:R0:W-:Y:S04]  /*29510*/  STL.64 [R1+0x3098], R4 ;  /* 0x0030980401007387 */ /* 0x0101e80000100a00 */
[----:B0-----:R-:W3:Y:S04]  /*29520*/  LDL.LU.64 R4, [R1+0xc30] ;  /* 0x000c300001047983 */ /* 0x001ee80000300a00 */
[----:B------:R-:W4:Y:S04]  /*29530*/  LDL.LU.64 R6, [R1+0xc38] ;  /* 0x000c380001067983 */ /* 0x000f280000300a00 */
[----:B----4-:R-:W-:Y:S04]  /*29540*/  STL.64 [R1+0x30b0], R6 ;  /* 0x0030b00601007387 */ /* 0x010fe80000100a00 */
[----:B---3--:R0:W-:Y:S04]  /*29550*/  STL.64 [R1+0x30a8], R4 ;  /* 0x0030a80401007387 */ /* 0x0081e80000100a00 */
[----:B0-----:R-:W3:Y:S04]  /*29560*/  LDL.LU.64 R4, [R1+0xc40] ;  /* 0x000c400001047983 */ /* 0x001ee80000300a00 */
[----:B------:R-:W4:Y:S01]  /*29570*/  LDL.LU.64 R6, [R1+0xc48] ;  /* 0x000c480001067983 */ /* 0x000f220000300a00 */
[----:B--2---:R-:W-:Y:S03]  /*29580*/  HMMA.16816.F32 R12, R20, R16, R12 ;  /* 0x00000010140c723c */ /* 0x004fe6000000180c */
[----:B----4-:R-:W-:Y:S04]  /*29590*/  STL.64 [R1+0x30c8], R6 ;  /* 0x0030c80601007387 */ /* 0x010fe80000100a00 */
[----:B---3--:R0:W-:Y:S04]  /*295a0*/  STL.64 [R1+0x30c0], R4 ;  /* 0x0030c00401007387 */ /* 0x0081e80000100a00 */
[----:B0-----:R-:W2:Y:S04]  /*295b0*/  LDL.LU.64 R4, [R1+0xc50] ;  /* 0x000c500001047983 */ /* 0x001ea80000300a00 */
[----:B------:R-:W3:Y:S01]  /*295c0*/  LDL.LU.64 R6, [R1+0xc58] ;  /* 0x000c580001067983 */ /* 0x000ee20000300a00 */
[----:B------:R-:W-:-:S03]  /*295d0*/  IMAD.MOV.U32 R10, RZ, RZ, R17 ;  /* 0x000000ffff0a7224 */ /* 0x000fc600078e0011 */
[----:B---3--:R-:W-:Y:S04]  /*295e0*/  STL.64 [R1+0x30e8], R6 ;  /* 0x0030e80601007387 */ /* 0x008fe80000100a00 */
[----:B--2---:R0:W-:Y:S04]  /*295f0*/  STL.64 [R1+0x30e0], R4 ;  /* 0x0030e00401007387 */ /* 0x0041e80000100a00 */
[----:B0-----:R-:W2:Y:S04]  /*29600*/  LDL.LU.64 R4, [R1+0xc60] ;  /* 0x000c600001047983 */ /* 0x001ea80000300a00 */
[----:B------:R-:W2:Y:S04]  /*29610*/  LDL.LU.64 R6, [R1+0xc68] ;  /* 0x000c680001067983 */ /* 0x000ea80000300a00 */
[----:B------:R-:W3:Y:S04]  /*29620*/  LDL.LU.64 R24, [R1+0x850] ;  /* 0x0008500001187983 */ /* 0x000ee80000300a00 */
[----:B------:R-:W3:Y:S04]  /*29630*/  LDL.LU.64 R26, [R1+0x858] ;  /* 0x00085800011a7983 */ /* 0x000ee80000300a00 */
[----:B------:R0:W-:Y:S04]  /*29640*/  STL.64 [R1+0xc70], R12 ;  /* 0x000c700c01007387 */ /* 0x0001e80000100a00 */
[----:B------:R1:W-:Y:S04]  /*29650*/  STL.64 [R1+0xc78], R14 ;  /* 0x000c780e01007387 */ /* 0x0003e80000100a00 */
[----:B0-----:R-:W4:Y:S01]  /*29660*/  LDL.LU.64 R12, [R1+0x30f8] ;  /* 0x0030f800010c7983 */ /* 0x001f220000300a00 */
[----:B-1----:R-:W-:-:S03]  /*29670*/  IMAD.MOV.U32 R15, RZ, RZ, R16 ;  /* 0x000000ffff0f7224 */ /* 0x002fc600078e0010 */
        /* <DEDUP_REMOVED lines=15> */
[----:B0-----:R-:W4:Y:S04]  /*29770*/  LDL.LU.64 R6, [R1+0x30c8] ;  /* 0x0030c80001067983 */ /* 0x001f280000300a00 */
[----:B------:R-:W4:Y:S04]  /*29780*/  LDL.LU.64 R4, [R1+0x30c0] ;  /* 0x0030c00001047983 */ /* 0x000f280000300a00 */
[----:B------:R-:W-:Y:S04]  /*29790*/  STL.64 [R1+0x2f80], R18 ;  /* 0x002f801201007387 */ /* 0x000fe80000100a00 */
[----:B------:R0:W-:Y:S02]  /*297a0*/  STL.64 [R1+0x2f78], R16 ;  /* 0x002f781001007387 */ /* 0x0001e40000100a00 */
[----:B0-----:R-:W-:-:S02]  /*297b0*/  IMAD.MOV.U32 R16, RZ, RZ, R9 ;  /* 0x000000ffff107224 */ /* 0x001fc400078e0009 */
[----:B------:R-:W-:Y:S01]  /*297c0*/  IMAD.MOV.U32 R17, RZ, RZ, R14 ;  /* 0x000000ffff117224 */ /* 0x000fe200078e000e */
[----:B------:R-:W2:Y:S04]  /*297d0*/  LDL.LU R9, [R1+0x30bc] ;  /* 0x0030bc0001097983 */ /* 0x000ea80000300800 */
[----:B------:R-:W2:Y:S04]  /*297e0*/  LDL.LU R14, [R1+0x30b8] ;  /* 0x0030b800010e7983 */ /* 0x000ea80000300800 */
[----:B------:R0:W-:Y:S04]  /*297f0*/  STL.64 [R1+0x2f90], R16 ;  /* 0x002f901001007387 */ /* 0x0001e80000100a00 */
[----:B0-----:R-:W2:Y:S01]  /*29800*/  LDL.64 R16, [R1+0xb0] ;  /* 0x0000b00001107983 */ /* 0x001ea20000100a00 */
[----:B----4-:R-:W-:-:S15]  /*29810*/  HMMA.16816.F32 R4, R20, R12, R4 ;  /* 0x0000000c1404723c */ /* 0x010fde0000001804 */
[----:B------:R-:W-:-:S04]  /*29820*/  NOP ;  /* 0x0000000000007918 */ /* 0x000fc80000000000 */
[----:B------:R-:W-:Y:S04]  /*29830*/  STL.64 [R1+0xc40], R4 ;  /* 0x000c400401007387 */ /* 0x000fe80000100a00 */
[----:B------:R0:W-:Y:S04]  /*29840*/  STL.64 [R1+0xc48], R6 ;  /* 0x000c480601007387 */ /* 0x0001e80000100a00 */
[----:B0-----:R-:W2:Y:S04]  /*29850*/  LDL.LU.64 R6, [R1+0x30b0] ;  /* 0x0030b00001067983 */ /* 0x001ea80000300a00 */
[----:B------:R-:W2:Y:S04]  /*29860*/  LDL.LU.64 R4, [R1+0x30a8] ;  /* 0x0030a80001047983 */ /* 0x000ea80000300a00 */
        /* <DEDUP_REMOVED lines=10> */
[----:B------:R-:W4:-:S12]  /*29910*/  LDL.LU.64 R24, [R1+0x3088] ;  /* 0x0030880001187983 */ /* 0x000f180000300a00 */
[----:B------:R0:W-:Y:S04]  /*29920*/  STL.64 [R1+0x850], R20 ;  /* 0x0008501401007387 */ /* 0x0001e80000100a00 */
[----:B------:R-:W-:Y:S01]  /*29930*/  STL.64 [R1+0x858], R22 ;  /* 0x0008581601007387 */ /* 0x000fe20000100a00 */
[----:B0-----:R-:W-:Y:S02]  /*29940*/  IMAD.MOV.U32 R20, RZ, RZ, R15 ;  /* 0x000000ffff147224 */ /* 0x001fe400078e000f */
[----:B------:R-:W-:Y:S01]  /*29950*/  IMAD.MOV.U32 R21, RZ, RZ, R10 ;  /* 0x000000ffff157224 */ /* 0x000fe200078e000a */
[----:B------:R-:W3:Y:S04]  /*29960*/  LDL.LU R15, [R1+0x3084] ;  /* 0x00308400010f7983 */ /* 0x000ee80000300800 */
[----:B------:R-:W3:Y:S04]  /*29970*/  LDL.LU R10, [R1+0x3080] ;  /* 0x00308000010a7983 */ /* 0x000ee80000300800 */
[----:B------:R0:W-:Y:S02]  /*29980*/  STL.64 [R1+0x2f98], R20 ;  /* 0x002f981401007387 */ /* 0x0001e40000100a00 */
[----:B0-----:R-:W-:-:S02]  /*29990*/  IMAD.MOV.U32 R20, RZ, RZ, R11 ;  /* 0x000000ffff147224 */ /* 0x001fc400078e000b */
[----:B--2---:R-:W-:Y:S01]  /*299a0*/  IMAD.MOV.U32 R21, RZ, RZ, R6 ;  /* 0x000000ffff157224 */ /* 0x004fe200078e0006 */
[----:B------:R-:W2:Y:S04]  /*299b0*/  LDL.LU R11, [R1+0x307c] ;  /* 0x00307c00010b7983 */ /* 0x000ea80000300800 */
[----:B------:R-:W2:Y:S04]  /*299c0*/  LDL.LU R6, [R1+0x3078] ;  /* 0x0030780001067983 */ /* 0x000ea80000300800 */
[----:B------:R0:W-:Y:S02]  /*299d0*/  STL.64 [R1+0x2fb0], R20 ;  /* 0x002fb01401007387 */ /* 0x0001e40000100a00 */
[----:B0-----:R-:W-:-:S02]  /*299e0*/  IMAD.MOV.U32 R20, RZ, RZ, R7 ;  /* 0x000000ffff147224 */ /* 0x001fc400078e0007 */
[----:B------:R-:W2:Y:S01]  /*299f0*/  LDL.LU R7, [R1+0x3074] ;  /* 0x0030740001077983 */ /* 0x000ea20000300800 */
[----:B----4-:R-:W-:-:S03]  /*29a00*/  IMAD.MOV.U32 R21, RZ, RZ, R24 ;  /* 0x000000ffff157224 */ /* 0x010fc600078e0018 */
[----:B------:R-:W4:Y:S04]  /*29a10*/  LDL.LU R24, [R1+0x3070] ;  /* 0x0030700001187983 */ /* 0x000f280000300800 */
[----:B------:R0:W-:Y:S02]  /*29a20*/  STL.64 [R1+0x2fc8], R20 ;  /* 0x002fc81401007387 */ /* 0x0001e40000100a00 */
[----:B0-----:R-:W-:Y:S02]  /*29a30*/  IMAD.MOV.U32 R20, RZ, RZ, R25 ;  /* 0x000000ffff147224 */ /* 0x001fe400078e0019 */
[----:B---3--:R-:W-:Y:S01]  /*29a40*/  IMAD.MOV.U32 R21, RZ, RZ, R26 ;  /* 0x000000ffff157224 */ /* 0x008fe200078e001a */
[----:B------:R-:W4:Y:S04]  /*29a50*/  LDL.LU R25, [R1+0x306c] ;  /* 0x00306c0001197983 */ /* 0x000f280000300800 */
[----:B------:R-:W4:Y:S04]  /*29a60*/  LDL.LU R26, [R1+0x3068] ;  /* 0x00306800011a7983 */ /* 0x000f280000300800 */
[----:B------:R0:W-:Y:S02]  /*29a70*/  STL.64 [R1+0x2fe0], R20 ;  /* 0x002fe01401007387 */ /* 0x0001e40000100a00 */
[----:B0-----:R-:W-:-:S02]  /*29a80*/  IMAD.MOV.U32 R20, RZ, RZ, R27 ;  /* 0x000000ffff147224 */ /* 0x001fc400078e001b */
[----:B------:R-:W-:Y:S01]  /*29a90*/  IMAD.MOV.U32 R21, RZ, RZ, R0 ;  /* 0x000000ffff157224 */ /* 0x000fe200078e0000 */
[----:B------:R-:W4:Y:S04]  /*29aa0*/  LDL.LU R27, [R1+0x3064] ;  /* 0x00306400011b7983 */ /* 0x000f280000300800 */
[----:B------:R-:W3:Y:S04]  /*29ab0*/  LDL.LU R0, [R1+0x3060] ;  /* 0x0030600001007983 */ /* 0x000ee80000300800 */
[----:B------:R0:W-:Y:S02]  /*29ac0*/  STL.64 [R1+0x2ff8], R20 ;  /* 0x002ff81401007387 */ /* 0x0001e40000100a00 */
[----:B0-----:R-:W-:-:S02]  /*29ad0*/  IMAD.MOV.U32 R20, RZ, RZ, R29 ;  /* 0x000000ffff147224 */ /* 0x001fc400078e001d */
[----:B------:R-:W-:-:S05]  /*29ae0*/  IMAD.MOV.U32 R21, RZ, RZ, R28 ;  /* 0x000000ffff157224 */ /* 0x000fca00078e001c */
[----:B------:R0:W-:Y:S04]  /*29af0*/  STL.64 [R1+0x3010], R20 ;  /* 0x0030101401007387 */ /* 0x0001e80000100a00 */
[----:B0-----:R-:W4:Y:S04]  /*29b00*/  LDL.LU.64 R20, [R1+0x1030] ;  /* 0x0010300001147983 */ /* 0x001f280000300a00 */
[----:B------:R-:W4:Y:S01]  /*29b10*/  LDL.LU.64 R22, [R1+0x1038] ;  /* 0x0010380001167983 */ /* 0x000f220000300a00 */
[----:B------:R-:W-:Y:S02]  /*29b20*/  IMAD.MOV.U32 R8, RZ, RZ, R3 ;  /* 0x000000ffff087224 */ /* 0x000fe400078e0003 */
[----:B------:R-:W-:-:S05]  /*29b30*/  IMAD.MOV.U32 R9, RZ, RZ, R2 ;  /* 0x000000ffff097224 */ /* 0x000fca00078e0002 */
[----:B------:R0:W-:Y:S04]  /*29b40*/  STL.64 [R1+0x3018], R8 ;  /* 0x0030180801007387 */ /* 0x0001e80000100a00 */
[----:B------:R-:W-:Y:S01]  /*29b50*/  STL.64 [R1+0x2f88], R4 ;  /* 0x002f880401007387 */ /* 0x000fe20000100a00 */
[----:B0-----:R-:W-:Y:S02]  /*29b60*/  IMAD.MOV.U32 R8, RZ, RZ, R15 ;  /* 0x000000ffff087224 */ /* 0x001fe400078e000f */
[----:B------:R-:W-:Y:S01]  /*29b70*/  IMAD.MOV.U32 R9, RZ, RZ, R14 ;  /* 0x000000ffff097224 */ /* 0x000fe200078e000e */
[----:B----4-:R-:W-:-:S15]  /*29b80*/  HMMA.16816.F32 R20, R24, R16, R20 ;  /* 0x000000101814723c */ /* 0x010fde0000001814 */
[----:B------:R-:W-:-:S04]  /*29b90*/  NOP ;  /* 0x0000000000007918 */ /* 0x000fc80000000000 */
[----:B------:R-:W-:Y:S04]  /*29ba0*/  STL.64 [R1+0x1030], R20 ;  /* 0x0010301401007387 */ /* 0x000fe80000100a00 */
[----:B------:R-:W-:Y:S04]  /*29bb0*/  STL.64 [R1+0x1038], R22 ;  /* 0x0010381601007387 */ /* 0x000fe80000100a00 */
[----:B------:R2:W-:Y:S02]  /*29bc0*/  STL.64 [R1+0x3030], R8 ;  /* 0x0030300801007387 */ /* 0x0005e40000100a00 */
[----:B--2---:R-:W-:-:S02]  /*29bd0*/  IMAD.MOV.U32 R8, RZ, RZ, R11 ;  /* 0x000000ffff087224 */ /* 0x004fc400078e000b */
[----:B------:R-:W-:-:S05]  /*29be0*/  IMAD.MOV.U32 R9, RZ, RZ, R10 ;  /* 0x000000ffff097224 */ /* 0x000fca00078e000a */
[----:B------:R-:W-:Y:S04]  /*29bf0*/  STL.64 [R1+0x3048], R8 ;  /* 0x0030480801007387 */ /* 0x000fe80000100a00 */
[----:B------:R-:W2:Y:S04]  /*29c00*/  LDL.LU.64 R20, [R1+0x5a0] ;  /* 0x0005a00001147983 */ /* 0x000ea80000300a00 */
[----:B------:R-:W4:Y:S04]  /*29c10*/  LDL.LU.64 R22, [R1+0x5a8] ;  /* 0x0005a80001167983 */ /* 0x000f280000300a00 */
[----:B----4-:R-:W-:Y:S04]  /*29c20*/  STL.64 [R1+0x3028], R22 ;  /* 0x0030281601007387 */ /* 0x010fe80000100a00 */
[----:B--2---:R0:W-:Y:S04]  /*29c30*/  STL.64 [R1+0x3020], R20 ;  /* 0x0030201401007387 */ /* 0x0041e80000100a00 */
[----:B0-----:R-:W2:Y:S04]  /*29c40*/  LDL.LU.64 R20, [R1+0x5b0] ;  /* 0x0005b00001147983 */ /* 0x001ea80000300a00 */
[----:B------:R-:W4:Y:S04]  /*29c50*/  LDL.LU.64 R22, [R1+0x5b8] ;  /* 0x0005b80001167983 */ /* 0x000f280000300a00 */
[----:B----4-:R-:W-:Y:S04]  /*29c60*/  STL.64 [R1+0x3040], R22 ;  /* 0x0030401601007387 */ /* 0x010fe80000100a00 */
[----:B--2---:R0:W-:Y:S04]  /*29c70*/  STL.64 [R1+0x3038], R20 ;  /* 0x0030381401007387 */ /* 0x0041e80000100a00 */
[----:B0-----:R-:W2:Y:S04]  /*29c80*/  LDL.LU.64 R20, [R1+0x5c0] ;  /* 0x0005c00001147983 */ /* 0x001ea80000300a00 */
[----:B------:R-:W4:Y:S01]  /*29c90*/  LDL.LU.64 R22, [R1+0x5c8] ;  /* 0x0005c80001167983 */ /* 0x000f220000300a00 */
[----:B------:R-:W-:-:S02]  /*29ca0*/  IMAD.MOV.U32 R3, RZ, RZ, R16 ;  /* 0x000000ffff037224 */ /* 0x000fc400078e0010 */
[----:B------:R-:W-:Y:S01]  /*29cb0*/  IMAD.MOV.U32 R2, RZ, RZ, R17 ;  /* 0x000000ffff027224 */ /* 0x000fe200078e0011 */
[----:B----4-:R-:W-:Y:S04]  /*29cc0*/  STL.64 [R1+0x3058], R22 ;  /* 0x0030581601007387 */ /* 0x010fe80000100a00 */
[----:B--2---:R0:W-:Y:S04]  /*29cd0*/  STL.64 [R1+0x3050], R20 ;  /* 0x0030501401007387 */ /* 0x0041e80000100a00 */
        /* <DEDUP_REMOVED lines=22> */
[C---:B------:R-:W-:Y:S03]  /*29e40*/  HMMA.16816.F32 R8, R24.reuse, R8, R20 ;  /* 0x000000081808723c */ /* 0x040fe60000001814 */
[----:B----4-:R-:W-:Y:S04]  /*29e50*/  STL.64 [R1+0x3008], R18 ;  /* 0x0030081201007387 */ /* 0x010fe80000100a00 */
[----:B--2---:R0:W-:Y:S04]  /*29e60*/  STL.64 [R1+0x3000], R16 ;  /* 0x0030001001007387 */ /* 0x0041e80000100a00 */
[----:B0-----:R-:W2:Y:S04]  /*29e70*/  LDL.LU.64 R16, [R1+0x590] ;  /* 0x0005900001107983 */ /* 0x001ea80000300a00 */
[----:B------:R-:W2:Y:S04]  /*29e80*/  LDL.LU.64 R18, [R1+0x598] ;  /* 0x0005980001127983 */ /* 0x000ea80000300a00 */
[----:B------:R-:W4:Y:S04]  /*29e90*/  LDL.LU.64 R4, [R1+0x530] ;  /* 0x0005300001047983 */ /* 0x000f280000300a00 */
[----:B------:R-:W4:Y:S04]  /*29ea0*/  LDL.LU.64 R6, [R1+0x538] ;  /* 0x0005380001067983 */ /* 0x000f280000300a00 */
[----:B------:R-:W2:Y:S04]  /*29eb0*/  LDL.LU.64 R12, [R1+0x520] ;  /* 0x00052000010c7983 */ /* 0x000ea80000300a00 */
[----:B------:R-:W2:Y:S04]  /*29ec0*/  LDL.LU.64 R14, [R1+0x528] ;  /* 0x00052800010e7983 */ /* 0x000ea80000300a00 */
        /* <DEDUP_REMOVED lines=57> */
[----:B------:R0:W-:Y:S04]  /*2a260*/  STL.64 [R1+0x540], R20 ;  /* 0x0005401401007387 */ /* 0x0001e80000100a00 */
[----:B------:R1:W-:Y:S04]  /*2a270*/  STL.64 [R1+0x548], R22 ;  /* 0x0005481601007387 */ /* 0x0003e80000100a00 */
[----:B0-----:R-:W2:Y:S04]  /*2a280*/  LDL.LU.64 R20, [R1+0x100] ;  /* 0x0001000001147983 */ /* 0x001ea80000300a00 */
[----:B-1----:R-:W2:Y:S01]  /*2a290*/  LDL.LU.64 R22, [R1+0x108] ;  /* 0x0001080001167983 */ /* 0x002ea20000300a00 */
[----:B----4-:R-:W-:Y:S03]  /*2a2a0*/  HMMA.16816.F32 R16, R24, R16, R4 ;  /* 0x000000101810723c */ /* 0x010fe60000001804 */
[----:B------:R-:W2:-:S15]  /*2a2b0*/  LDL.LU.64 R4, [R1+0x2f88] ;  /* 0x002f880001047983 */ /* 0x000e9e0000300a00 */
[----:B------:R-:W-:Y:S01]  /*2a2c0*/  NOP ;  /* 0x0000000000007918 */ /* 0x000fe20000000000 */
[----:B------:R-:W-:Y:S04]  /*2a2d0*/  STL.64 [R1+0x530], R16 ;  /* 0x0005301001007387 */ /* 0x000fe80000100a00 */
[----:B------:R0:W-:Y:S04]  /*2a2e0*/  STL.64 [R1+0x538], R18 ;  /* 0x0005381201007387 */ /* 0x0001e80000100a00 */
[----:B0-----:R-:W4:Y:S04]  /*2a2f0*/  LDL.LU.64 R18, [R1+0x2f80] ;  /* 0x002f800001127983 */ /* 0x001f280000300a00 */
[----:B------:R-:W2:Y:S02]  /*2a300*/  LDL.LU.64 R16, [R1+0x2f78] ;  /* 0x002f780001107983 */ /* 0x000ea40000300a00 */
[----:B--2---:R-:W-:-:S15]  /*2a310*/  HMMA.16816.F32 R12, R24, R16, R12 ;  /* 0x00000010180c723c */ /* 0x004fde000000180c */
[----:B------:R-:W-:-:S04]  /*2a320*/  NOP ;  /* 0x0000000000007918 */ /* 0x000fc80000000000 */
[----:B------:R0:W-:Y:S04]  /*2a330*/  STL.64 [R1+0x520], R12 ;  /* 0x0005200c01007387 */ /* 0x0001e80000100a00 */
[----:B------:R-:W-:Y:S04]  /*2a340*/  STL.64 [R1+0x528], R14 ;  /* 0x0005280e01007387 */ /* 0x000fe80000100a00 */
[----:B0-----:R-:W3:Y:S04]  /*2a350*/  LDL.LU.64 R12, [R1+0x2f70] ;  /* 0x002f7000010c7983 */ /* 0x001ee80000300a00 */
[----:B----4-:R-:W-:Y:S04]  /*2a360*/  STL.64 [R1+0x2ed8], R18 ;  /* 0x002ed81201007387 */ /* 0x010fe80000100a00 */
[----:B------:R0:W-:Y:S04]  /*2a370*/  STL.64 [R1+0x2ed0], R16 ;  /* 0x002ed01001007387 */ /* 0x0001e80000100a00 */
[----:B0-----:R-:W2:Y:S01]  /*2a380*/  LDL.LU.64 R16, [R1+0xa0] ;  /* 0x0000a00001107983 */ /* 0x001ea20000300a00 */
[----:B---3--:R-:W-:Y:S03]  /*2a390*/  HMMA.16816.F32 R8, R24, R12, R8 ;  /* 0x0000000c1808723c */ /* 0x008fe60000001808 */
[----:B--2---:R-:W-:-:S15]  /*2a3a0*/  STL.64 [R1+0x2f58], R16 ;  /* 0x002f581001007387 */ /* 0x004fde0000100a00 */
[----:B------:R-:W-:Y:S01]  /*2a3b0*/  NOP ;  /* 0x0000000000007918 */ /* 0x000fe20000000000 */
[----:B------:R0:W-:Y:S04]  /*2a3c0*/  STL.64 [R1+0x510], R8 ;  /* 0x0005100801007387 */ /* 0x0001e80000100a00 */
[----:B------:R-:W-:Y:S04]  /*2a3d0*/  STL.64 [R1+0x518], R10 ;  /* 0x0005180a01007387 */ /* 0x000fe80000100a00 */
[----:B0-----:R-:W2:Y:S04]  /*2a3e0*/  LDL.LU.64 R8, [R1+0x2f68] ;  /* 0x002f680001087983 */ /* 0x001ea80000300a00 */
[----:B------:R-:W-:Y:S04]  /*2a3f0*/  STL [R1+0x2eb0], R12 ;  /* 0x002eb00c01007387 */ /* 0x000fe80000100800 */
[----:B------:R0:W-:Y:S04]  /*2a400*/  STL [R1+0x2eac], R13 ;  /* 0x002eac0d01007387 */ /* 0x0001e80000100800 */
[----:B0-----:R-:W2:Y:S04]  /*2a410*/  LDL.LU.64 R12, [R1+0x500] ;  /* 0x00050000010c7983 */ /* 0x001ea80000300a00 */
[----:B------:R-:W2:Y:S02]  /*2a420*/  LDL.LU.64 R14, [R1+0x508] ;  /* 0x00050800010e7983 */ /* 0x000ea40000300a00 */
[----:B--2---:R-:W-:Y:S02]  /*2a430*/  HMMA.16816.F32 R12, R24, R8, R12 ;  /* 0x00000008180c723c */ /* 0x004fe4000000180c */
[----:B------:R-:W-:Y:S04]  /*2a440*/  STL [R1+0x2e9c], R8 ;  /* 0x002e9c0801007387 */ /* 0x000fe80000100800 */
[----:B------:R0:W-:-:S13]  /*2a450*/  STL [R1+0x2e98], R9 ;  /* 0x002e980901007387 */ /* 0x0001da0000100800 */
[----:B------:R-:W-:Y:S04]  /*2a460*/  STL.64 [R1+0x500], R12 ;  /* 0x0005000c01007387 */ /* 0x000fe80000100a00 */
[----:B------:R1:W-:Y:S04]  /*2a470*/  STL.64 [R1+0x508], R14 ;  /* 0x0005080e01007387 */ /* 0x0003e80000100a00 */
[----:B0-----:R-:W2:Y:S01]  /*2a480*/  LDL.LU.64 R8, [R1+0x90] ;  /* 0x0000900001087983 */ /* 0x001ea20000300a00 */
[----:B-1----:R-:W-:Y:S03]  /*2a490*/  HMMA.16816.F32 R12, R24, R4, R20 ;  /* 0x00000004180c723c */ /* 0x002fe60000001814 */
[----:B------:R-:W0:Y:S04]  /*2a4a0*/  LDSM.16.MT88.4 R20, [R0+UR6+0x100] ;  /* 0x000100060014783b */ /* 0x000e280008004200 */
[----:B------:R-:W1:Y:S04]  /*2a4b0*/  LDSM.16.MT88.4 R24, [R0+UR6+0x180] ;  /* 0x000180060018783b */ /* 0x000e680008004200 */
[----:B--2---:R2:W-:Y:S04]  /*2a4c0*/  STL.64 [R1+0x2f60], R8 ;  /* 0x002f600801007387 */ /* 0x0045e80000100a00 */
[----:B--2---:R-:W0:Y:S04]  /*2a4d0*/  LDL.LU.64 R8, [R1+0xff0] ;  /* 0x000ff00001087983 */ /* 0x004e280000300a00 */
[----:B------:R-:W0:Y:S04]  /*2a4e0*/  LDL.LU.64 R10, [R1+0xff8] ;  /* 0x000ff800010a7983 */ /* 0x000e280000300a00 */
[----:B------:R-:W-:Y:S04]  /*2a4f0*/  STL.64 [R1+0x100], R12 ;  /* 0x0001000c01007387 */ /* 0x000fe80000100a00 */
[----:B------:R-:W-:Y:S04]  /*2a500*/  STL.64 [R1+0x108], R14 ;  /* 0x0001080e01007387 */ /* 0x000fe80000100a00 */
[----:B------:R-:W-:Y:S04]  /*2a510*/  STL [R1+0x2e94], R4 ;  /* 0x002e940401007387 */ /* 0x000fe80000100800 */
[----:B------:R2:W-:Y:S04]  /*2a520*/  STL [R1+0x2e90], R5 ;  /* 0x002e900501007387 */ /* 0x0005e80000100800 */
[----:B--2---:R-:W2:Y:S04]  /*2a530*/  LDL.LU.64 R4, [R1+0x950] ;  /* 0x0009500001047983 */ /* 0x004ea80000300a00 */
[----:B------:R-:W2:Y:S04]  /*2a540*/  LDL.LU.64 R6, [R1+0x958] ;  /* 0x0009580001067983 */ /* 0x000ea80000300a00 */
[----:B------:R-:W3:Y:S01]  /*2a550*/  LDL.LU.64 R12, [R1+0x50] ;  /* 0x00005000010c7983 */ /* 0x000ee20000300a00 */
[----:B------:R-:W-:-:S02]  /*2a560*/  IMAD.MOV.U32 R16, RZ, RZ, R3 ;  /* 0x000000ffff107224 */ /* 0x000fc400078e0003 */
[----:B------:R-:W-:Y:S01]  /*2a570*/  IMAD.MOV.U32 R17, RZ, RZ, R2 ;  /* 0x000000ffff117224 */ /* 0x000fe200078e0002 */
[----:B---3--:R3:W-:Y:S04]  /*2a580*/  STL.64 [R1+0x2f30], R12 ;  /* 0x002f300c01007387 */ /* 0x0087e80000100a00 */
[----:B---3--:R-:W3:Y:S02]  /*2a590*/  LDL.LU.64 R12, [R1+0x70] ;  /* 0x00007000010c7983 */ /* 0x008ee40000300a00 */
[C---:B0-----:R-:W-:Y:S02]  /*2a5a0*/  HMMA.16816.F32 R16, R20.reuse, R16, R8 ;  /* 0x000000101410723c */ /* 0x041fe40000001808 */
[----:B---3--:R0:W-:Y:S04]  /*2a5b0*/  STL.64 [R1+0x2f40], R12 ;  /* 0x002f400c01007387 */ /* 0x0081e80000100a00 */
[----:B0-----:R-:W3:Y:S04]  /*2a5c0*/  LDL.LU.64 R12, [R1+0x80] ;  /* 0x00008000010c7983 */ /* 0x001ee80000300a00 */
[----:B-1----:R-:W-:Y:S04]  /*2a5d0*/  STL [R1+0x2eb8], R24 ;  /* 0x002eb81801007387 */ /* 0x002fe80000100800 */
[----:B------:R0:W-:Y:S04]  /*2a5e0*/  STL [R1+0x2eb4], R25 ;  /* 0x002eb41901007387 */ /* 0x0001e80000100800 */
[----:B------:R-:W-:Y:S04]  /*2a5f0*/  STL [R1+0x2ea8], R26 ;  /* 0x002ea81a01007387 */ /* 0x000fe80000100800 */
[----:B------:R1:W-:Y:S04]  /*2a600*/  STL [R1+0x2e84], R27 ;  /* 0x002e841b01007387 */ /* 0x0003e80000100800 */
[----:B0-----:R-:W4:Y:S04]  /*2a610*/  LDL.LU.64 R24, [R1+0x960] ;  /* 0x0009600001187983 */ /* 0x001f280000300a00 */
[----:B-1----:R-:W4:Y:S04]  /*2a620*/  LDL.LU.64 R26, [R1+0x968] ;  /* 0x00096800011a7983 */ /* 0x002f280000300a00 */
[----:B------:R-:W2:Y:S04]  /*2a630*/  LDL.LU.64 R8, [R1+0x2f60] ;  /* 0x002f600001087983 */ /* 0x000ea80000300a00 */
        /* <DEDUP_REMOVED lines=9> */
[----:B------:R-:W4:Y:S04]  /*2a6d0*/  LDL.LU.64 R16, [R1] ;  /* 0x0000000001107983 */ /* 0x000f280000300a00 */
[----:B----4-:R0:W-:Y:S04]  /*2a6e0*/  STL.64 [R1+0x2ef0], R16 ;  /* 0x002ef01001007387 */ /* 0x0101e80000100a00 */
[----:B0-----:R-:W4:Y:S04]  /*2a6f0*/  LDL.LU.64 R16, [R1+0x10] ;  /* 0x0000100001107983 */ /* 0x001f280000300a00 */
[----:B----4-:R2:W-:Y:S02]  /*2a700*/  STL.64 [R1+0x2f08], R16 ;  /* 0x002f081001007387 */ /* 0x0105e40000100a00 */
[----:B--2---:R-:W-:Y:S01]  /*2a710*/  HMMA.16816.F32 R16, R20, R8, R4 ;  /* 0x000000081410723c */ /* 0x004fe20000001804 */
[----:B------:R-:W-:-:S02]  /*2a720*/  IMAD.MOV.U32 R4, RZ, RZ, R8 ;  /* 0x000000ffff047224 */ /* 0x000fc400078e0008 */
[----:B------:R-:W-:Y:S01]  /*2a730*/  IMAD.MOV.U32 R5, RZ, RZ, R9 ;  /* 0x000000ffff057224 */ /* 0x000fe200078e0009 */
[----:B------:R-:W-:-:S15]  /*2a740*/  STL [R1+0x2ebc], R28 ;  /* 0x002ebc1c01007387 */ /* 0x000fde0000100800 */
[----:B------:R-:W-:Y:S04]  /*2a750*/  STL.64 [R1+0x950], R16 ;  /* 0x0009501001007387 */ /* 0x000fe80000100a00 */
[----:B------:R-:W-:Y:S04]  /*2a760*/  STL.64 [R1+0x958], R18 ;  /* 0x0009581201007387 */ /* 0x000fe80000100a00 */
[----:B------:R0:W-:Y:S04]  /*2a770*/  STL.64 [R1+0x2f38], R4 ;  /* 0x002f380401007387 */ /* 0x0001e80000100a00 */
[----:B0-----:R-:W2:Y:S04]  /*2a780*/  LDL.LU.64 R4, [R1+0x930] ;  /* 0x0009300001047983 */ /* 0x001ea80000300a00 */
[----:B------:R-:W4:Y:S04]  /*2a790*/  LDL.LU.64 R6, [R1+0x938] ;  /* 0x0009380001067983 */ /* 0x000f280000300a00 */
[----:B----4-:R-:W-:Y:S04]  /*2a7a0*/  STL.64 [R1+0x2f50], R6 ;  /* 0x002f500601007387 */ /* 0x010fe80000100a00 */
[----:B--2---:R0:W-:Y:S04]  /*2a7b0*/  STL.64 [R1+0x2f48], R4 ;  /* 0x002f480401007387 */ /* 0x0041e80000100a00 */
[----:B0-----:R-:W3:Y:S04]  /*2a7c0*/  LDL.LU.64 R4, [R1+0x940] ;  /* 0x0009400001047983 */ /* 0x001ee80000300a00 */
[----:B------:R-:W3:Y:S04]  /*2a7d0*/  LDL.LU.64 R6, [R1+0x948] ;  /* 0x0009480001067983 */ /* 0x000ee80000300a00 */
[----:B------:R-:W2:Y:S04]  /*2a7e0*/  LDL.LU.64 R24, [R1+0x920] ;  /* 0x0009200001187983 */ /* 0x000ea80000300a00 */
[----:B------:R-:W2:Y:S04]  /*2a7f0*/  LDL.LU.64 R26, [R1+0x928] ;  /* 0x00092800011a7983 */ /* 0x000ea80000300a00 */
[----:B------:R-:W4:Y:S04]  /*2a800*/  LDL.LU.64 R8, [R1+0x910] ;  /* 0x0009100001087983 */ /* 0x000f280000300a00 */
[----:B------:R-:W4:Y:S04]  /*2a810*/  LDL.LU.64 R10, [R1+0x918] ;  /* 0x00091800010a7983 */ /* 0x000f280000300a00 */
[----:B------:R-:W2:Y:S04]  /*2a820*/  LDL.LU.64 R16, [R1+0x20] ;  /* 0x0000200001107983 */ /* 0x000ea80000300a00 */
[----:B--2---:R0:W-:Y:S04]  /*2a830*/  STL.64 [R1+0x2f18], R16 ;  /* 0x002f181001007387 */ /* 0x0041e80000100a00 */
[----:B0-----:R-:W2:Y:S01]  /*2a840*/  LDL.LU.64 R16, [R1+0x30] ;  /* 0x0000300001107983 */ /* 0x001ea20000300a00 */
[----:B---3--:R-:W-:Y:S01]  /*2a850*/  HMMA.16816.F32 R4, R20, R12, R4 ;  /* 0x0000000c1404723c */ /* 0x008fe20000001804 */
[----:B------:R-:W-:-:S02]  /*2a860*/  IMAD.MOV.U32 R3, RZ, RZ, R12 ;  /* 0x000000ffff037224 */ /* 0x000fc400078e000c */
[----:B------:R-:W-:Y:S01]  /*2a870*/  IMAD.MOV.U32 R0, RZ, RZ, R13 ;  /* 0x000000ffff007224 */ /* 0x000fe200078e000d */
[----:B--2---:R0:W-:Y:S04]  /*2a880*/  STL.64 [R1+0x2f20], R16 ;  /* 0x002f201001007387 */ /* 0x0041e80000100a00 */
[----:B0-----:R-:W2:Y:S11]  /*2a890*/  LDL.LU.64 R16, [R1+0x40] ;  /* 0x0000400001107983 */ /* 0x001eb60000300a00 */
[----:B------:R-:W-:Y:S04]  /*2a8a0*/  STL.64 [R1+0x940], R4 ;  /* 0x0009400401007387 */ /* 0x000fe80000100a00 */
[----:B------:R0:W-:Y:S04]  /*2a8b0*/  STL.64 [R1+0x948], R6 ;  /* 0x0009480601007387 */ /* 0x0001e80000100a00 */
[----:B0-----:R-:W3:Y:S04]  /*2a8c0*/  LDL.LU.64 R6, [R1+0x2f50] ;  /* 0x002f500001067983 */ /* 0x001ee80000300a00 */
[----:B------:R-:W3:Y:S04]  /*2a8d0*/  LDL.LU.64 R4, [R1+0x2f48] ;  /* 0x002f480001047983 */ /* 0x000ee80000300a00 */
[----:B------:R-:W3:Y:S02]  /*2a8e0*/  LDL.LU.64 R12, [R1+0x2f40] ;  /* 0x002f4000010c7983 */ /* 0x000ee40000300a00 */
[----:B---3--:R-:W-:-:S15]  /*2a8f0*/  HMMA.16816.F32 R4, R20, R12, R4 ;  /* 0x0000000c1404723c */ /* 0x008fde0000001804 */
[----:B------:R-:W-:-:S04]  /*2a900*/  NOP ;  /* 0x0000000000007918 */ /* 0x000fc80000000000 */
[----:B------:R0:W-:Y:S04]  /*2a910*/  STL.64 [R1+0x930], R4 ;  /* 0x0009300401007387 */ /* 0x0001e80000100a00 */
[----:B------:R1:W-:Y:S04]  /*2a920*/  STL.64 [R1+0x938], R6 ;  /* 0x0009380601007387 */ /* 0x0003e80000100a00 */
[----:B0-----:R-:W3:Y:S01]  /*2a930*/  LDL.LU.64 R4, [R1+0x2f38] ;  /* 0x002f380001047983 */ /* 0x001ee20000300a00 */
[----:B-1----:R-:W-:Y:S02]  /*2a940*/  IMAD.MOV.U32 R7, RZ, RZ, R12 ;  /* 0x000000ffff077224 */ /* 0x002fe400078e000c */
[----:B------:R-:W-:-:S02]  /*2a950*/  IMAD.MOV.U32 R6, RZ, RZ, R13 ;  /* 0x000000ffff067224 */ /* 0x000fc400078e000d */
[----:B------:R-:W4:Y:S04]  /*2a960*/  LDL.LU.64 R12, [R1+0x2f30] ;  /* 0x002f3000010c7983 */ /* 0x000f280000300a00 */
[----:B------:R-:W-:Y:S04]  /*2a970*/  STL.64 [R1+0x2ec8], R6 ;  /* 0x002ec80601007387 */ /* 0x000fe80000100a00 */
[----:B---3--:R0:W-:Y:S04]  /*2a980*/  STL.64 [R1+0x2ec0], R4 ;  /* 0x002ec00401007387 */ /* 0x0081e80000100a00 */
[----:B0-----:R-:W3:Y:S02]  /*2a990*/  LDL.LU.64 R4, [R1+0x60] ;  /* 0x0000600001047983 */ /* 0x001ee40000300a00 */
[----:B---3--:R-:W-:Y:S01]  /*2a9a0*/  HMMA.16816.F32 R24, R20, R4, R24 ;  /* 0x000000041418723c */ /* 0x008fe20000001818 */
[----:B------:R-:W-:-:S15]  /*2a9b0*/  IMAD.MOV.U32 R29, RZ, RZ, R5 ;  /* 0x000000ffff1d7224 */ /* 0x000fde00078e0005 */
[----:B------:R-:W-:-:S03]  /*2a9c0*/  NOP ;  /* 0x0000000000007918 */ /* 0x000fc60000000000 */
[----:B------:R-:W-:Y:S04]  /*2a9d0*/  STL.64 [R1+0x920], R24 ;  /* 0x0009201801007387 */ /* 0x000fe80000100a00 */
[----:B------:R0:W-:Y:S02]  /*2a9e0*/  STL.64 [R1+0x928], R26 ;  /* 0x0009281a01007387 */ /* 0x0001e40000100a00 */
[----:B0-----:R-:W-:Y:S02]  /*2a9f0*/  IMAD.MOV.U32 R27, RZ, RZ, R4 ;  /* 0x000000ffff1b7224 */ /* 0x001fe400078e0004 */
[----:B----4-:R-:W-:Y:S01]  /*2aa00*/  HMMA.16816.F32 R4, R20, R12, R8 ;  /* 0x0000000c1404723c */ /* 0x010fe20000001808 */
[----:B------:R-:W-:Y:S02]  /*2aa10*/  IMAD.MOV.U32 R11, RZ, RZ, R12 ;  /* 0x000000ffff0b7224 */ /* 0x000fe400078e000c */
[----:B------:R-:W-:Y:S01]  /*2aa20*/  IMAD.MOV.U32 R10, RZ, RZ, R13 ;  /* 0x000000ffff0a7224 */ /* 0x000fe200078e000d */
[----:B------:R-:W-:-:S15]  /*2aa30*/  STL [R1+0x2f10], R27 ;  /* 0x002f101b01007387 */ /* 0x000fde0000100800 */
[----:B------:R-:W-:Y:S04]  /*2aa40*/  STL.64 [R1+0x910], R4 ;  /* 0x0009100401007387 */ /* 0x000fe80000100a00 */
[----:B------:R-:W-:Y:S04]  /*2aa50*/  STL.64 [R1+0x918], R6 ;  /* 0x0009180601007387 */ /* 0x000fe80000100a00 */
[----:B------:R0:W-:Y:S04]  /*2aa60*/  STL.64 [R1+0x2f28], R10 ;  /* 0x002f280a01007387 */ /* 0x0001e80000100a00 */
[----:B------:R-:W2:Y:S04]  /*2aa70*/  LDL.LU.64 R8, [R1+0x900] ;  /* 0x0009000001087983 */ /* 0x000ea80000300a00 */
[----:B0-----:R-:W2:Y:S04]  /*2aa80*/  LDL.LU.64 R10, [R1+0x908] ;  /* 0x00090800010a7983 */ /* 0x001ea80000300a00 */
[----:B------:R-:W3:Y:S04]  /*2aa90*/  LDL.LU.64 R12, [R1+0x8f0] ;  /* 0x0008f000010c7983 */ /* 0x000ee80000300a00 */
[----:B------:R-:W3:Y:S04]  /*2aaa0*/  LDL.LU.64 R14, [R1+0x8f8] ;  /* 0x0008f800010e7983 */ /* 0x000ee80000300a00 */
[----:B------:R-:W4:Y:S04]  /*2aab0*/  LDL.LU.64 R24, [R1+0x8e0] ;  /* 0x0008e00001187983 */ /* 0x000f280000300a00 */
[----:B------:R-:W4:Y:S04]  /*2aac0*/  LDL.LU.64 R26, [R1+0x8e8] ;  /* 0x0008e800011a7983 */ /* 0x000f280000300a00 */
[----:B------:R-:W2:Y:S04]  /*2aad0*/  LDL.LU.64 R4, [R1+0x8b0] ;  /* 0x0008b00001047983 */ /* 0x000ea80000300a00 */
[----:B------:R-:W2:Y:S04]  /*2aae0*/  LDL.LU.64 R6, [R1+0x8b8] ;  /* 0x0008b80001067983 */ /* 0x000ea80000300a00 */
[----:B--2---:R-:W-:Y:S04]  /*2aaf0*/  STL.64 [R1+0x2ee8], R6 ;  /* 0x002ee80601007387 */ /* 0x004fe80000100a00 */
[----:B------:R0:W-:Y:S04]  /*2ab00*/  STL.64 [R1+0x2ee0], R4 ;  /* 0x002ee00401007387 */ /* 0x0001e80000100a00 */
[----:B0-----:R-:W2:Y:S04]  /*2ab10*/  LDL.LU.64 R4, [R1+0x8c0] ;  /* 0x0008c00001047983 */ /* 0x001ea80000300a00 */
[----:B------:R-:W2:Y:S01]  /*2ab20*/  LDL.LU.64 R6, [R1+0x8c8] ;  /* 0x0008c80001067983 */ /* 0x000ea20000300a00 */
[----:B------:R-:W-:Y:S03]  /*2ab30*/  HMMA.16816.F32 R8, R20, R16, R8 ;  /* 0x000000101408723c */ /* 0x000fe60000001808 */
[----:B--2---:R-:W-:Y:S04]  /*2ab40*/  STL.64 [R1+0x2f00], R6 ;  /* 0x002f000601007387 */ /* 0x004fe80000100a00 */
[----:B------:R0:W-:Y:S04]  /*2ab50*/  STL.64 [R1+0x2ef8], R4 ;  /* 0x002ef80401007387 */ /* 0x0001e80000100a00 */
[----:B0-----:R-:W2:Y:S04]  /*2ab60*/  LDL.LU.64 R4, [R1+0x8d0] ;  /* 0x0008d00001047983 */ /* 0x001ea80000300a00 */
[----:B------:R-:W2:Y:S04]  /*2ab70*/  LDL.LU.64 R6, [R1+0x8d8] ;  /* 0x0008d80001067983 */ /* 0x000ea80000300a00 */
[----:B------:R0:W-:Y:S04]  /*2ab80*/  STL.64 [R1+0x900], R8 ;  /* 0x0009000801007387 */ /* 0x0001e80000100a00 */
[----:B------:R1:W-:Y:S01]  /*2ab90*/  STL.64 [R1+0x908], R10 ;  /* 0x0009080a01007387 */ /* 0x0003e20000100a00 */
[----:B0-----:R-:W-:-:S03]  /*2aba0*/  IMAD.MOV.U32 R8, RZ, RZ, R16 ;  /* 0x000000ffff087224 */ /* 0x001fc600078e0010 */
[----:B-1----:R-:W2:Y:S01]  /*2abb0*/  LDL.LU.64 R10, [R1+0x2f28] ;  /* 0x002f2800010a7983 */ /* 0x002ea20000300a00 */
[----:B------:R-:W-:-:S03]  /*2abc0*/  IMAD.MOV.U32 R9, RZ, RZ, R17 ;  /* 0x000000ffff097224 */ /* 0x000fc600078e0011 */
[----:B------:R-:W3:Y:S02]  /*2abd0*/  LDL.LU.64 R16, [R1+0x2f20] ;  /* 0x002f200001107983 */ /* 0x000ee40000300a00 */
[----:B---3--:R-:W-:-:S15]  /*2abe0*/  HMMA.16816.F32 R12, R20, R16, R12 ;  /* 0x00000010140c723c */ /* 0x008fde000000180c */
[----:B------:R-:W-:-:S04]  /*2abf0*/  NOP ;  /* 0x0000000000007918 */ /* 0x000fc80000000000 */
[----:B------:R-:W-:Y:S04]  /*2ac00*/  STL.64 [R1+0x8f0], R12 ;  /* 0x0008f00c01007387 */ /* 0x000fe80000100a00 */
[----:B------:R0:W-:Y:S02]  /*2ac10*/  STL.64 [R1+0x8f8], R14 ;  /* 0x0008f80e01007387 */ /* 0x0001e40000100a00 */
[----:B0-----:R-:W-:Y:S02]  /*2ac20*/  IMAD.MOV.U32 R14, RZ, RZ, R16 ;  /* 0x000000ffff0e7224 */ /* 0x001fe400078e0010 */
[----:B------:R-:W-:Y:S02]  /*2ac30*/  IMAD.MOV.U32 R15, RZ, RZ, R17 ;  /* 0x000000ffff0f7224 */ /* 0x000fe400078e0011 */
[----:B------:R-:W4:Y:S02]  /*2ac40*/  LDL.LU.64 R16, [R1+0x2f18] ;  /* 0x002f180001107983 */ /* 0x000f240000300a00 */
[----:B----4-:R-:W-:Y:S01]  /*2ac50*/  HMMA.16816.F32 R24, R20, R16, R24 ;  /* 0x000000101418723c */ /* 0x010fe20000001818 */
[----:B------:R-:W-:-:S15]  /*2ac60*/  IMAD.MOV.U32 R13, RZ, RZ, R16 ;  /* 0x000000ffff0d7224 */ /* 0x000fde00078e0010 */
[----:B------:R-:W-:-:S03]  /*2ac70*/  NOP ;  /* 0x0000000000007918 */ /* 0x000fc60000000000 */
[----:B------:R-:W-:Y:S04]  /*2ac80*/  STL.64 [R1+0x8e0], R24 ;  /* 0x0008e01801007387 */ /* 0x000fe80000100a00 */
[----:B------:R0:W-:Y:S04]  /*2ac90*/  STL.64 [R1+0x8e8], R26 ;  /* 0x0008e81a01007387 */ /* 0x0001e80000100a00 */
[----:B0-----:R-:W3:Y:S01]  /*2aca0*/  LDL.LU R27, [R1+0x2f10] ;  /* 0x002f1000011b7983 */ /* 0x001ee20000300800 */
        /* <DEDUP_REMOVED lines=19> */
[----:B------:R-:W4:Y:S04]  /*2ade0*/  LDL.LU.64 R18, [R1+0x2ed8] ;  /* 0x002ed80001127983 */ /* 0x000f280000300a00 */
[----:B------:R-:W2:Y:S02]  /*2adf0*/  LDL.LU.64 R16, [R1+0x2ed0] ;  /* 0x002ed00001107983 */ /* 0x000ea40000300a00 */
[----:B--2---:R-:W-:-:S15]  /*2ae00*/  HMMA.16816.F32 R4, R20, R16, R4 ;  /* 0x000000101404723c */ /* 0x004fde0000001804 */
[----:B------:R-:W-:-:S04]  /*2ae10*/  NOP ;  /* 0x0000000000007918 */ /* 0x000fc80000000000 */
[----:B------:R-:W-:Y:S04]  /*2ae20*/  STL.64 [R1+0x8b0], R4 ;  /* 0x0008b00401007387 */ /* 0x000fe80000100a00 */
[----:B------:R0:W-:Y:S04]  /*2ae30*/  STL.64 [R1+0x8b8], R6 ;  /* 0x0008b80601007387 */ /* 0x0001e80000100a00 */
[----:B0-----:R-:W2:Y:S04]  /*2ae40*/  LDL.LU.64 R6, [R1+0x2ec8] ;  /* 0x002ec80001067983 */ /* 0x001ea80000300a00 */
[----:B------:R-:W2:Y:S04]  /*2ae50*/  LDL.LU.64 R4, [R1+0x2ec0] ;  /* 0x002ec00001047983 */ /* 0x000ea80000300a00 */
[----:B----4-:R-:W-:Y:S04]  /*2ae60*/  STL.64 [R1+0x2db0], R18 ;  /* 0x002db01201007387 */ /* 0x010fe80000100a00 */
[----:B------:R0:W-:Y:S02]  /*2ae70*/  STL.64 [R1+0x2da8], R16 ;  /* 0x002da81001007387 */ /* 0x0001e40000100a00 */
[----:B0-----:R-:W-:-:S02]  /*2ae80*/  IMAD.MOV.U32 R16, RZ, RZ, R28 ;  /* 0x000000ffff107224 */ /* 0x001fc400078e001c */
[----:B------:R-:W-:Y:S01]  /*2ae90*/  IMAD.MOV.U32 R17, RZ, RZ, R24 ;  /* 0x000000ffff117224 */ /* 0x000fe200078e0018 */
[----:B------:R-:W4:Y:S04]  /*2aea0*/  LDL.LU R28, [R1+0x2ebc] ;  /* 0x002ebc00011c7983 */ /* 0x000f280000300800 */
        /* <DEDUP_REMOVED lines=17> */
[----:B0-----:R-:W2:Y:S04]  /*2afc0*/  LDL.LU.64 R16, [R1+0x8a0] ;  /* 0x0008a00001107983 */ /* 0x001ea80000300a00 */
[----:B------:R-:W2:Y:S02]  /*2afd0*/  LDL.LU.64 R18, [R1+0x8a8] ;  /* 0x0008a80001127983 */ /* 0x000ea40000300a00 */
[----:B--2---:R-:W-:-:S15]  /*2afe0*/  HMMA.16816.F32 R16, R20, R12, R16 ;  /* 0x0000000c1410723c */ /* 0x004fde0000001810 */
[----:B------:R-:W-:-:S04]  /*2aff0*/  NOP ;  /* 0x0000000000007918 */ /* 0x000fc80000000000 */
[----:B------:R0:W-:Y:S04]  /*2b000*/  STL.64 [R1+0x8a0], R16 ;  /* 0x0008a01001007387 */ /* 0x0001e80000100a00 */
[----:B------:R-:W-:Y:S01]  /*2b010*/  STL.64 [R1+0x8a8], R18 ;  /* 0x0008a81201007387 */ /* 0x000fe20000100a00 */
[----:B0-----:R-:W-:Y:S02]  /*2b020*/  IMAD.MOV.U32 R16, RZ, RZ, R8 ;  /* 0x000000ffff107224 */ /* 0x001fe400078e0008 */
[----:B------:R-:W-:Y:S01]  /*2b030*/  IMAD.MOV.U32 R17, RZ, RZ, R9 ;  /* 0x000000ffff117224 */ /* 0x000fe200078e0009 */
[----:B------:R-:W2:Y:S04]  /*2b040*/  LDL.LU R8, [R1+0x2e9c] ;  /* 0x002e9c0001087983 */ /* 0x000ea80000300800 */
[----:B------:R-:W2:Y:S04]  /*2b050*/  LDL.LU R9, [R1+0x2e98] ;  /* 0x002e980001097983 */ /* 0x000ea80000300800 */
        /* <DEDUP_REMOVED lines=10> */
[----:B0-----:R-:W3:Y:S04]  /*2b100*/  LDL.LU R12, [R1+0xb0] ;  /* 0x0000b000010c7983 */ /* 0x001ee80000300800 */
[----:B------:R-:W3:Y:S01]  /*2b110*/  LDL.LU R13, [R1+0xb4] ;  /* 0x0000b400010d7983 */ /* 0x000ee20000300800 */
[----:B--2---:R-:W-:-:S15]  /*2b120*/  HMMA.16816.F32 R16, R20, R8, R16 ;  /* 0x000000081410723c */ /* 0x004fde0000001810 */
[----:B------:R-:W-:-:S04]  /*2b130*/  NOP ;  /* 0x0000000000007918 */ /* 0x000fc80000000000 */
[----:B------:R0:W-:Y:S04]  /*2b140*/  STL.64 [R1+0x890], R16 ;  /* 0x0008901001007387 */ /* 0x0001e80000100a00 */
[----:B------:R-:W-:Y:S01]  /*2b150*/  STL.64 [R1+0x898], R18 ;  /* 0x0008981201007387 */ /* 0x000fe20000100a00 */
[----:B0-----:R-:W-:Y:S02]  /*2b160*/  IMAD.MOV.U32 R16, RZ, RZ, R11 ;  /* 0x000000ffff107224 */ /* 0x001fe400078e000b */
[----:B------:R-:W-:-:S05]  /*2b170*/  IMAD.MOV.U32 R17, RZ, RZ, R10 ;  /* 0x000000ffff117224 */ /* 0x000fca00078e000a */
[----:B------:R0:W-:Y:S04]  /*2b180*/  STL.64 [R1+0x2e38], R16 ;  /* 0x002e381001007387 */ /* 0x0001e80000100a00 */
[----:B0-----:R-:W3:Y:S04]  /*2b190*/  LDL.LU.64 R16, [R1+0x4c0] ;  /* 0x0004c00001107983 */ /* 0x001ee80000300a00 */
[----:B------:R-:W3:Y:S04]  /*2b1a0*/  LDL.LU.64 R18, [R1+0x4c8] ;  /* 0x0004c80001127983 */ /* 0x000ee80000300a00 */
[----:B------:R0:W-:Y:S04]  /*2b1b0*/  STL.64 [R1+0x2dd0], R8 ;  /* 0x002dd00801007387 */ /* 0x0001e80000100a00 */
[----:B0-----:R-:W2:Y:S04]  /*2b1c0*/  LDL.LU.64 R8, [R1+0x200] ;  /* 0x0002000001087983 */ /* 0x001ea80000300a00 */
[----:B------:R-:W2:Y:S01]  /*2b1d0*/  LDL.LU.64 R10, [R1+0x208] ;  /* 0x00020800010a7983 */ /* 0x000ea20000300a00 */
[----:B---3--:R-:W-:Y:S01]  /*2b1e0*/  HMMA.16816.F32 R20, R20, R4, R16 ;  /* 0x000000041414723c */ /* 0x008fe20000001810 */
[----:B------:R-:W-:-:S02]  /*2b1f0*/  IMAD.MOV.U32 R16, RZ, RZ, R7 ;  /* 0x000000ffff107224 */ /* 0x000fc400078e0007 */
[----:B------:R-:W-:Y:S01]  /*2b200*/  IMAD.MOV.U32 R17, RZ, RZ, R6 ;  /* 0x000000ffff117224 */ /* 0x000fe200078e0006 */
[----:B--2---:R-:W-:Y:S04]  /*2b210*/  STL.64 [R1+0x2e70], R10 ;  /* 0x002e700a01007387 */ /* 0x004fe80000100a00 */
[----:B------:R0:W-:Y:S04]  /*2b220*/  STL.64 [R1+0x2e68], R8 ;  /* 0x002e680801007387 */ /* 0x0001e80000100a00 */
[----:B0-----:R-:W2:Y:S04]  /*2b230*/  LDL.LU.64 R8, [R1+0xfc0] ;  /* 0x000fc00001087983 */ /* 0x001ea80000300a00 */
[----:B------:R-:W2:Y:S04]  /*2b240*/  LDL.LU.64 R10, [R1+0xfc8] ;  /* 0x000fc800010a7983 */ /* 0x000ea80000300a00 */
[----:B------:R-:W3:Y:S04]  /*2b250*/  LDL.LU R7, [R1+0x2e8c] ;  /* 0x002e8c0001077983 */ /* 0x000ee80000300800 */
[----:B------:R0:W-:Y:S04]  /*2b260*/  STL.64 [R1+0x4c0], R20 ;  /* 0x0004c01401007387 */ /* 0x0001e80000100a00 */
[----:B------:R-:W-:Y:S04]  /*2b270*/  STL.64 [R1+0x4c8], R22 ;  /* 0x0004c81601007387 */ /* 0x000fe80000100a00 */
[----:B------:R-:W3:Y:S04]  /*2b280*/  LDL.LU R6, [R1+0x2e88] ;  /* 0x002e880001067983 */ /* 0x000ee80000300800 */
[----:B------:R1:W-:Y:S01]  /*2b290*/  STL.64 [R1+0x2e48], R16 ;  /* 0x002e481001007387 */ /* 0x0003e20000100a00 */
[----:B0-----:R-:W-:-:S03]  /*2b2a0*/  IMAD.MOV.U32 R20, RZ, RZ, R27 ;  /* 0x000000ffff147224 */ /* 0x001fc600078e001b */
[----:B------:R-:W2:Y:S01]  /*2b2b0*/  LDL.LU R27, [R1+0x2e84] ;  /* 0x002e8400011b7983 */ /* 0x000ea20000300800 */
[----:B------:R-:W-:-:S03]  /*2b2c0*/  IMAD.MOV.U32 R21, RZ, RZ, R29 ;  /* 0x000000ffff157224 */ /* 0x000fc600078e001d */
[----:B------:R-:W2:Y:S01]  /*2b2d0*/  LDL.LU R29, [R1+0x2e80] ;  /* 0x002e8000011d7983 */ /* 0x000ea20000300800 */
[----:B-1----:R-:W-:Y:S02]  /*2b2e0*/  IMAD.MOV.U32 R16, RZ, RZ, R3 ;  /* 0x000000ffff107224 */ /* 0x002fe400078e0003 */
[----:B------:R-:W-:Y:S01]  /*2b2f0*/  IMAD.MOV.U32 R17, RZ, RZ, R0 ;  /* 0x000000ffff117224 */ /* 0x000fe200078e0000 */
[----:B------:R-:W2:Y:S04]  /*2b300*/  LDL.LU R3, [R1+0x2e7c] ;  /* 0x002e7c0001037983 */ /* 0x000ea80000300800 */
[----:B------:R-:W4:Y:S04]  /*2b310*/  LDL.LU R0, [R1+0x2e78] ;  /* 0x002e780001007983 */ /* 0x000f280000300800 */
[----:B------:R-:W-:Y:S04]  /*2b320*/  STL.64 [R1+0x2e40], R20 ;  /* 0x002e401401007387 */ /* 0x000fe80000100a00 */
[----:B---3--:R-:W-:Y:S04]  /*2b330*/  STL.64 [R1+0x2d98], R6 ;  /* 0x002d980601007387 */ /* 0x008fe80000100a00 */
[----:B------:R0:W-:Y:S04]  /*2b340*/  STL.64 [R1+0x2d90], R4 ;  /* 0x002d900401007387 */ /* 0x0001e80000100a00 */
[----:B0-----:R-:W3:Y:S04]  /*2b350*/  LDL.LU.64 R4, [R1+0x210] ;  /* 0x0002100001047983 */ /* 0x001ee80000300a00 */
[----:B------:R-:W3:Y:S01]  /*2b360*/  LDL.LU.64 R6, [R1+0x218] ;  /* 0x0002180001067983 */ /* 0x000ee20000300a00 */
[----:B--2---:R-:W-:Y:S01]  /*2b370*/  HMMA.16816.F32 R12, R24, R12, R8 ;  /* 0x0000000c180c723c */ /* 0x004fe20000001808 */
[----:B----4-:R-:W-:-:S02]  /*2b380*/  IMAD.MOV.U32 R20, RZ, RZ, R28 ;  /* 0x000000ffff147224 */ /* 0x010fc400078e001c */
[----:B------:R-:W-:Y:S01]  /*2b390*/  IMAD.MOV.U32 R21, RZ, RZ, R2 ;  /* 0x000000ffff157224 */ /* 0x000fe200078e0002 */
[----:B------:R-:W2:Y:S04]  /*2b3a0*/  LDL.LU.64 R10, [R1+0x2e70] ;  /* 0x002e7000010a7983 */ /* 0x000ea80000300a00 */
[----:B------:R-:W2:Y:S11]  /*2b3b0*/  LDL.LU.64 R8, [R1+0x2e68] ;  /* 0x002e680001087983 */ /* 0x000eb60000300a00 */
[----:B------:R0:W-:Y:S04]  /*2b3c0*/  STL.64 [R1+0xfc0], R12 ;  /* 0x000fc00c01007387 */ /* 0x0001e80000100a00 */
[----:B------:R-:W-:Y:S04]  /*2b3d0*/  STL.64 [R1+0xfc8], R14 ;  /* 0x000fc80e01007387 */ /* 0x000fe80000100a00 */
[----:B0-----:R-:W2:Y:S01]  /*2b3e0*/  LDL.LU.64 R12, [R1+0x2e60] ;  /* 0x002e6000010c7983 */ /* 0x001ea20000300a00 */
[----:B---3--:R-:W-:-:S15]  /*2b3f0*/  HMMA.16816.F32 R20, R24, R20, R4 ;  /* 0x000000141814723c */ /* 0x008fde0000001804 */
[----:B------:R-:W-:-:S04]  /*2b400*/  NOP ;  /* 0x0000000000007918 */ /* 0x000fc80000000000 */
[----:B------:R0:W-:Y:S04]  /*2b410*/  STL.64 [R1+0x210], R20 ;  /* 0x0002101401007387 */ /* 0x0001e80000100a00 */
[----:B------:R1:W-:Y:S04]  /*2b420*/  STL.64 [R1+0x218], R22 ;  /* 0x0002181601007387 */ /* 0x0003e80000100a00 */
[----:B0-----:R-:W3:Y:S04]  /*2b430*/  LDL.LU.64 R20, [R1+0x1e0] ;  /* 0x0001e00001147983 */ /* 0x001ee80000300a00 */
[----:B-1----:R-:W4:Y:S01]  /*2b440*/  LDL.LU.64 R22, [R1+0x1e8] ;  /* 0x0001e80001167983 */ /* 0x002f220000300a00 */
[----:B--2---:R-:W-:-:S15]  /*2b450*/  HMMA.16816.F32 R4, R24, R12, R8 ;  /* 0x0000000c1804723c */ /* 0x004fde0000001808 */
[----:B------:R-:W-:-:S04]  /*2b460*/  NOP ;  /* 0x0000000000007918 */ /* 0x000fc80000000000 */
[----:B------:R-:W-:Y:S04]  /*2b470*/  STL.64 [R1+0x200], R4 ;  /* 0x0002000401007387 */ /* 0x000fe80000100a00 */
[----:B------:R-:W-:Y:S04]  /*2b480*/  STL.64 [R1+0x208], R6 ;  /* 0x0002080601007387 */ /* 0x000fe80000100a00 */
[----:B----4-:R-:W-:Y:S04]  /*2b490*/  STL.64 [R1+0x2e58], R22 ;  /* 0x002e581601007387 */ /* 0x010fe80000100a00 */
[----:B---3--:R0:W-:Y:S04]  /*2b4a0*/  STL.64 [R1+0x2e50], R20 ;  /* 0x002e501401007387 */ /* 0x0081e80000100a00 */
[----:B0-----:R-:W2:Y:S04]  /*2b4b0*/  LDL.LU.64 R20, [R1+0x1f0] ;  /* 0x0001f00001147983 */ /* 0x001ea80000300a00 */
[----:B------:R-:W2:Y:S04]  /*2b4c0*/  LDL.LU.64 R22, [R1+0x1f8] ;  /* 0x0001f80001167983 */ /* 0x000ea80000300a00 */
[----:B------:R-:W3:Y:S04]  /*2b4d0*/  LDL.LU.64 R4, [R1+0x1d0] ;  /* 0x0001d00001047983 */ /* 0x000ee80000300a00 */
[----:B------:R-:W3:Y:S04]  /*2b4e0*/  LDL.LU.64 R6, [R1+0x1d8] ;  /* 0x0001d80001067983 */ /* 0x000ee80000300a00 */
        /* <DEDUP_REMOVED lines=14> */
[----:B------:R-:W4:Y:S04]  /*2b5d0*/  LDL.LU.64 R10, [R1+0x1b8] ;  /* 0x0001b800010a7983 */ /* 0x000f280000300a00 */
        /* <DEDUP_REMOVED lines=16> */
[----:B0-----:R-:W1:Y:S01]  /*2b6e0*/  LDL.LU.64 R16, [R1+0x2e38] ;  /* 0x002e380001107983 */ /* 0x001e620000300a00 */
[C---:B---3--:R-:W-:Y:S03]  /*2b6f0*/  HMMA.16816.F32 R4, R24.reuse, R20, R4 ;  /* 0x000000141804723c */ /* 0x048fe60000001804 */
[----:B------:R-:W2:Y:S04]  /*2b700*/  LDL.LU.64 R20, [R1+0x160] ;  /* 0x0001600001147983 */ /* 0x000ea80000300a00 */
[----:B------:R-:W2:Y:S01]  /*2b710*/  LDL.LU.64 R22, [R1+0x168] ;  /* 0x0001680001167983 */ /* 0x000ea20000300a00 */
[C---:B-1----:R-:W-:Y:S11]  /*2b720*/  HMMA.16816.F32 R16, R24.reuse, R16, R8 ;  /* 0x000000101810723c */ /* 0x042ff60000001808 */
[----:B------:R0:W-:Y:S04]  /*2b730*/  STL.64 [R1+0x1d0], R4 ;  /* 0x0001d00401007387 */ /* 0x0001e80000100a00 */
[----:B------:R1:W-:Y:S04]  /*2b740*/  STL.64 [R1+0x1d8], R6 ;  /* 0x0001d80601007387 */ /* 0x0003e80000100a00 */
[----:B0-----:R-:W3:Y:S04]  /*2b750*/  LDL.LU.64 R4, [R1+0x150] ;  /* 0x0001500001047983 */ /* 0x001ee80000300a00 */
[----:B-1----:R-:W3:Y:S04]  /*2b760*/  LDL.LU.64 R6, [R1+0x158] ;  /* 0x0001580001067983 */ /* 0x002ee80000300a00 */
        /* <DEDUP_REMOVED lines=21> */
[----:B0-----:R-:W2:Y:S01]  /*2b8c0*/  LDL.LU.64 R16, [R1+0x2dd8] ;  /* 0x002dd80001107983 */ /* 0x001ea20000300a00 */
[----:B------:R-:W-:Y:S02]  /*2b8d0*/  IMAD.MOV.U32 R28, RZ, RZ, R18 ;  /* 0x000000ffff1c7224 */ /* 0x000fe400078e0012 */
[----:B------:R-:W-:-:S05]  /*2b8e0*/  IMAD.MOV.U32 R2, RZ, RZ, R19 ;  /* 0x000000ffff027224 */ /* 0x000fca00078e0013 */
[----:B------:R-:W-:Y:S04]  /*2b8f0*/  STL [R1+0x1ca4], R2 ;  /* 0x001ca40201007387 */ /* 0x000fe80000100800 */
[----:B------:R-:W-:Y:S01]  /*2b900*/  STL [R1+0x1ca0], R28 ;  /* 0x001ca01c01007387 */ /* 0x000fe20000100800 */
[----:B--2---:R-:W-:Y:S03]  /*2b910*/  HMMA.16816.F32 R16, R24, R16, R8 ;  /* 0x000000101810723c */ /* 0x004fe60000001808 */
[----:B------:R-:W2:-:S15]  /*2b920*/  LDL.LU.64 R8, [R1+0x2dd0] ;  /* 0x002dd00001087983 */ /* 0x000e9e0000300a00 */
[----:B------:R-:W-:Y:S01]  /*2b930*/  NOP ;  /* 0x0000000000007918 */ /* 0x000fe20000000000 */
[----:B------:R0:W-:Y:S04]  /*2b940*/  STL.64 [R1+0x180], R16 ;  /* 0x0001801001007387 */ /* 0x0001e80000100a00 */
[----:B------:R4:W-:Y:S04]  /*2b950*/  STL.64 [R1+0x188], R18 ;  /* 0x0001881201007387 */ /* 0x0009e80000100a00 */
[----:B0-----:R-:W4:Y:S02]  /*2b960*/  LDL.LU.64 R16, [R1+0x2dc8] ;  /* 0x002dc80001107983 */ /* 0x001f240000300a00 */
[----:B----4-:R-:W-:Y:S02]  /*2b970*/  HMMA.16816.F32 R16, R24, R16, R12 ;  /* 0x000000101810723c */ /* 0x010fe4000000180c */
[----:B------:R-:W4:Y:S04]  /*2b980*/  LDL.LU.64 R14, [R1+0x2dc0] ;  /* 0x002dc000010e7983 */ /* 0x000f280000300a00 */
[----:B------:R-:W3:-:S13]  /*2b990*/  LDL.LU.64 R12, [R1+0x2db8] ;  /* 0x002db800010c7983 */ /* 0x000eda0000300a00 */
[----:B------:R-:W-:Y:S01]  /*2b9a0*/  IMAD.MOV.U32 R2, RZ, RZ, R18 ;  /* 0x000000ffff027224 */ /* 0x000fe200078e0012 */
[----:B------:R0:W-:Y:S01]  /*2b9b0*/  STL.64 [R1+0x170], R16 ;  /* 0x0001701001007387 */ /* 0x0001e20000100a00 */
[----:B------:R-:W-:-:S03]  /*2b9c0*/  IMAD.MOV.U32 R28, RZ, RZ, R19 ;  /* 0x000000ffff1c7224 */ /* 0x000fc600078e0013 */
[----:B------:R-:W2:Y:S04]  /*2b9d0*/  LDL.LU.64 R18, [R1+0x2db0] ;  /* 0x002db00001127983 */ /* 0x000ea80000300a00 */
[----:B0-----:R-:W3:Y:S04]  /*2b9e0*/  LDL.LU.64 R16, [R1+0x2da8] ;  /* 0x002da80001107983 */ /* 0x001ee80000300a00 */
[----:B------:R-:W-:Y:S04]  /*2b9f0*/  STL [R1+0x1cb0], R2 ;  /* 0x001cb00201007387 */ /* 0x000fe80000100800 */
[----:B------:R-:W-:Y:S04]  /*2ba00*/  STL [R1+0x1cac], R28 ;  /* 0x001cac1c01007387 */ /* 0x000fe80000100800 */
[----:B--2---:R0:W-:Y:S01]  /*2ba10*/  STL.64 [R1+0x2cc0], R18 ;  /* 0x002cc01201007387 */ /* 0x0041e20000100a00 */
[C---:B---3--:R-:W-:Y:S08]  /*2ba20*/  HMMA.16816.F32 R20, R24.reuse, R16, R20 ;  /* 0x000000101814723c */ /* 0x048ff00000001814 */
[----:B0-----:R-:W-:Y:S11]  /*2ba30*/  HMMA.16816.F32 R16, R24, R12, R4 ;  /* 0x0000000c1810723c */ /* 0x001ff60000001804 */
[----:B------:R-:W-:Y:S04]  /*2ba40*/  STL.64 [R1+0x160], R20 ;  /* 0x0001601401007387 */ /* 0x000fe80000100a00 */
[----:B------:R-:W-:Y:S04]  /*2ba50*/  STL.64 [R1+0x168], R22 ;  /* 0x0001681601007387 */ /* 0x000fe80000100a00 */
[----:B------:R-:W2:Y:S04]  /*2ba60*/  LDL.LU.64 R4, [R1+0x140] ;  /* 0x0001400001047983 */ /* 0x000ea80000300a00 */
[----:B------:R-:W2:Y:S04]  /*2ba70*/  LDL.LU.64 R6, [R1+0x148] ;  /* 0x0001480001067983 */ /* 0x000ea80000300a00 */
[----:B------:R-:W-:Y:S04]  /*2ba80*/  STL.64 [R1+0x150], R16 ;  /* 0x0001501001007387 */ /* 0x000fe80000100a00 */
[----:B------:R0:W-:Y:S04]  /*2ba90*/  STL.64 [R1+0x158], R18 ;  /* 0x0001581201007387 */ /* 0x0001e80000100a00 */
[----:B0-----:R-:W3:Y:S04]  /*2baa0*/  LDL.64 R18, [R1+0x98] ;  /* 0x0000980001127983 */ /* 0x001ee80000100a00 */
[----:B---3--:R0:W-:Y:S04]  /*2bab0*/  STL.64 [R1+0x2d68], R18 ;  /* 0x002d681201007387 */ /* 0x0081e80000100a00 */
[----:B0-----:R-:W3:Y:S01]  /*2bac0*/  LDL.64 R18, [R1+0xa8] ;  /* 0x0000a80001127983 */ /* 0x001ee20000100a00 */
[----:B------:R-:W-:-:S02]  /*2bad0*/  IMAD.MOV.U32 R12, RZ, RZ, R0 ;  /* 0x000000ffff0c7224 */ /* 0x000fc400078e0000 */
[----:B------:R-:W-:Y:S01]  /*2bae0*/  IMAD.MOV.U32 R13, RZ, RZ, R3 ;  /* 0x000000ffff0d7224 */ /* 0x000fe200078e0003 */
[----:B---3--:R0:W-:Y:S04]  /*2baf0*/  STL.64 [R1+0x2d70], R18 ;  /* 0x002d701201007387 */ /* 0x0081e80000100a00 */
[----:B0-----:R-:W3:Y:S04]  /*2bb00*/  LDL R18, [R1+0xb8] ;  /* 0x0000b80001127983 */ /* 0x001ee80000100800 */
[----:B------:R-:W3:Y:S04]  /*2bb10*/  LDL R19, [R1+0xbc] ;  /* 0x0000bc0001137983 */ /* 0x000ee80000100800 */
[----:B------:R-:W3:Y:S04]  /*2bb20*/  LDL.LU.64 R20, [R1+0xc0] ;  /* 0x0000c00001147983 */ /* 0x000ee80000300a00 */
[----:B------:R-:W3:Y:S04]  /*2bb30*/  LDL.LU.64 R22, [R1+0xc8] ;  /* 0x0000c80001167983 */ /* 0x000ee80000300a00 */
[----:B----4-:R0:W-:Y:S04]  /*2bb40*/  STL [R1+0x2cf8], R14 ;  /* 0x002cf80e01007387 */ /* 0x0101e80000100800 */
[----:B------:R1:W-:Y:S04]  /*2bb50*/  STL [R1+0x2d60], R15 ;  /* 0x002d600f01007387 */ /* 0x0003e80000100800 */
[----:B------:R-:W4:Y:S04]  /*2bb60*/  LDL.LU R0, [R1+0x2da4] ;  /* 0x002da40001007983 */ /* 0x000f280000300800 */
[----:B------:R-:W3:Y:S04]  /*2bb70*/  LDL.LU R3, [R1+0x2da0] ;  /* 0x002da00001037983 */ /* 0x000ee80000300800 */
[----:B0-----:R-:W3:Y:S04]  /*2bb80*/  LDL.LU R14, [R1+0xf78] ;  /* 0x000f7800010e7983 */ /* 0x001ee80000300800 */
[----:B-1----:R-:W3:Y:S01]  /*2bb90*/  LDL.LU R15, [R1+0xf7c] ;  /* 0x000f7c00010f7983 */ /* 0x002ee20000300800 */
[----:B--2---:R-:W-:Y:S03]  /*2bba0*/  HMMA.16816.F32 R8, R24, R8, R4 ;  /* 0x000000081808723c */ /* 0x004fe60000001804 */
[----:B---3--:R-:W-:Y:S04]  /*2bbb0*/  STL.64 [R1+0x2d80], R14 ;  /* 0x002d800e01007387 */ /* 0x008fe80000100a00 */
[----:B------:R0:W-:Y:S04]  /*2bbc0*/  STL.64 [R1+0x2d78], R12 ;  /* 0x002d780c01007387 */ /* 0x0001e80000100a00 */
[----:B0-----:R-:W2:Y:S04]  /*2bbd0*/  LDL.LU R12, [R1+0x10b0] ;  /* 0x0010b000010c7983 */ /* 0x001ea80000300800 */
[----:B------:R-:W2:Y:S04]  /*2bbe0*/  LDL.LU R13, [R1+0x10b4] ;  /* 0x0010b400010d7983 */ /* 0x000ea80000300800 */
[----:B------:R-:W3:Y:S04]  /*2bbf0*/  LDL.LU.64 R6, [R1+0x2d98] ;  /* 0x002d980001067983 */ /* 0x000ee80000300a00 */
[----:B------:R-:W2:Y:S01]  /*2bc00*/  LDL.LU.64 R4, [R1+0x2d90] ;  /* 0x002d900001047983 */ /* 0x000ea20000300a00 */
[----:B------:R-:W-:-:S02]  /*2bc10*/  IMAD.MOV.U32 R14, RZ, RZ, R3 ;  /* 0x000000ffff0e7224 */ /* 0x000fc400078e0003 */
[----:B----4-:R-:W-:Y:S01]  /*2bc20*/  IMAD.MOV.U32 R15, RZ, RZ, R0 ;  /* 0x000000ffff0f7224 */ /* 0x010fe200078e0000 */
[----:B------:R0:W-:Y:S01]  /*2bc30*/  STL.64 [R1+0x140], R8 ;  /* 0x0001400801007387 */ /* 0x0001e20000100a00 */
[----:B------:R-:W-:Y:S02]  /*2bc40*/  IMAD.MOV.U32 R28, RZ, RZ, R11 ;  /* 0x000000ffff1c7224 */ /* 0x000fe400078e000b */
[----:B------:R-:W-:-:S03]  /*2bc50*/  IMAD.MOV.U32 R2, RZ, RZ, R10 ;  /* 0x000000ffff027224 */ /* 0x000fc600078e000a */
[----:B------:R-:W-:Y:S04]  /*2bc60*/  STL [R1+0x1cb8], R28 ;  /* 0x001cb81c01007387 */ /* 0x000fe80000100800 */
[----:B------:R-:W-:Y:S01]  /*2bc70*/  STL [R1+0x1cb4], R2 ;  /* 0x001cb40201007387 */ /* 0x000fe20000100800 */
[----:B--2---:R-:W-:Y:S03]  /*2bc80*/  HMMA.16816.F32 R20, R24, R4, R20 ;  /* 0x000000041814723c */ /* 0x004fe60000001814 */
[----:B------:R-:W1:-:S15]  /*2bc90*/  LDSM.16.MT88.4 R24, [R29+UR6+0x2080] ;  /* 0x002080061d18783b */ /* 0x000e5e0008004200 */
[----:B------:R-:W-:Y:S01]  /*2bca0*/  NOP ;  /* 0x0000000000007918 */ /* 0x000fe20000000000 */
[----:B------:R-:W-:Y:S02]  /*2bcb0*/  IMAD.MOV.U32 R0, RZ, RZ, R20 ;  /* 0x000000ffff007224 */ /* 0x000fe400078e0014 */
[----:B0-----:R-:W-:Y:S02]  /*2bcc0*/  IMAD.MOV.U32 R9, RZ, RZ, R21 ;  /* 0x000000ffff097224 */ /* 0x001fe400078e0015 */
[----:B------:R-:W-:Y:S02]  /*2bcd0*/  IMAD.MOV.U32 R8, RZ, RZ, R22 ;  /* 0x000000ffff087224 */ /* 0x000fe400078e0016 */
[----:B------:R-:W-:Y:S02]  /*2bce0*/  IMAD.MOV.U32 R3, RZ, RZ, R23 ;  /* 0x000000ffff037224 */ /* 0x000fe400078e0017 */
[----:B------:R-:W0:Y:S04]  /*2bcf0*/  LDSM.16.MT88.4 R20, [R29+UR6+0x2000] ;  /* 0x002000061d14783b */ /* 0x000e280008004200 */
[----:B------:R2:W-:Y:S04]  /*2bd00*/  STL [R1+0x1f64], R8 ;  /* 0x001f640801007387 */ /* 0x0005e80000100800 */
[----:B------:R4:W-:Y:S04]  /*2bd10*/  STL [R1+0x1f60], R9 ;  /* 0x001f600901007387 */ /* 0x0009e80000100800 */
[----:B--2---:R-:W2:Y:S04]  /*2bd20*/  LDL.LU R8, [R1+0xfb0] ;  /* 0x000fb00001087983 */ /* 0x004ea80000300800 */
[----:B----4-:R-:W2:Y:S04]  /*2bd30*/  LDL.LU R9, [R1+0xfb4] ;  /* 0x000fb40001097983 */ /* 0x010ea80000300800 */
[----:B------:R-:W2:Y:S04]  /*2bd40*/  LDL.LU R10, [R1+0xfb8] ;  /* 0x000fb800010a7983 */ /* 0x000ea80000300800 */
[----:B------:R-:W2:Y:S04]  /*2bd50*/  LDL.LU R11, [R1+0xfbc] ;  /* 0x000fbc00010b7983 */ /* 0x000ea80000300800 */
[----:B------:R-:W-:Y:S04]  /*2bd60*/  STL [R1+0x1cbc], R3 ;  /* 0x001cbc0301007387 */ /* 0x000fe80000100800 */
[----:B------:R-:W-:Y:S04]  /*2bd70*/  STL [R1+0x1ca8], R0 ;  /* 0x001ca80001007387 */ /* 0x000fe80000100800 */
[----:B------:R-:W-:Y:S04]  /*2bd80*/  STL [R1+0x2c88], R29 ;  /* 0x002c881d01007387 */ /* 0x000fe80000100800 */
[----:B-1----:R-:W-:Y:S04]  /*2bd90*/  STL.64 [R1+0x2c48], R26 ;  /* 0x002c481a01007387 */ /* 0x002fe80000100a00 */
[----:B------:R1:W-:Y:S01]  /*2bda0*/  STL.64 [R1+0x2c40], R24 ;  /* 0x002c401801007387 */ /* 0x0003e20000100a00 */
[----:B0-----:R-:W-:Y:S03]  /*2bdb0*/  HMMA.16816.F32 R16, R20, R18, R12 ;  /* 0x000000121410723c */ /* 0x001fe6000000180c */
[----:B-1----:R-:W4:Y:S04]  /*2bdc0*/  LDL.LU R24, [R1+0xf60] ;  /* 0x000f600001187983 */ /* 0x002f280000300800 */
[----:B------:R-:W4:Y:S01]  /*2bdd0*/  LDL.LU R25, [R1+0xf64] ;  /* 0x000f640001197983 */ /* 0x000f220000300800 */
[----:B---3--:R-:W-:-:S02]  /*2bde0*/  IMAD.MOV.U32 R26, RZ, RZ, R6 ;  /* 0x000000ffff1a7224 */ /* 0x008fc400078e0006 */
[----:B------:R-:W-:Y:S01]  /*2bdf0*/  IMAD.MOV.U32 R27, RZ, RZ, R7 ;  /* 0x000000ffff1b7224 */ /* 0x000fe200078e0007 */
[----:B------:R-:W3:Y:S04]  /*2be00*/  LDL.LU R6, [R1+0x2d8c] ;  /* 0x002d8c0001067983 */ /* 0x000ee80000300800 */
[----:B------:R-:W3:Y:S04]  /*2be10*/  LDL.LU R7, [R1+0x2d88] ;  /* 0x002d880001077983 */ /* 0x000ee80000300800 */
[----:B------:R-:W2:Y:S04]  /*2be20*/  LDL.LU.64 R14, [R1+0x2d80] ;  /* 0x002d8000010e7983 */ /* 0x000ea80000300a00 */
[----:B------:R-:W2:Y:S04]  /*2be30*/  LDL.LU.64 R12, [R1+0x2d78] ;  /* 0x002d7800010c7983 */ /* 0x000ea80000300a00 */
[----:B------:R-:W-:Y:S04]  /*2be40*/  STL.64 [R1+0x10b0], R16 ;  /* 0x0010b01001007387 */ /* 0x000fe80000100a00 */
[----:B------:R0:W-:Y:S04]  /*2be50*/  STL.64 [R1+0x10b8], R18 ;  /* 0x0010b81201007387 */ /* 0x0001e80000100a00 */
[----:B0-----:R-:W2:Y:S02]  /*2be60*/  LDL.LU.64 R18, [R1+0x2d70] ;  /* 0x002d700001127983 */ /* 0x001ea40000300a00 */
[----:B--2---:R-:W-:Y:S01]  /*2be70*/  HMMA.16816.F32 R8, R20, R18, R8 ;  /* 0x000000121408723c */ /* 0x004fe20000001808 */
[----:B------:R-:W-:-:S15]  /*2be80*/  IMAD.MOV.U32 R5, RZ, RZ, R19 ;  /* 0x000000ffff057224 */ /* 0x000fde00078e0013 */
[----:B------:R-:W-:-:S03]  /*2be90*/  NOP ;  /* 0x0000000000007918 */ /* 0x000fc60000000000 */
[----:B------:R0:W-:Y:S04]  /*2bea0*/  STL.64 [R1+0xfb0], R8 ;  /* 0x000fb00801007387 */ /* 0x0001e80000100a00 */
[----:B------:R-:W-:Y:S01]  /*2beb0*/  STL.64 [R1+0xfb8], R10 ;  /* 0x000fb80a01007387 */ /* 0x000fe20000100a00 */
[----:B0-----:R-:W-:-:S03]  /*2bec0*/  IMAD.MOV.U32 R8, RZ, RZ, R18 ;  /* 0x000000ffff087224 */ /* 0x001fc600078e0012 */
[----:B------:R-:W2:Y:S04]  /*2bed0*/  LDL.LU.64 R18, [R1+0x2d68] ;  /* 0x002d680001127983 */ /* 0x000ea80000300a00 */
[----:B------:R-:W-:Y:S04]  /*2bee0*/  STL [R1+0x2c98], R5 ;  /* 0x002c980501007387 */ /* 0x000fe80000100800 */
[----:B---3--:R0:W-:Y:S04]  /*2bef0*/  STL.64 [R1+0x2d00], R6 ;  /* 0x002d000601007387 */ /* 0x0081e80000100a00 */
[----:B0-----:R-:W3:Y:S04]  /*2bf00*/  LDL.64 R6, [R1+0x78] ;  /* 0x0000780001067983 */ /* 0x001ee80000100a00 */
[----:B------:R-:W-:Y:S04]  /*2bf10*/  STL [R1+0x2c94], R8 ;  /* 0x002c940801007387 */ /* 0x000fe80000100800 */
[----:B------:R-:W3:Y:S01]  /*2bf20*/  LDL.64 R10, [R1+0x88] ;  /* 0x00008800010a7983 */ /* 0x000ee20000100a00 */
[----:B--2---:R-:W-:Y:S01]  /*2bf30*/  HMMA.16816.F32 R12, R20, R18, R12 ;  /* 0x00000012140c723c */ /* 0x004fe2000000180c */
[----:B------:R-:W-:-:S02]  /*2bf40*/  IMAD.MOV.U32 R2, RZ, RZ, R18 ;  /* 0x000000ffff027224 */ /* 0x000fc400078e0012 */
[----:B------:R-:W-:-:S15]  /*2bf50*/  IMAD.MOV.U32 R0, RZ, RZ, R19 ;  /* 0x000000ffff007224 */ /* 0x000fde00078e0013 */
[----:B------:R-:W-:Y:S01]  /*2bf60*/  NOP ;  /* 0x0000000000007918 */ /* 0x000fe20000000000 */
[----:B------:R-:W-:Y:S04]  /*2bf70*/  STL.64 [R1+0xf70], R12 ;  /* 0x000f700c01007387 */ /* 0x000fe80000100a00 */
[----:B------:R0:W-:Y:S04]  /*2bf80*/  STL.64 [R1+0xf78], R14 ;  /* 0x000f780e01007387 */ /* 0x0001e80000100a00 */
[----:B0-----:R-:W2:Y:S04]  /*2bf90*/  LDL.LU R15, [R1+0x2d60] ;  /* 0x002d6000010f7983 */ /* 0x001ea80000300800 */
[----:B------:R-:W2:Y:S01]  /*2bfa0*/  LDL.64 R18, [R1+0x8] ;  /* 0x0000080001127983 */ /* 0x000ea20000100a00 */
[----:B---3--:R-:W-:-:S03]  /*2bfb0*/  IMAD.MOV.U32 R9, RZ, RZ, R11 ;  /* 0x000000ffff097224 */ /* 0x008fc600078e000b */
[----:B--2---:R4:W-:Y:S02]  /*2bfc0*/  STL.64 [R1+0x2cd8], R18 ;  /* 0x002cd81201007387 */ /* 0x0049e40000100a00 */
[----:B----4-:R-:W-:Y:S02]  /*2bfd0*/  HMMA.16816.F32 R16, R20, R10, R24 ;  /* 0x0000000a1410723c */ /* 0x010fe40000001818 */
[----:B------:R-:W-:Y:S04]  /*2bfe0*/  STL [R1+0x2ca0], R0 ;  /* 0x002ca00001007387 */ /* 0x000fe80000100800 */
[----:B------:R-:W-:Y:S01]  /*2bff0*/  STL [R1+0x2c9c], R2 ;  /* 0x002c9c0201007387 */ /* 0x000fe20000100800 */
[----:B------:R-:W-:-:S12]  /*2c000*/  IMAD.MOV.U32 R24, RZ, RZ, R10 ;  /* 0x000000ffff187224 */ /* 0x000fd800078e000a */
[----:B------:R-:W-:Y:S04]  /*2c010*/  STL.64 [R1+0xf60], R16 ;  /* 0x000f601001007387 */ /* 0x000fe80000100a00 */
[----:B------:R-:W-:Y:S04]  /*2c020*/  STL.64 [R1+0xf68], R18 ;  /* 0x000f681201007387 */ /* 0x000fe80000100a00 */
[----:B------:R0:W-:Y:S04]  /*2c030*/  STL [R1+0x2d38], R9 ;  /* 0x002d380901007387 */ /* 0x0001e80000100800 */
[----:B------:R-:W2:Y:S04]  /*2c040*/  LDL.LU R8, [R1+0xf50] ;  /* 0x000f500001087983 */ /* 0x000ea80000300800 */
[----:B0-----:R-:W2:Y:S04]  /*2c050*/  LDL.LU R9, [R1+0xf54] ;  /* 0x000f540001097983 */ /* 0x001ea80000300800 */
[----:B------:R-:W2:Y:S04]  /*2c060*/  LDL.LU R10, [R1+0xf58] ;  /* 0x000f5800010a7983 */ /* 0x000ea80000300800 */
[----:B------:R-:W2:Y:S04]  /*2c070*/  LDL.LU R11, [R1+0xf5c] ;  /* 0x000f5c00010b7983 */ /* 0x000ea80000300800 */
[----:B------:R-:W3:Y:S01]  /*2c080*/  LDL.64 R18, [R1+0x18] ;  /* 0x0000180001127983 */ /* 0x000ee20000100a00 */
[----:B------:R-:W-:-:S02]  /*2c090*/  IMAD.MOV.U32 R26, RZ, RZ, R6 ;  /* 0x000000ffff1a7224 */ /* 0x000fc400078e0006 */
[----:B------:R-:W-:Y:S01]  /*2c0a0*/  IMAD.MOV.U32 R25, RZ, RZ, R7 ;  /* 0x000000ffff197224 */ /* 0x000fe200078e0007 */
[----:B--2---:R-:W-:Y:S01]  /*2c0b0*/  HMMA.16816.F32 R8, R20, R6, R8 ;  /* 0x000000061408723c */ /* 0x004fe20000001808 */
[----:B---3--:R-:W-:-:S15]  /*2c0c0*/  STL.64 [R1+0x2cf0], R18 ;  /* 0x002cf01201007387 */ /* 0x008fde0000100a00 */
[----:B------:R-:W-:-:S03]  /*2c0d0*/  NOP ;  /* 0x0000000000007918 */ /* 0x000fc60000000000 */
[----:B------:R-:W-:Y:S04]  /*2c0e0*/  STL.64 [R1+0xf50], R8 ;  /* 0x000f500801007387 */ /* 0x000fe80000100a00 */
[----:B------:R-:W-:Y:S04]  /*2c0f0*/  STL.64 [R1+0xf58], R10 ;  /* 0x000f580a01007387 */ /* 0x000fe80000100a00 */
[----:B------:R0:W-:Y:S04]  /*2c100*/  STL [R1+0x2d48], R26 ;  /* 0x002d481a01007387 */ /* 0x0001e80000100800 */
[----:B------:R-:W-:Y:S04]  /*2c110*/  STL.64 [R1+0x2d40], R24 ;  /* 0x002d401801007387 */ /* 0x000fe80000100a00 */
[----:B------:R-:W2:Y:S04]  /*2c120*/  LDL.64 R6, [R1+0x38] ;  /* 0x0000380001067983 */ /* 0x000ea80000100a00 */
[----:B0-----:R-:W3:Y:S04]  /*2c130*/  LDL.64 R26, [R1+0x68] ;  /* 0x00006800011a7983 */ /* 0x001ee80000100a00 */
[----:B--2---:R-:W-:Y:S04]  /*2c140*/  STL.64 [R1+0x2d18], R6 ;  /* 0x002d180601007387 */ /* 0x004fe80000100a00 */
[----:B------:R-:W2:Y:S04]  /*2c150*/  LDL.LU R12, [R1+0xf00] ;  /* 0x000f0000010c7983 */ /* 0x000ea80000300800 */
[----:B------:R-:W2:Y:S04]  /*2c160*/  LDL.LU R13, [R1+0xf04] ;  /* 0x000f0400010d7983 */ /* 0x000ea80000300800 */
[----:B------:R-:W4:Y:S04]  /*2c170*/  LDL.LU R14, [R1+0xf08] ;  /* 0x000f0800010e7983 */ /* 0x000f280000300800 */
[----:B------:R-:W2:Y:S04]  /*2c180*/  LDL.LU R8, [R1+0xf30] ;  /* 0x000f300001087983 */ /* 0x000ea80000300800 */
[----:B------:R-:W2:Y:S04]  /*2c190*/  LDL.LU R9, [R1+0xf34] ;  /* 0x000f340001097983 */ /* 0x000ea80000300800 */
[----:B------:R-:W2:Y:S04]  /*2c1a0*/  LDL.LU R10, [R1+0xf38] ;  /* 0x000f3800010a7983 */ /* 0x000ea80000300800 */
[----:B------:R-:W2:Y:S04]  /*2c1b0*/  LDL.LU R11, [R1+0xf3c] ;  /* 0x000f3c00010b7983 */ /* 0x000ea80000300800 */
[----:B--2---:R-:W-:Y:S04]  /*2c1c0*/  STL.64 [R1+0x2d58], R10 ;  /* 0x002d580a01007387 */ /* 0x004fe80000100a00 */
[----:B------:R0:W-:Y:S04]  /*2c1d0*/  STL.64 [R1+0x2d50], R8 ;  /* 0x002d500801007387 */ /* 0x0001e80000100a00 */
[----:B0-----:R-:W3:Y:S04]  /*2c1e0*/  LDL.LU R8, [R1+0xf40] ;  /* 0x000f400001087983 */ /* 0x001ee80000300800 */
[----:B------:R-:W3:Y:S04]  /*2c1f0*/  LDL.LU R9, [R1+0xf44] ;  /* 0x000f440001097983 */ /* 0x000ee80000300800 */
[----:B------:R-:W3:Y:S04]  /*2c200*/  LDL.LU R10, [R1+0xf48] ;  /* 0x000f4800010a7983 */ /* 0x000ee80000300800 */
[----:B------:R-:W3:Y:S04]  /*2c210*/  LDL.LU R11, [R1+0xf4c] ;  /* 0x000f4c00010b7983 */ /* 0x000ee80000300800 */
[----:B------:R-:W2:Y:S04]  /*2c220*/  LDL.64 R6, [R1+0x48] ;  /* 0x0000480001067983 */ /* 0x000ea80000100a00 */
[----:B--2---:R0:W-:Y:S04]  /*2c230*/  STL.64 [R1+0x2d30], R6 ;  /* 0x002d300601007387 */ /* 0x0041e80000100a00 */
[----:B0-----:R-:W2:Y:S04]  /*2c240*/  LDL.64 R6, [R1+0x58] ;  /* 0x0000580001067983 */ /* 0x001ea80000100a00 */
[----:B----4-:R-:W-:Y:S04]  /*2c250*/  STL.64 [R1+0x2d10], R14 ;  /* 0x002d100e01007387 */ /* 0x010fe80000100a00 */
[----:B------:R0:W-:Y:S04]  /*2c260*/  STL.64 [R1+0x2d08], R12 ;  /* 0x002d080c01007387 */ /* 0x0001e80000100a00 */
[----:B0-----:R-:W4:Y:S04]  /*2c270*/  LDL.LU R12, [R1+0xf10] ;  /* 0x000f1000010c7983 */ /* 0x001f280000300800 */
[----:B------:R-:W4:Y:S04]  /*2c280*/  LDL.LU R13, [R1+0xf14] ;  /* 0x000f1400010d7983 */ /* 0x000f280000300800 */
[----:B------:R-:W2:Y:S04]  /*2c290*/  LDL.LU R14, [R1+0xf18] ;  /* 0x000f1800010e7983 */ /* 0x000ea80000300800 */
[----:B------:R-:W2:Y:S01]  /*2c2a0*/  LDL.LU R15, [R1+0xf1c] ;  /* 0x000f1c00010f7983 */ /* 0x000ea20000300800 */
[----:B---3--:R-:W-:Y:S01]  /*2c2b0*/  HMMA.16816.F32 R8, R20, R26, R8 ;  /* 0x0000001a1408723c */ /* 0x008fe20000001808 */
[----:B------:R-:W-:-:S02]  /*2c2c0*/  IMAD.MOV.U32 R28, RZ, RZ, R26 ;  /* 0x000000ffff1c7224 */ /* 0x000fc400078e001a */
[----:B--2---:R-:W-:Y:S04]  /*2c2d0*/  STL.64 [R1+0x2d28], R14 ;  /* 0x002d280e01007387 */ /* 0x004fe80000100a00 */
[----:B----4-:R0:W-:Y:S04]  /*2c2e0*/  STL.64 [R1+0x2d20], R12 ;  /* 0x002d200c01007387 */ /* 0x0101e80000100a00 */
[----:B0-----:R-:W2:Y:S04]  /*2c2f0*/  LDL.LU R12, [R1+0xf20] ;  /* 0x000f2000010c7983 */ /* 0x001ea80000300800 */
[----:B------:R-:W2:Y:S04]  /*2c300*/  LDL.LU R13, [R1+0xf24] ;  /* 0x000f2400010d7983 */ /* 0x000ea80000300800 */
[----:B------:R-:W2:Y:S04]  /*2c310*/  LDL.LU R14, [R1+0xf28] ;  /* 0x000f2800010e7983 */ /* 0x000ea80000300800 */
[----:B------:R-:W2:Y:S04]  /*2c320*/  LDL.LU R15, [R1+0xf2c] ;  /* 0x000f2c00010f7983 */ /* 0x000ea80000300800 */
[----:B------:R-:W3:Y:S04]  /*2c330*/  LDL.64 R18, [R1+0x28] ;  /* 0x0000280001127983 */ /* 0x000ee80000100a00 */
[----:B------:R-:W-:Y:S04]  /*2c340*/  STL.64 [R1+0xf40], R8 ;  /* 0x000f400801007387 */ /* 0x000fe80000100a00 */
[----:B------:R0:W-:Y:S04]  /*2c350*/  STL.64 [R1+0xf48], R10 ;  /* 0x000f480a01007387 */ /* 0x0001e80000100a00 */
[----:B0-----:R-:W4:Y:S04]  /*2c360*/  LDL.LU.64 R10, [R1+0x2d58] ;  /* 0x002d5800010a7983 */ /* 0x001f280000300a00 */
[----:B------:R-:W4:Y:S04]  /*2c370*/  LDL.LU.64 R8, [R1+0x2d50] ;  /* 0x002d500001087983 */ /* 0x000f280000300a00 */
[----:B------:R-:W2:Y:S04]  /*2c380*/  LDL.LU R26, [R1+0x2d48] ;  /* 0x002d4800011a7983 */ /* 0x000ea80000300800 */
[----:B------:R-:W3:Y:S04]  /*2c390*/  LDL.LU.64 R24, [R1+0x2d40] ;  /* 0x002d400001187983 */ /* 0x000ee80000300a00 */
[----:B--2---:R-:W-:Y:S04]  /*2c3a0*/  STL.64 [R1+0x2cb8], R26 ;  /* 0x002cb81a01007387 */ /* 0x004fe80000100a00 */
[----:B---3--:R0:W-:Y:S04]  /*2c3b0*/  STL.64 [R1+0x2cb0], R24 ;  /* 0x002cb01801007387 */ /* 0x0081e80000100a00 */
[----:B0-----:R-:W2:Y:S04]  /*2c3c0*/  LDL.LU R24, [R1+0xed0] ;  /* 0x000ed00001187983 */ /* 0x001ea80000300800 */
[----:B------:R-:W2:Y:S04]  /*2c3d0*/  LDL.LU R25, [R1+0xed4] ;  /* 0x000ed40001197983 */ /* 0x000ea80000300800 */
[----:B------:R-:W3:Y:S04]  /*2c3e0*/  LDL.LU R26, [R1+0xed8] ;  /* 0x000ed800011a7983 */ /* 0x000ee80000300800 */
[----:B------:R-:W3:Y:S01]  /*2c3f0*/  LDL.LU R27, [R1+0xedc] ;  /* 0x000edc00011b7983 */ /* 0x000ee20000300800 */
[----:B----4-:R-:W-:Y:S03]  /*2c400*/  HMMA.16816.F32 R8, R20, R6, R8 ;  /* 0x000000061408723c */ /* 0x010fe60000001808 */
[----:B---3--:R-:W-:Y:S04]  /*2c410*/  STL.64 [R1+0x2cd0], R26 ;  /* 0x002cd01a01007387 */ /* 0x008fe80000100a00 */
[----:B--2---:R0:W-:Y:S04]  /*2c420*/  STL.64 [R1+0x2cc8], R24 ;  /* 0x002cc81801007387 */ /* 0x0041e80000100a00 */
[----:B0-----:R-:W2:Y:S04]  /*2c430*/  LDL.LU R24, [R1+0xee0] ;  /* 0x000ee00001187983 */ /* 0x001ea80000300800 */
[----:B------:R-:W2:Y:S04]  /*2c440*/  LDL.LU R25, [R1+0xee4] ;  /* 0x000ee40001197983 */ /* 0x000ea80000300800 */
[----:B------:R-:W3:Y:S04]  /*2c450*/  LDL.LU R26, [R1+0xee8] ;  /* 0x000ee800011a7983 */ /* 0x000ee80000300800 */
[----:B------:R-:W3:Y:S01]  /*2c460*/  LDL.LU R27, [R1+0xeec] ;  /* 0x000eec00011b7983 */ /* 0x000ee20000300800 */
[----:B------:R-:W-:-:S03]  /*2c470*/  IMAD.MOV.U32 R29, RZ, RZ, R7 ;  /* 0x000000ffff1d7224 */ /* 0x000fc600078e0007 */
[----:B---3--:R-:W-:Y:S04]  /*2c480*/  STL.64 [R1+0x2ce8], R26 ;  /* 0x002ce81a01007387 */ /* 0x008fe80000100a00 */
[----:B--2---:R0:W-:Y:S04]  /*2c490*/  STL.64 [R1+0x2ce0], R24 ;  /* 0x002ce01801007387 */ /* 0x0041e80000100a00 */
[----:B0-----:R-:W2:Y:S04]  /*2c4a0*/  LDL.LU R24, [R1+0xef0] ;  /* 0x000ef00001187983 */ /* 0x001ea80000300800 */
[----:B------:R-:W2:Y:S04]  /*2c4b0*/  LDL.LU R25, [R1+0xef4] ;  /* 0x000ef40001197983 */ /* 0x000ea80000300800 */
[----:B------:R-:W2:Y:S04]  /*2c4c0*/  LDL.LU R26, [R1+0xef8] ;  /* 0x000ef800011a7983 */ /* 0x000ea80000300800 */
[----:B------:R-:W2:Y:S04]  /*2c4d0*/  LDL.LU R27, [R1+0xefc] ;  /* 0x000efc00011b7983 */ /* 0x000ea80000300800 */
[----:B------:R0:W-:Y:S04]  /*2c4e0*/  STL.64 [R1+0xf30], R8 ;  /* 0x000f300801007387 */ /* 0x0001e80000100a00 */
[----:B------:R1:W-:Y:S04]  /*2c4f0*/  STL.64 [R1+0xf38], R10 ;  /* 0x000f380a01007387 */ /* 0x0003e80000100a00 */
[----:B0-----:R-:W3:Y:S01]  /*2c500*/  LDL.LU R9, [R1+0x2d38] ;  /* 0x002d380001097983 */ /* 0x001ee20000300800 */
[----:B-1----:R-:W-:-:S03]  /*2c510*/  IMAD.MOV.U32 R10, RZ, RZ, R6 ;  /* 0x000000ffff0a7224 */ /* 0x002fc600078e0006 */
[----:B------:R-:W4:Y:S02]  /*2c520*/  LDL.LU.64 R6, [R1+0x2d30] ;  /* 0x002d300001067983 */ /* 0x000f240000300a00 */
[----:B----4-:R-:W-:Y:S01]  /*2c530*/  HMMA.16816.F32 R12, R20, R6, R12 ;  /* 0x00000006140c723c */ /* 0x010fe2000000180c */
[----:B------:R-:W-:Y:S02]  /*2c540*/  IMAD.MOV.U32 R8, RZ, RZ, R6 ;  /* 0x000000ffff087224 */ /* 0x000fe400078e0006 */
[----:B------:R-:W-:-:S15]  /*2c550*/  IMAD.MOV.U32 R11, RZ, RZ, R7 ;  /* 0x000000ffff0b7224 */ /* 0x000fde00078e0007 */
[----:B------:R-:W-:Y:S01]  /*2c560*/  NOP ;  /* 0x0000000000007918 */ /* 0x000fe20000000000 */
        /* <DEDUP_REMOVED lines=9> */
[----:B0-----:R-:W4:Y:S04]  /*2c600*/  LDL.LU.64 R14, [R1+0x2d10] ;  /* 0x002d1000010e7983 */ /* 0x001f280000300a00 */
[----:B------:R-:W4:Y:S01]  /*2c610*/  LDL.LU.64 R12, [R1+0x2d08] ;  /* 0x002d0800010c7983 */ /* 0x000f220000300a00 */
[----:B------:R-:W-:-:S02]  /*2c620*/  IMAD.MOV.U32 R2, RZ, RZ, R6 ;  /* 0x000000ffff027224 */ /* 0x000fc400078e0006 */
[----:B------:R-:W-:Y:S02]  /*2c630*/  IMAD.MOV.U32 R5, RZ, RZ, R7 ;  /* 0x000000ffff057224 */ /* 0x000fe400078e0007 */
[----:B------:R-:W2:Y:S01]  /*2c640*/  LDL.LU.64 R6, [R1+0x2d00] ;  /* 0x002d000001067983 */ /* 0x000ea20000300a00 */
[----:B----4-:R-:W-:-:S15]  /*2c650*/  HMMA.16816.F32 R12, R20, R18, R12 ;  /* 0x00000012140c723c */ /* 0x010fde000000180c */
[----:B------:R-:W-:-:S04]  /*2c660*/  NOP ;  /* 0x0000000000007918 */ /* 0x000fc80000000000 */
[----:B------:R0:W-:Y:S04]  /*2c670*/  STL.64 [R1+0xf00], R12 ;  /* 0x000f000c01007387 */ /* 0x0001e80000100a00 */
[----:B------:R1:W-:Y:S01]  /*2c680*/  STL.64 [R1+0xf08], R14 ;  /* 0x000f080e01007387 */ /* 0x0003e20000100a00 */
[----:B0-----:R-:W-:-:S03]  /*2c690*/  IMAD.MOV.U32 R13, RZ, RZ, R18 ;  /* 0x000000ffff0d7224 */ /* 0x001fc600078e0012 */
[----:B-1----:R-:W4:Y:S01]  /*2c6a0*/  LDL.LU R14, [R1+0x2cf8] ;  /* 0x002cf800010e7983 */ /* 0x002f220000300800 */
        /* <DEDUP_REMOVED lines=21> */
[----:B------:R-:W-:Y:S01]  /*2c800*/  STL [R1+0x2c50], R4 ;  /* 0x002c500401007387 */ /* 0x000fe20000100800 */
[----:B--2---:R-:W-:-:S15]  /*2c810*/  HMMA.16816.F32 R24, R20, R18, R24 ;  /* 0x000000121418723c */ /* 0x004fde0000001818 */
[----:B------:R-:W-:-:S04]  /*2c820*/  NOP ;  /* 0x0000000000007918 */ /* 0x000fc80000000000 */
[----:B------:R-:W-:Y:S04]  /*2c830*/  STL.64 [R1+0xed0], R24 ;  /* 0x000ed01801007387 */ /* 0x000fe80000100a00 */
[----:B------:R0:W-:Y:S04]  /*2c840*/  STL.64 [R1+0xed8], R26 ;  /* 0x000ed81a01007387 */ /* 0x0001e80000100a00 */
[----:B0-----:R-:W2:Y:S04]  /*2c850*/  LDL.LU.64 R26, [R1+0x2cb8] ;  /* 0x002cb800011a7983 */ /* 0x001ea80000300a00 */
[----:B------:R-:W2:Y:S04]  /*2c860*/  LDL.LU.64 R24, [R1+0x2cb0] ;  /* 0x002cb00001187983 */ /* 0x000ea80000300a00 */
[----:B------:R0:W-:Y:S04]  /*2c870*/  STL.64 [R1+0x2b30], R18 ;  /* 0x002b301201007387 */ /* 0x0001e80000100a00 */
[----:B------:R-:W2:Y:S04]  /*2c880*/  LDL.LU R16, [R1+0x7b0] ;  /* 0x0007b00001107983 */ /* 0x000ea80000300800 */
[----:B------:R-:W2:Y:S04]  /*2c890*/  LDL.LU R17, [R1+0x7b4] ;  /* 0x0007b40001117983 */ /* 0x000ea80000300800 */
[----:B0-----:R-:W2:Y:S01]  /*2c8a0*/  LDL.LU R18, [R1+0x7b8] ;  /* 0x0007b80001127983 */ /* 0x001ea20000300800 */
[----:B----4-:R-:W-:-:S03]  /*2c8b0*/  IMAD.MOV.U32 R19, RZ, RZ, R14 ;  /* 0x000000ffff137224 */ /* 0x010fc600078e000e */
[----:B------:R-:W4:Y:S04]  /*2c8c0*/  LDL.LU R14, [R1+0x2ca8] ;  /* 0x002ca800010e7983 */ /* 0x000f280000300800 */
[----:B--2---:R0:W-:Y:S04]  /*2c8d0*/  STL.64 [R1+0x2b40], R18 ;  /* 0x002b401201007387 */ /* 0x0041e80000100a00 */
[----:B------:R1:W-:Y:S01]  /*2c8e0*/  STL.64 [R1+0x2b38], R16 ;  /* 0x002b381001007387 */ /* 0x0003e20000100a00 */
[----:B0-----:R-:W-:Y:S02]  /*2c8f0*/  IMAD.MOV.U32 R18, RZ, RZ, R15 ;  /* 0x000000ffff127224 */ /* 0x001fe400078e000f */
[----:B------:R-:W-:Y:S01]  /*2c900*/  IMAD.MOV.U32 R19, RZ, RZ, R0 ;  /* 0x000000ffff137224 */ /* 0x000fe200078e0000 */
[----:B------:R-:W4:Y:S04]  /*2c910*/  LDL.LU R15, [R1+0x2ca4] ;  /* 0x002ca400010f7983 */ /* 0x000f280000300800 */
[----:B------:R-:W2:Y:S04]  /*2c920*/  LDL.LU R0, [R1+0x2ca0] ;  /* 0x002ca00001007983 */ /* 0x000ea80000300800 */
[----:B------:R0:W-:Y:S04]  /*2c930*/  STL.64 [R1+0x2b58], R18 ;  /* 0x002b581201007387 */ /* 0x0001e80000100a00 */
[----:B-1----:R-:W4:Y:S04]  /*2c940*/  LDL.LU R16, [R1+0xec0] ;  /* 0x000ec00001107983 */ /* 0x002f280000300800 */
[----:B------:R-:W4:Y:S04]  /*2c950*/  LDL.LU R17, [R1+0xec4] ;  /* 0x000ec40001117983 */ /* 0x000f280000300800 */
[----:B0-----:R-:W4:Y:S04]  /*2c960*/  LDL.LU R18, [R1+0xec8] ;  /* 0x000ec80001127983 */ /* 0x001f280000300800 */
[----:B------:R-:W4:Y:S02]  /*2c970*/  LDL.LU R19, [R1+0xecc] ;  /* 0x000ecc0001137983 */ /* 0x000f240000300800 */
[----:B----4-:R-:W-:-:S15]  /*2c980*/  HMMA.16816.F32 R16, R20, R14, R16 ;  /* 0x0000000e1410723c */ /* 0x010fde0000001810 */
[----:B------:R-:W-:-:S04]  /*2c990*/  NOP ;  /* 0x0000000000007918 */ /* 0x000fc80000000000 */
[----:B------:R-:W-:Y:S04]  /*2c9a0*/  STL.64 [R1+0xec0], R16 ;  /* 0x000ec01001007387 */ /* 0x000fe80000100a00 */
[----:B------:R0:W-:Y:S02]  /*2c9b0*/  STL.64 [R1+0xec8], R18 ;  /* 0x000ec81201007387 */ /* 0x0001e40000100a00 */
[----:B0-----:R-:W-:Y:S02]  /*2c9c0*/  IMAD.MOV.U32 R18, RZ, RZ, R13 ;  /* 0x000000ffff127224 */ /* 0x001fe400078e000d */
[----:B------:R-:W-:-:S05]  /*2c9d0*/  IMAD.MOV.U32 R19, RZ, RZ, R12 ;  /* 0x000000ffff137224 */ /* 0x000fca00078e000c */
[----:B------:R-:W-:Y:S04]  /*2c9e0*/  STL.64 [R1+0x2b70], R18 ;  /* 0x002b701201007387 */ /* 0x000fe80000100a00 */
[----:B------:R0:W-:Y:S04]  /*2c9f0*/  STL.64 [R1+0x2b28], R14 ;  /* 0x002b280e01007387 */ /* 0x0001e80000100a00 */
[----:B------:R-:W4:Y:S04]  /*2ca00*/  LDL.LU R12, [R1+0x7a0] ;  /* 0x0007a000010c7983 */ /* 0x000f280000300800 */
[----:B------:R-:W4:Y:S04]  /*2ca10*/  LDL.LU R13, [R1+0x7a4] ;  /* 0x0007a400010d7983 */ /* 0x000f280000300800 */
[----:B0-----:R-:W2:Y:S04]  /*2ca20*/  LDL.LU R14, [R1+0x7a8] ;  /* 0x0007a800010e7983 */ /* 0x001ea80000300800 */
[----:B------:R-:W2:Y:S01]  /*2ca30*/  LDL.LU R15, [R1+0x7ac] ;  /* 0x0007ac00010f7983 */ /* 0x000ea20000300800 */
[----:B------:R-:W-:-:S02]  /*2ca40*/  IMAD.MOV.U32 R18, RZ, RZ, R2 ;  /* 0x000000ffff127224 */ /* 0x000fc400078e0002 */
[----:B------:R-:W-:Y:S01]  /*2ca50*/  IMAD.MOV.U32 R19, RZ, RZ, R5 ;  /* 0x000000ffff137224 */ /* 0x000fe200078e0005 */
[----:B------:R-:W3:Y:S04]  /*2ca60*/  LDL.LU R2, [R1+0x2c9c] ;  /* 0x002c9c0001027983 */ /* 0x000ee80000300800 */
[----:B------:R-:W3:Y:S04]  /*2ca70*/  LDL.LU R5, [R1+0x2c98] ;  /* 0x002c980001057983 */ /* 0x000ee80000300800 */
[----:B------:R-:W-:Y:S04]  /*2ca80*/  STL.64 [R1+0x2b88], R18 ;  /* 0x002b881201007387 */ /* 0x000fe80000100a00 */
[----:B--2---:R-:W-:Y:S04]  /*2ca90*/  STL.64 [R1+0x2b50], R14 ;  /* 0x002b500e01007387 */ /* 0x004fe80000100a00 */
[----:B----4-:R0:W-:Y:S04]  /*2caa0*/  STL.64 [R1+0x2b48], R12 ;  /* 0x002b480c01007387 */ /* 0x0101e80000100a00 */
[----:B0-----:R-:W2:Y:S04]  /*2cab0*/  LDL.LU R12, [R1+0x7c0] ;  /* 0x0007c000010c7983 */ /* 0x001ea80000300800 */
[----:B------:R-:W2:Y:S04]  /*2cac0*/  LDL.LU R13, [R1+0x7c4] ;  /* 0x0007c400010d7983 */ /* 0x000ea80000300800 */
[----:B------:R-:W4:Y:S04]  /*2cad0*/  LDL.LU R14, [R1+0x7c8] ;  /* 0x0007c800010e7983 */ /* 0x000f280000300800 */
[----:B------:R-:W4:Y:S01]  /*2cae0*/  LDL.LU R15, [R1+0x7cc] ;  /* 0x0007cc00010f7983 */ /* 0x000f220000300800 */
[----:B------:R-:W-:-:S02]  /*2caf0*/  IMAD.MOV.U32 R18, RZ, RZ, R8 ;  /* 0x000000ffff127224 */ /* 0x000fc400078e0008 */
[----:B------:R-:W-:Y:S01]  /*2cb00*/  IMAD.MOV.U32 R19, RZ, RZ, R11 ;  /* 0x000000ffff137224 */ /* 0x000fe200078e000b */
[----:B------:R-:W2:Y:S04]  /*2cb10*/  LDL.LU R8, [R1+0x2c94] ;  /* 0x002c940001087983 */ /* 0x000ea80000300800 */
[----:B------:R-:W3:Y:S04]  /*2cb20*/  LDL.LU R11, [R1+0x2c90] ;  /* 0x002c9000010b7983 */ /* 0x000ee80000300800 */
[----:B------:R0:W-:Y:S02]  /*2cb30*/  STL.64 [R1+0x2ba0], R18 ;  /* 0x002ba01201007387 */ /* 0x0001e40000100a00 */
[----:B0-----:R-:W-:-:S02]  /*2cb40*/  IMAD.MOV.U32 R18, RZ, RZ, R10 ;  /* 0x000000ffff127224 */ /* 0x001fc400078e000a */
[----:B------:R-:W-:Y:S01]  /*2cb50*/  IMAD.MOV.U32 R19, RZ, RZ, R29 ;  /* 0x000000ffff137224 */ /* 0x000fe200078e001d */
[----:B------:R-:W3:Y:S04]  /*2cb60*/  LDL.LU R10, [R1+0x2c8c] ;  /* 0x002c8c00010a7983 */ /* 0x000ee80000300800 */
[----:B------:R-:W3:Y:S04]  /*2cb70*/  LDL.LU R29, [R1+0x2c88] ;  /* 0x002c8800011d7983 */ /* 0x000ee80000300800 */
[----:B------:R-:W-:Y:S04]  /*2cb80*/  STL.64 [R1+0x2bb8], R18 ;  /* 0x002bb81201007387 */ /* 0x000fe80000100a00 */
[----:B----4-:R-:W-:Y:S04]  /*2cb90*/  STL.64 [R1+0x2b68], R14 ;  /* 0x002b680e01007387 */ /* 0x010fe80000100a00 */
[----:B--2---:R0:W-:Y:S04]  /*2cba0*/  STL.64 [R1+0x2b60], R12 ;  /* 0x002b600c01007387 */ /* 0x0041e80000100a00 */
[----:B0-----:R-:W2:Y:S04]  /*2cbb0*/  LDL.LU R12, [R1+0x7d0] ;  /* 0x0007d000010c7983 */ /* 0x001ea80000300800 */
[----:B------:R-:W2:Y:S01]  /*2cbc0*/  LDL.LU R13, [R1+0x7d4] ;  /* 0x0007d400010d7983 */ /* 0x000ea20000300800 */
[----:B------:R-:W-:-:S02]  /*2cbd0*/  IMAD.MOV.U32 R18, RZ, RZ, R28 ;  /* 0x000000ffff127224 */ /* 0x000fc400078e001c */
[----:B------:R-:W-:Y:S02]  /*2cbe0*/  IMAD.MOV.U32 R19, RZ, RZ, R27 ;  /* 0x000000ffff137224 */ /* 0x000fe400078e001b */
[----:B---3--:R-:W-:Y:S02]  /*2cbf0*/  IMAD.MOV.U32 R14, RZ, RZ, R11 ;  /* 0x000000ffff0e7224 */ /* 0x008fe400078e000b */
[----:B------:R-:W3:Y:S01]  /*2cc00*/  LDL.LU R11, [R1+0x2c84] ;  /* 0x002c8400010b7983 */ /* 0x000ee20000300800 */
[----:B------:R-:W-:-:S03]  /*2cc10*/  IMAD.MOV.U32 R15, RZ, RZ, R10 ;  /* 0x000000ffff0f7224 */ /* 0x000fc600078e000a */
[----:B------:R-:W4:Y:S04]  /*2cc20*/  LDL.LU R10, [R1+0x2c80] ;  /* 0x002c8000010a7983 */ /* 0x000f280000300800 */
[----:B------:R-:W-:Y:S04]  /*2cc30*/  STL.64 [R1+0x2bd0], R18 ;  /* 0x002bd01201007387 */ /* 0x000fe80000100a00 */
[----:B------:R-:W-:Y:S04]  /*2cc40*/  STL.64 [R1+0x2b80], R14 ;  /* 0x002b800e01007387 */ /* 0x000fe80000100a00 */
[----:B--2---:R0:W-:Y:S04]  /*2cc50*/  STL.64 [R1+0x2b78], R12 ;  /* 0x002b780c01007387 */ /* 0x0041e80000100a00 */
[----:B0-----:R-:W2:Y:S04]  /*2cc60*/  LDL.LU R12, [R1+0x7e0] ;  /* 0x0007e000010c7983 */ /* 0x001ea80000300800 */
[----:B------:R-:W2:Y:S04]  /*2cc70*/  LDL.LU R13, [R1+0x7e4] ;  /* 0x0007e400010d7983 */ /* 0x000ea80000300800 */
[----:B------:R-:W2:Y:S04]  /*2cc80*/  LDL.LU R14, [R1+0x7e8] ;  /* 0x0007e800010e7983 */ /* 0x000ea80000300800 */
[----:B------:R-:W2:Y:S01]  /*2cc90*/  LDL.LU R15, [R1+0x7ec] ;  /* 0x0007ec00010f7983 */ /* 0x000ea20000300800 */
[----:B------:R-:W-:-:S02]  /*2cca0*/  IMAD.MOV.U32 R18, RZ, RZ, R26 ;  /* 0x000000ffff127224 */ /* 0x000fc400078e001a */
[----:B------:R-:W-:-:S05]  /*2ccb0*/  IMAD.MOV.U32 R19, RZ, RZ, R25 ;  /* 0x000000ffff137224 */ /* 0x000fca00078e0019 */
[----:B------:R0:W-:Y:S02]  /*2ccc0*/  STL.64 [R1+0x2be8], R18 ;  /* 0x002be81201007387 */ /* 0x0001e40000100a00 */
[----:B0-----:R-:W-:Y:S02]  /*2ccd0*/  IMAD.MOV.U32 R18, RZ, RZ, R24 ;  /* 0x000000ffff127224 */ /* 0x001fe400078e0018 */
[----:B------:R-:W-:Y:S01]  /*2cce0*/  IMAD.MOV.U32 R19, RZ, RZ, R9 ;  /* 0x000000ffff137224 */ /* 0x000fe200078e0009 */
[----:B--2---:R4:W-:Y:S04]  /*2ccf0*/  STL.64 [R1+0x2b98], R14 ;  /* 0x002b980e01007387 */ /* 0x0049e80000100a00 */
[----:B------:R0:W-:Y:S01]  /*2cd00*/  STL.64 [R1+0x2b90], R12 ;  /* 0x002b900c01007387 */ /* 0x0001e20000100a00 */
[----:B----4-:R-:W-:-:S03]  /*2cd10*/  IMAD.MOV.U32 R14, RZ, RZ, R10 ;  /* 0x000000ffff0e7224 */ /* 0x010fc600078e000a */
[----:B0-----:R-:W2:Y:S04]  /*2cd20*/  LDL.LU R12, [R1+0x7f0] ;  /* 0x0007f000010c7983 */ /* 0x001ea80000300800 */
[----:B------:R-:W2:Y:S04]  /*2cd30*/  LDL.LU R13, [R1+0x7f4] ;  /* 0x0007f400010d7983 */ /* 0x000ea80000300800 */
[----:B------:R-:W4:Y:S01]  /*2cd40*/  LDL.LU R10, [R1+0x2c7c] ;  /* 0x002c7c00010a7983 */ /* 0x000f220000300800 */
[----:B---3--:R-:W-:-:S03]  /*2cd50*/  IMAD.MOV.U32 R15, RZ, RZ, R11 ;  /* 0x000000ffff0f7224 */ /* 0x008fc600078e000b */
[----:B------:R-:W3:Y:S04]  /*2cd60*/  LDL.LU R11, [R1+0x2c78] ;  /* 0x002c7800010b7983 */ /* 0x000ee80000300800 */
[----:B------:R0:W-:Y:S04]  /*2cd70*/  STL.64 [R1+0x2c00], R18 ;  /* 0x002c001201007387 */ /* 0x0001e80000100a00 */
[----:B------:R-:W2:Y:S04]  /*2cd80*/  LDL.LU R16, [R1+0x840] ;  /* 0x0008400001107983 */ /* 0x000ea80000300800 */
[----:B------:R-:W2:Y:S04]  /*2cd90*/  LDL.LU R17, [R1+0x844] ;  /* 0x0008440001117983 */ /* 0x000ea80000300800 */
[----:B0-----:R-:W2:Y:S04]  /*2cda0*/  LDL.LU R18, [R1+0x848] ;  /* 0x0008480001127983 */ /* 0x001ea80000300800 */
[----:B------:R-:W2:Y:S04]  /*2cdb0*/  LDL.LU R19, [R1+0x84c] ;  /* 0x00084c0001137983 */ /* 0x000ea80000300800 */
[----:B--2---:R0:W-:Y:S04]  /*2cdc0*/  STL.64 [R1+0x2c10], R18 ;  /* 0x002c101201007387 */ /* 0x0041e80000100a00 */
[----:B------:R-:W-:Y:S01]  /*2cdd0*/  STL.64 [R1+0x2c08], R16 ;  /* 0x002c081001007387 */ /* 0x000fe20000100a00 */
[----:B0-----:R-:W-:-:S02]  /*2cde0*/  IMAD.MOV.U32 R18, RZ, RZ, R8 ;  /* 0x000000ffff127224 */ /* 0x001fc400078e0008 */
[----:B------:R-:W-:-:S05]  /*2cdf0*/  IMAD.MOV.U32 R19, RZ, RZ, R5 ;  /* 0x000000ffff137224 */ /* 0x000fca00078e0005 */
[----:B------:R-:W-:Y:S04]  /*2ce00*/  STL.64 [R1+0x2c28], R18 ;  /* 0x002c281201007387 */ /* 0x000fe80000100a00 */
[----:B------:R-:W-:Y:S04]  /*2ce10*/  STL.64 [R1+0x2bb0], R14 ;  /* 0x002bb00e01007387 */ /* 0x000fe80000100a00 */
[----:B------:R0:W-:Y:S04]  /*2ce20*/  STL.64 [R1+0x2ba8], R12 ;  /* 0x002ba80c01007387 */ /* 0x0001e80000100a00 */
[----:B0-----:R-:W2:Y:S04]  /*2ce30*/  LDL.LU R12, [R1+0x800] ;  /* 0x00080000010c7983 */ /* 0x001ea80000300800 */
[----:B------:R-:W2:Y:S04]  /*2ce40*/  LDL.LU R13, [R1+0x804] ;  /* 0x00080400010d7983 */ /* 0x000ea80000300800 */
[----:B------:R-:W2:Y:S04]  /*2ce50*/  LDL.LU R14, [R1+0x808] ;  /* 0x00080800010e7983 */ /* 0x000ea80000300800 */
[----:B------:R-:W2:Y:S04]  /*2ce60*/  LDL.LU R15, [R1+0x80c] ;  /* 0x00080c00010f7983 */ /* 0x000ea80000300800 */
[----:B------:R-:W3:Y:S04]  /*2ce70*/  LDL.LU R24, [R1+0x880] ;  /* 0x0008800001187983 */ /* 0x000ee80000300800 */
[----:B------:R-:W3:Y:S04]  /*2ce80*/  LDL.LU R25, [R1+0x884] ;  /* 0x0008840001197983 */ /* 0x000ee80000300800 */
[----:B------:R-:W3:Y:S04]  /*2ce90*/  LDL.LU R26, [R1+0x888] ;  /* 0x00088800011a7983 */ /* 0x000ee80000300800 */
[----:B------:R-:W3:Y:S04]  /*2cea0*/  LDL.LU R27, [R1+0x88c] ;  /* 0x00088c00011b7983 */ /* 0x000ee80000300800 */
[----:B------:R-:W3:Y:S04]  /*2ceb0*/  LDL.LU R4, [R1+0xeb0] ;  /* 0x000eb00001047983 */ /* 0x000ee80000300800 */
[----:B------:R-:W4:Y:S04]  /*2cec0*/  LDL.LU R5, [R1+0xeb4] ;  /* 0x000eb40001057983 */ /* 0x000f280000300800 */
[----:B------:R-:W4:Y:S04]  /*2ced0*/  LDL.LU R6, [R1+0xeb8] ;  /* 0x000eb80001067983 */ /* 0x000f280000300800 */
[----:B------:R-:W4:Y:S04]  /*2cee0*/  LDL.LU R7, [R1+0xebc] ;  /* 0x000ebc0001077983 */ /* 0x000f280000300800 */
[----:B------:R-:W4:Y:S04]  /*2cef0*/  LDL.64 R18, [R1+0xb8] ;  /* 0x0000b80001127983 */ /* 0x000f280000100a00 */
[----:B--2---:R-:W-:Y:S04]  /*2cf00*/  STL.64 [R1+0x2bc8], R14 ;  /* 0x002bc80e01007387 */ /* 0x004fe80000100a00 */
[----:B------:R0:W-:Y:S04]  /*2cf10*/  STL.64 [R1+0x2bc0], R12 ;  /* 0x002bc00c01007387 */ /* 0x0001e80000100a00 */
[----:B0-----:R-:W2:Y:S04]  /*2cf20*/  LDL.LU R12, [R1+0x810] ;  /* 0x00081000010c7983 */ /* 0x001ea80000300800 */
[----:B------:R-:W2:Y:S01]  /*2cf30*/  LDL.LU R13, [R1+0x814] ;  /* 0x00081400010d7983 */ /* 0x000ea20000300800 */
[----:B---3--:R-:W-:-:S02]  /*2cf40*/  IMAD.MOV.U32 R14, RZ, RZ, R11 ;  /* 0x000000ffff0e7224 */ /* 0x008fc400078e000b */
[----:B----4-:R-:W-:Y:S01]  /*2cf50*/  IMAD.MOV.U32 R15, RZ, RZ, R10 ;  /* 0x000000ffff0f7224 */ /* 0x010fe200078e000a */
[----:B------:R-:W3:Y:S04]  /*2cf60*/  LDL.LU R11, [R1+0x2c74] ;  /* 0x002c7400010b7983 */ /* 0x000ee80000300800 */
[----:B------:R-:W4:Y:S04]  /*2cf70*/  LDL.LU R10, [R1+0x2c70] ;  /* 0x002c7000010a7983 */ /* 0x000f280000300800 */
[----:B------:R-:W-:Y:S04]  /*2cf80*/  STL.64 [R1+0x2be0], R14 ;  /* 0x002be00e01007387 */ /* 0x000fe80000100a00 */
[----:B--2---:R0:W-:Y:S04]  /*2cf90*/  STL.64 [R1+0x2bd8], R12 ;  /* 0x002bd80c01007387 */ /* 0x0041e80000100a00 */
[----:B0-----:R-:W2:Y:S04]  /*2cfa0*/  LDL.LU R12, [R1+0x820] ;  /* 0x00082000010c7983 */ /* 0x001ea80000300800 */
[----:B------:R-:W2:Y:S04]  /*2cfb0*/  LDL.LU R13, [R1+0x824] ;  /* 0x00082400010d7983 */ /* 0x000ea80000300800 */
[----:B------:R-:W2:Y:S04]  /*2cfc0*/  LDL.LU R14, [R1+0x828] ;  /* 0x00082800010e7983 */ /* 0x000ea80000300800 */
[----:B------:R-:W2:Y:S04]  /*2cfd0*/  LDL.LU R15, [R1+0x82c] ;  /* 0x00082c00010f7983 */ /* 0x000ea80000300800 */
[----:B--2---:R3:W-:Y:S04]  /*2cfe0*/  STL.64 [R1+0x2bf8], R14 ;  /* 0x002bf80e01007387 */ /* 0x0047e80000100a00 */
[----:B------:R0:W-:Y:S01]  /*2cff0*/  STL.64 [R1+0x2bf0], R12 ;  /* 0x002bf00c01007387 */ /* 0x0001e20000100a00 */
[----:B---3--:R-:W-:-:S03]  /*2d000*/  IMAD.MOV.U32 R14, RZ, RZ, R11 ;  /* 0x000000ffff0e7224 */ /* 0x008fc600078e000b */
[----:B0-----:R-:W2:Y:S01]  /*2d010*/  LDL.LU R12, [R1+0x830] ;  /* 0x00083000010c7983 */ /* 0x001ea20000300800 */
[----:B----4-:R-:W-:-:S03]  /*2d020*/  IMAD.MOV.U32 R13, RZ, RZ, R10 ;  /* 0x000000ffff0d7224 */ /* 0x010fc600078e000a */
[----:B------:R-:W3:Y:S04]  /*2d030*/  LDL.LU R10, [R1+0x2c6c] ;  /* 0x002c6c00010a7983 */ /* 0x000ee80000300800 */
[----:B------:R-:W4:Y:S04]  /*2d040*/  LDL.LU R11, [R1+0x2c68] ;  /* 0x002c6800010b7983 */ /* 0x000f280000300800 */
[----:B------:R-:W2:Y:S04]  /*2d050*/  LDL.LU R15, [R1+0x83c] ;  /* 0x00083c00010f7983 */ /* 0x000ea80000300800 */
[----:B--2---:R3:W-:Y:S04]  /*2d060*/  STL.64 [R1+0x2c20], R14 ;  /* 0x002c200e01007387 */ /* 0x0047e80000100a00 */
[----:B------:R0:W-:Y:S01]  /*2d070*/  STL.64 [R1+0x2c18], R12 ;  /* 0x002c180c01007387 */ /* 0x0001e20000100a00 */
[----:B---3--:R-:W-:-:S03]  /*2d080*/  IMAD.MOV.U32 R14, RZ, RZ, R10 ;  /* 0x000000ffff0e7224 */ /* 0x008fc600078e000a */
[----:B0-----:R-:W2:Y:S04]  /*2d090*/  LDL.LU R12, [R1+0xf80] ;  /* 0x000f8000010c7983 */ /* 0x001ea80000300800 */
[----:B------:R-:W2:Y:S04]  /*2d0a0*/  LDL.LU R13, [R1+0xf84] ;  /* 0x000f8400010d7983 */ /* 0x000ea80000300800 */
[----:B------:R-:W3:Y:S01]  /*2d0b0*/  LDL.LU R10, [R1+0x2c64] ;  /* 0x002c6400010a7983 */ /* 0x000ee20000300800 */
[----:B----4-:R-:W-:-:S03]  /*2d0c0*/  IMAD.MOV.U32 R15, RZ, RZ, R11 ;  /* 0x000000ffff0f7224 */ /* 0x010fc600078e000b */
[----:B------:R-:W3:Y:S04]  /*2d0d0*/  LDL.LU R11, [R1+0x2c60] ;  /* 0x002c6000010b7983 */ /* 0x000ee80000300800 */
[----:B------:R-:W-:Y:S01]  /*2d0e0*/  STL.64 [R1+0x2c38], R14 ;  /* 0x002c380e01007387 */ /* 0x000fe20000100a00 */
[C---:B---3--:R-:W-:Y:S03]  /*2d0f0*/  HMMA.16816.F32 R4, R20.reuse, R10, R4 ;  /* 0x0000000a1404723c */ /* 0x048fe60000001804 */
[----:B--2---:R0:W-:Y:S04]  /*2d100*/  STL.64 [R1+0x2c30], R12 ;  /* 0x002c300c01007387 */ /* 0x0041e80000100a00 */
[----:B0-----:R-:W2:Y:S04]  /*2d110*/  LDL.LU R12, [R1+0x1080] ;  /* 0x00108000010c7983 */ /* 0x001ea80000300800 */
[----:B------:R-:W2:Y:S04]  /*2d120*/  LDL.LU R13, [R1+0x1084] ;  /* 0x00108400010d7983 */ /* 0x000ea80000300800 */
[----:B------:R-:W2:Y:S04]  /*2d130*/  LDL.LU R14, [R1+0x1088] ;  /* 0x00108800010e7983 */ /* 0x000ea80000300800 */
[----:B------:R-:W2:Y:S04]  /*2d140*/  LDL.LU R15, [R1+0x108c] ;  /* 0x00108c00010f7983 */ /* 0x000ea80000300800 */
[----:B------:R-:W-:Y:S04]  /*2d150*/  STL.64 [R1+0xeb0], R4 ;  /* 0x000eb00401007387 */ /* 0x000fe80000100a00 */
[----:B------:R0:W-:Y:S04]  /*2d160*/  STL.64 [R1+0xeb8], R6 ;  /* 0x000eb80601007387 */ /* 0x0001e80000100a00 */
[----:B0-----:R-:W3:Y:S04]  /*2d170*/  LDL.LU.64 R6, [R1+0x2c58] ;  /* 0x002c580001067983 */ /* 0x001ee80000300a00 */
[----:B------:R-:W4:Y:S01]  /*2d180*/  LDL.LU R4, [R1+0x2c50] ;  /* 0x002c500001047983 */ /* 0x000f220000300800 */
[----:B---3--:R-:W-:Y:S03]  /*2d190*/  HMMA.16816.F32 R20, R20, R6, R24 ;  /* 0x000000061414723c */ /* 0x008fe60000001818 */
[----:B------:R-:W2:Y:S04]  /*2d1a0*/  LDL.LU.64 R26, [R1+0x2c48] ;  /* 0x002c4800011a7983 */ /* 0x000ea80000300a00 */
[----:B------:R-:W2:-:S12]  /*2d1b0*/  LDL.LU.64 R24, [R1+0x2c40] ;  /* 0x002c400001187983 */ /* 0x000e980000300a00 */
[----:B------:R-:W-:Y:S04]  /*2d1c0*/  STL.64 [R1+0x880], R20 ;  /* 0x0008801401007387 */ /* 0x000fe80000100a00 */
[----:B------:R-:W-:Y:S04]  /*2d1d0*/  STL.64 [R1+0x888], R22 ;  /* 0x0008881601007387 */ /* 0x000fe80000100a00 */
[----:B------:R0:W-:Y:S02]  /*2d1e0*/  STL.64 [R1+0x2b20], R6 ;  /* 0x002b200601007387 */ /* 0x0001e40000100a00 */
[----:B0-----:R-:W-:-:S02]  /*2d1f0*/  IMAD.MOV.U32 R6, RZ, RZ, R2 ;  /* 0x000000ffff067224 */ /* 0x001fc400078e0002 */
[----:B------:R-:W-:Y:S02]  /*2d200*/  IMAD.MOV.U32 R7, RZ, RZ, R0 ;  /* 0x000000ffff077224 */ /* 0x000fe400078e0000 */
[----:B------:R-:W-:Y:S02]  /*2d210*/  IMAD.MOV.U32 R2, RZ, RZ, R18 ;  /* 0x000000ffff027224 */ /* 0x000fe400078e0012 */
[----:B------:R-:W-:Y:S01]  /*2d220*/  IMAD.MOV.U32 R0, RZ, RZ, R19 ;  /* 0x000000ffff007224 */ /* 0x000fe200078e0013 */
[----:B--2---:R-:W-:-:S15]  /*2d230*/  HMMA.16816.F32 R12, R24, R18, R12 ;  /* 0x00000012180c723c */ /* 0x004fde000000180c */
[----:B------:R-:W-:-:S04]  /*2d240*/  NOP ;  /* 0x0000000000007918 */ /* 0x000fc80000000000 */
[----:B------:R-:W-:Y:S04]  /*2d250*/  STL.64 [R1+0x1080], R12 ;  /* 0x0010800c01007387 */ /* 0x000fe80000100a00 */
[----:B------:R0:W-:Y:S04]  /*2d260*/  STL.64 [R1+0x1088], R14 ;  /* 0x0010880e01007387 */ /* 0x0001e80000100a00 */
[----:B0-----:R-:W2:Y:S04]  /*2d270*/  LDL.LU.64 R14, [R1+0x2c38] ;  /* 0x002c3800010e7983 */ /* 0x001ea80000300a00 */
[----:B------:R-:W2:Y:S04]  /*2d280*/  LDL.LU.64 R12, [R1+0x2c30] ;  /* 0x002c3000010c7983 */ /* 0x000ea80000300a00 */
[----:B------:R-:W2:Y:S02]  /*2d290*/  LDL.LU.64 R18, [R1+0x2c28] ;  /* 0x002c280001127983 */ /* 0x000ea40000300a00 */
[----:B--2---:R-:W-:Y:S02]  /*2d2a0*/  HMMA.16816.F32 R16, R24, R18, R12 ;  /* 0x000000121810723c */ /* 0x004fe4000000180c */
[----:B------:R-:W2:Y:S04]  /*2d2b0*/  LDL.LU.64 R14, [R1+0x2c20] ;  /* 0x002c2000010e7983 */ /* 0x000ea80000300a00 */
[----:B------:R-:W2:-:S13]  /*2d2c0*/  LDL.LU.64 R12, [R1+0x2c18] ;  /* 0x002c1800010c7983 */ /* 0x000e9a0000300a00 */
[----:B------:R-:W-:Y:S04]  /*2d2d0*/  STL.64 [R1+0xf80], R16 ;  /* 0x000f801001007387 */ /* 0x000fe80000100a00 */
[----:B------:R0:W-:Y:S04]  /*2d2e0*/  STL.64 [R1+0xf88], R18 ;  /* 0x000f881201007387 */ /* 0x0001e80000100a00 */
[----:B0-----:R-:W3:Y:S04]  /*2d2f0*/  LDL.LU.64 R18, [R1+0x2c10] ;  /* 0x002c100001127983 */ /* 0x001ee80000300a00 */
[----:B------:R-:W3:Y:S01]  /*2d300*/  LDL.LU.64 R16, [R1+0x2c08] ;  /* 0x002c080001107983 */ /* 0x000ee20000300a00 */
[----:B----4-:R-:W-:-:S02]  /*2d310*/  IMAD.MOV.U32 R22, RZ, RZ, R4 ;  /* 0x000000ffff167224 */ /* 0x010fc400078e0004 */
[----:B---3--:R-:W-:Y:S01]  /*2d320*/  HMMA.16816.F32 R4, R24, R6, R16 ;  /* 0x000000061804723c */ /* 0x008fe20000001810 */
[----:B------:R-:W2:-:S15]  /*2d330*/  LDL.LU.64 R18, [R1+0x2c00] ;  /* 0x002c000001127983 */ /* 0x000e9e0000300a00 */
[----:B------:R-:W-:-:S03]  /*2d340*/  NOP ;  /* 0x0000000000007918 */ /* 0x000fc60000000000 */
[----:B------:R0:W-:Y:S04]  /*2d350*/  STL.64 [R1+0x840], R4 ;  /* 0x0008400401007387 */ /* 0x0001e80000100a00 */
[----:B------:R1:W-:Y:S04]  /*2d360*/  STL.64 [R1+0x848], R6 ;  /* 0x0008480601007387 */ /* 0x0003e80000100a00 */
[----:B0-----:R-:W3:Y:S04]  /*2d370*/  LDL.LU R4, [R1+0x780] ;  /* 0x0007800001047983 */ /* 0x001ee80000300800 */
[----:B------:R-:W3:Y:S04]  /*2d380*/  LDL.LU R5, [R1+0x784] ;  /* 0x0007840001057983 */ /* 0x000ee80000300800 */
[----:B-1----:R-:W3:Y:S04]  /*2d390*/  LDL.LU R6, [R1+0x788] ;  /* 0x0007880001067983 */ /* 0x002ee80000300800 */
[----:B------:R-:W3:Y:S01]  /*2d3a0*/  LDL.LU R7, [R1+0x78c] ;  /* 0x00078c0001077983 */ /* 0x000ee20000300800 */
[----:B--2---:R-:W-:Y:S03]  /*2d3b0*/  HMMA.16816.F32 R16, R24, R18, R12 ;  /* 0x000000121810723c */ /* 0x004fe6000000180c */
[----:B------:R-:W2:Y:S04]  /*2d3c0*/  LDL.LU.64 R14, [R1+0x2bf8] ;  /* 0x002bf800010e7983 */ /* 0x000ea80000300a00 */
[----:B------:R-:W2:-:S12]  /*2d3d0*/  LDL.LU.64 R12, [R1+0x2bf0] ;  /* 0x002bf000010c7983 */ /* 0x000e980000300a00 */
[----:B------:R-:W-:Y:S04]  /*2d3e0*/  STL.64 [R1+0x830], R16 ;  /* 0x0008301001007387 */ /* 0x000fe80000100a00 */
[----:B------:R0:W-:Y:S04]  /*2d3f0*/  STL.64 [R1+0x838], R18 ;  /* 0x0008381201007387 */ /* 0x0001e80000100a00 */
[----:B0-----:R-:W2:Y:S02]  /*2d400*/  LDL.LU.64 R18, [R1+0x2be8] ;  /* 0x002be80001127983 */ /* 0x001ea40000300a00 */
[----:B--2---:R-:W-:Y:S02]  /*2d410*/  HMMA.16816.F32 R16, R24, R18, R12 ;  /* 0x000000121810723c */ /* 0x004fe4000000180c */
[----:B------:R-:W2:Y:S04]  /*2d420*/  LDL.LU.64 R14, [R1+0x2be0] ;  /* 0x002be000010e7983 */ /* 0x000ea80000300a00 */
[----:B------:R-:W2:-:S13]  /*2d430*/  LDL.LU.64 R12, [R1+0x2bd8] ;  /* 0x002bd800010c7983 */ /* 0x000e9a0000300a00 */
        /* <DEDUP_REMOVED lines=38> */
[----:B0-----:R-:W4:Y:S04]  /*2d6a0*/  LDL.LU.64 R18, [R1+0x2b40] ;  /* 0x002b400001127983 */ /* 0x001f280000300a00 */
[----:B------:R-:W4:Y:S01]  /*2d6b0*/  LDL.LU.64 R16, [R1+0x2b38] ;  /* 0x002b380001107983 */ /* 0x000f220000300a00 */
[----:B------:R-:W-:-:S07]  /*2d6c0*/  IMAD.MOV.U32 R23, RZ, RZ, R3 ;  /* 0x000000ffff177224 */ /* 0x000fce00078e0003 */
[----:B----4-:R-:W-:Y:S01]  /*2d6d0*/  HMMA.16816.F32 R20, R24, R22, R16 ;  /* 0x000000161814723c */ /* 0x010fe20000001810 */
[----:B------:R-:W2:-:S15]  /*2d6e0*/  LDL.LU.64 R18, [R1+0x2b30] ;  /* 0x002b300001127983 */ /* 0x000e9e0000300a00 */
[----:B------:R-:W-:-:S03]  /*2d6f0*/  NOP ;  /* 0x0000000000007918 */ /* 0x000fc60000000000 */
[----:B------:R0:W-:Y:S04]  /*2d700*/  STL.64 [R1+0x7b0], R20 ;  /* 0x0007b01401007387 */ /* 0x0001e80000100a00 */
[----:B------:R1:W-:Y:S04]  /*2d710*/  STL.64 [R1+0x7b8], R22 ;  /* 0x0007b81601007387 */ /* 0x0003e80000100a00 */
[----:B0-----:R-:W4:Y:S04]  /*2d720*/  LDL.LU R20, [R1+0x130] ;  /* 0x0001300001147983 */ /* 0x001f280000300800 */
[----:B------:R-:W4:Y:S04]  /*2d730*/  LDL.LU R21, [R1+0x134] ;  /* 0x0001340001157983 */ /* 0x000f280000300800 */
[----:B-1----:R-:W4:Y:S04]  /*2d740*/  LDL.LU R22, [R1+0x138] ;  /* 0x0001380001167983 */ /* 0x002f280000300800 */
[----:B------:R-:W4:Y:S01]  /*2d750*/  LDL.LU R23, [R1+0x13c] ;  /* 0x00013c0001177983 */ /* 0x000f220000300800 */
[----:B--2---:R-:W-:-:S15]  /*2d760*/  HMMA.16816.F32 R12, R24, R18, R12 ;  /* 0x00000012180c723c */ /* 0x004fde000000180c */
[----:B------:R-:W-:-:S04]  /*2d770*/  NOP ;  /* 0x0000000000007918 */ /* 0x000fc80000000000 */
[----:B------:R-:W-:Y:S04]  /*2d780*/  STL.64 [R1+0x7a0], R12 ;  /* 0x0007a00c01007387 */ /* 0x000fe80000100a00 */
[----:B------:R0:W-:Y:S04]  /*2d790*/  STL.64 [R1+0x7a8], R14 ;  /* 0x0007a80e01007387 */ /* 0x0001e80000100a00 */
[----:B0-----:R-:W2:Y:S04]  /*2d7a0*/  LDL.LU.64 R14, [R1+0x2b28] ;  /* 0x002b2800010e7983 */ /* 0x001ea80000300a00 */
[----:B------:R0:W-:Y:S04]  /*2d7b0*/  STL.64 [R1+0x2b18], R18 ;  /* 0x002b181201007387 */ /* 0x0001e80000100a00 */
[----:B------:R-:W2:Y:S04]  /*2d7c0*/  LDL.LU R16, [R1+0x790] ;  /* 0x0007900001107983 */ /* 0x000ea80000300800 */
[----:B------:R-:W2:Y:S04]  /*2d7d0*/  LDL.LU R17, [R1+0x794] ;  /* 0x0007940001117983 */ /* 0x000ea80000300800 */
[----:B0-----:R-:W2:Y:S04]  /*2d7e0*/  LDL.LU R18, [R1+0x798] ;  /* 0x0007980001127983 */ /* 0x001ea80000300800 */
[----:B------:R-:W2:Y:S02]  /*2d7f0*/  LDL.LU R19, [R1+0x79c] ;  /* 0x00079c0001137983 */ /* 0x000ea40000300800 */
[----:B--2---:R-:W-:-:S15]  /*2d800*/  HMMA.16816.F32 R16, R24, R14, R16 ;  /* 0x0000000e1810723c */ /* 0x004fde0000001810 */
[----:B------:R-:W-:-:S04]  /*2d810*/  NOP ;  /* 0x0000000000007918 */ /* 0x000fc80000000000 */
[----:B------:R0:W-:Y:S04]  /*2d820*/  STL.64 [R1+0x790], R16 ;  /* 0x0007901001007387 */ /* 0x0001e80000100a00 */
[----:B------:R1:W-:Y:S04]  /*2d830*/  STL.64 [R1+0x798], R18 ;  /* 0x0007981201007387 */ /* 0x0003e80000100a00 */
[----:B0-----:R-:W2:Y:S04]  /*2d840*/  LDL.LU R16, [R1+0x1040] ;  /* 0x0010400001107983 */ /* 0x001ea80000300800 */
[----:B------:R-:W2:Y:S04]  /*2d850*/  LDL.LU R17, [R1+0x1044] ;  /* 0x0010440001117983 */ /* 0x000ea80000300800 */
[----:B-1----:R-:W2:Y:S04]  /*2d860*/  LDL.LU R18, [R1+0x1048] ;  /* 0x0010480001127983 */ /* 0x002ea80000300800 */
[----:B------:R-:W2:Y:S04]  /*2d870*/  LDL.LU R19, [R1+0x104c] ;  /* 0x00104c0001137983 */ /* 0x000ea80000300800 */
[----:B------:R-:W-:Y:S04]  /*2d880*/  STL [R1+0x2a54], R15 ;  /* 0x002a540f01007387 */ /* 0x000fe80000100800 */
[----:B------:R0:W-:Y:S04]  /*2d890*/  STL [R1+0x2ab8], R14 ;  /* 0x002ab80e01007387 */ /* 0x0001e80000100800 */
[----:B0-----:R-:W2:Y:S04]  /*2d8a0*/  LDL.64 R14, [R1+0x78] ;  /* 0x00007800010e7983 */ /* 0x001ea80000100a00 */
[----:B--2---:R0:W-:Y:S04]  /*2d8b0*/  STL.64 [R1+0x2af0], R14 ;  /* 0x002af00e01007387 */ /* 0x0041e80000100a00 */
[----:B0-----:R-:W2:Y:S01]  /*2d8c0*/  LDL.64 R14, [R1+0x98] ;  /* 0x00009800010e7983 */ /* 0x001ea20000100a00 */
[----:B---3--:R-:W-:Y:S03]  /*2d8d0*/  HMMA.16816.F32 R4, R24, R10, R4 ;  /* 0x0000000a1804723c */ /* 0x008fe60000001804 */
[----:B--2---:R0:W-:Y:S04]  /*2d8e0*/  STL.64 [R1+0x2af8], R14 ;  /* 0x002af80e01007387 */ /* 0x0041e80000100a00 */
[----:B0-----:R-:W2:Y:S04]  /*2d8f0*/  LDL.64 R14, [R1+0xa8] ;  /* 0x0000a800010e7983 */ /* 0x001ea80000100a00 */
[----:B--2---:R-:W-:Y:S08]  /*2d900*/  STL.64 [R1+0x2b10], R14 ;  /* 0x002b100e01007387 */ /* 0x004ff00000100a00 */
[----:B------:R-:W-:Y:S04]  /*2d910*/  STL.64 [R1+0x780], R4 ;  /* 0x0007800401007387 */ /* 0x000fe80000100a00 */
[----:B------:R0:W-:Y:S04]  /*2d920*/  STL.64 [R1+0x788], R6 ;  /* 0x0007880601007387 */ /* 0x0001e80000100a00 */
[----:B0-----:R-:W4:Y:S04]  /*2d930*/  LDL.LU.64 R6, [R1+0x2b20] ;  /* 0x002b200001067983 */ /* 0x001f280000300a00 */
[----:B------:R0:W-:Y:S04]  /*2d940*/  STL [R1+0x2a4c], R10 ;  /* 0x002a4c0a01007387 */ /* 0x0001e80000100800 */
[----:B------:R1:W-:Y:S04]  /*2d950*/  STL [R1+0x2a48], R11 ;  /* 0x002a480b01007387 */ /* 0x0003e80000100800 */
[----:B------:R-:W2:Y:S04]  /*2d960*/  LDL.LU R8, [R1+0xbd0] ;  /* 0x000bd00001087983 */ /* 0x000ea80000300800 */
[----:B------:R-:W2:Y:S04]  /*2d970*/  LDL.LU R9, [R1+0xbd4] ;  /* 0x000bd40001097983 */ /* 0x000ea80000300800 */
[----:B0-----:R-:W3:Y:S04]  /*2d980*/  LDL.LU R10, [R1+0xbd8] ;  /* 0x000bd800010a7983 */ /* 0x001ee80000300800 */
[----:B-1----:R-:W3:Y:S01]  /*2d990*/  LDL.LU R11, [R1+0xbdc] ;  /* 0x000bdc00010b7983 */ /* 0x002ee20000300800 */
[----:B------:R-:W-:-:S02]  /*2d9a0*/  IMAD.MOV.U32 R14, RZ, RZ, R2 ;  /* 0x000000ffff0e7224 */ /* 0x000fc400078e0002 */
[----:B------:R-:W-:Y:S01]  /*2d9b0*/  IMAD.MOV.U32 R15, RZ, RZ, R0 ;  /* 0x000000ffff0f7224 */ /* 0x000fe200078e0000 */
[----:B----4-:R-:W-:Y:S01]  /*2d9c0*/  HMMA.16816.F32 R20, R24, R6, R20 ;  /* 0x000000061814723c */ /* 0x010fe20000001814 */
[----:B------:R-:W0:Y:S04]  /*2d9d0*/  LDSM.16.MT88.4 R24, [R29+UR6+0x2180] ;  /* 0x002180061d18783b */ /* 0x000e280008004200 */
[----:B---3--:R-:W-:Y:S04]  /*2d9e0*/  STL.64 [R1+0x2b08], R10 ;  /* 0x002b080a01007387 */ /* 0x008fe80000100a00 */
[----:B--2---:R1:W-:Y:S04]  /*2d9f0*/  STL.64 [R1+0x2b00], R8 ;  /* 0x002b000801007387 */ /* 0x0043e80000100a00 */
[----:B-1----:R-:W2:Y:S04]  /*2da00*/  LDL.LU R8, [R1+0xc00] ;  /* 0x000c000001087983 */ /* 0x002ea80000300800 */
[----:B------:R-:W2:Y:S04]  /*2da10*/  LDL.LU R9, [R1+0xc04] ;  /* 0x000c040001097983 */ /* 0x000ea80000300800 */
[----:B------:R-:W2:Y:S04]  /*2da20*/  LDL.LU R10, [R1+0xc08] ;  /* 0x000c0800010a7983 */ /* 0x000ea80000300800 */
[----:B------:R-:W2:Y:S04]  /*2da30*/  LDL.LU R11, [R1+0xc0c] ;  /* 0x000c0c00010b7983 */ /* 0x000ea80000300800 */
[----:B------:R1:W-:Y:S04]  /*2da40*/  STL.64 [R1+0x2a30], R6 ;  /* 0x002a300601007387 */ /* 0x0003e80000100a00 */
[----:B------:R-:W3:Y:S04]  /*2da50*/  LDL.LU R4, [R1+0xbf0] ;  /* 0x000bf00001047983 */ /* 0x000ee80000300800 */
[----:B------:R-:W-:Y:S04]  /*2da60*/  STL.64 [R1+0x130], R20 ;  /* 0x0001301401007387 */ /* 0x000fe80000100a00 */
[----:B------:R-:W-:Y:S04]  /*2da70*/  STL.64 [R1+0x138], R22 ;  /* 0x0001381601007387 */ /* 0x000fe80000100a00 */
[----:B------:R-:W4:Y:S04]  /*2da80*/  LDSM.16.MT88.4 R20, [R29+UR6+0x2100] ;  /* 0x002100061d14783b */ /* 0x000f280008004200 */
[----:B------:R-:W3:Y:S04]  /*2da90*/  LDL.LU R5, [R1+0xbf4] ;  /* 0x000bf40001057983 */ /* 0x000ee80000300800 */
[----:B-1----:R-:W3:Y:S04]  /*2daa0*/  LDL.LU R6, [R1+0xbf8] ;  /* 0x000bf80001067983 */ /* 0x002ee80000300800 */
[----:B------:R-:W3:Y:S04]  /*2dab0*/  LDL.LU R7, [R1+0xbfc] ;  /* 0x000bfc0001077983 */ /* 0x000ee80000300800 */
[----:B0-----:R0:W-:Y:S04]  /*2dac0*/  STL.64 [R1+0x2a28], R26 ;  /* 0x002a281a01007387 */ /* 0x0011e80000100a00 */
[----:B------:R-:W-:Y:S04]  /*2dad0*/  STL.64 [R1+0x2a20], R24 ;  /* 0x002a201801007387 */ /* 0x000fe80000100a00 */
[----:B0-----:R-:W2:Y:S04]  /*2dae0*/  LDL.64 R26, [R1+0x88] ;  /* 0x00008800011a7983 */ /* 0x001ea80000100a00 */
[----:B------:R-:W-:Y:S01]  /*2daf0*/  STL [R1+0x1a88], R29 ;  /* 0x001a881d01007387 */ /* 0x000fe20000100800 */
[----:B----4-:R-:W-:Y:S03]  /*2db00*/  HMMA.16816.F32 R12, R20, R14, R16 ;  /* 0x0000000e140c723c */ /* 0x010fe60000001810 */
[----:B------:R-:W4:-:S15]  /*2db10*/  LDL.LU.64 R18, [R1+0x2b18] ;  /* 0x002b180001127983 */ /* 0x000f1e0000300a00 */
[----:B------:R-:W-:Y:S01]  /*2db20*/  NOP ;  /* 0x0000000000007918 */ /* 0x000fe20000000000 */
[----:B------:R-:W-:Y:S01]  /*2db30*/  STL.64 [R1+0x1040], R12 ;  /* 0x0010400c01007387 */ /* 0x000fe20000100a00 */
[----:B------:R-:W-:-:S03]  /*2db40*/  IMAD.MOV.U32 R17, RZ, RZ, R15 ;  /* 0x000000ffff117224 */ /* 0x000fc600078e000f */
[----:B------:R0:W-:Y:S04]  /*2db50*/  STL.64 [R1+0x1048], R14 ;  /* 0x0010480e01007387 */ /* 0x0001e80000100a00 */
[----:B0-----:R-:W2:Y:S01]  /*2db60*/  LDL.LU.64 R14, [R1+0x2b10] ;  /* 0x002b1000010e7983 */ /* 0x001ea20000300a00 */
[----:B------:R-:W-:-:S05]  /*2db70*/  IMAD.MOV.U32 R16, RZ, RZ, R13 ;  /* 0x000000ffff107224 */ /* 0x000fca00078e000d */
[----:B------:R0:W-:Y:S04]  /*2db80*/  STL [R1+0x1a90], R16 ;  /* 0x001a901001007387 */ /* 0x0001e80000100800 */
[----:B------:R1:W-:Y:S04]  /*2db90*/  STL [R1+0x1a8c], R17 ;  /* 0x001a8c1101007387 */ /* 0x0003e80000100800 */
[----:B----4-:R4:W-:Y:S04]  /*2dba0*/  STL.64 [R1+0x2ae8], R18 ;  /* 0x002ae81201007387 */ /* 0x0109e80000100a00 */
[----:B0-----:R-:W3:Y:S04]  /*2dbb0*/  LDL.LU R16, [R1+0xbe0] ;  /* 0x000be00001107983 */ /* 0x001ee80000300800 */
[----:B-1----:R-:W3:Y:S04]  /*2dbc0*/  LDL.LU R17, [R1+0xbe4] ;  /* 0x000be40001117983 */ /* 0x002ee80000300800 */
[----:B----4-:R-:W4:Y:S04]  /*2dbd0*/  LDL.LU R18, [R1+0xbe8] ;  /* 0x000be80001127983 */ /* 0x010f280000300800 */
[----:B------:R-:W4:Y:S01]  /*2dbe0*/  LDL.LU R19, [R1+0xbec] ;  /* 0x000bec0001137983 */ /* 0x000f220000300800 */
        /* <DEDUP_REMOVED lines=9> */
[----:B------:R-:W-:Y:S04]  /*2dc80*/  STL [R1+0x2a50], R2 ;  /* 0x002a500201007387 */ /* 0x000fe80000100800 */
[----:B------:R-:W2:Y:S01]  /*2dc90*/  LDL R28, [R1+0x1a74] ;  /* 0x001a7400011c7983 */ /* 0x000ea20000100800 */
[----:B---3--:R-:W-:Y:S01]  /*2dca0*/  HMMA.16816.F32 R4, R20, R14, R4 ;  /* 0x0000000e1404723c */ /* 0x008fe20000001804 */
[----:B------:R-:W-:-:S15]  /*2dcb0*/  IMAD.MOV.U32 R3, RZ, RZ, R15 ;  /* 0x000000ffff037224 */ /* 0x000fde00078e000f */
[----:B------:R-:W-:-:S03]  /*2dcc0*/  NOP ;  /* 0x0000000000007918 */ /* 0x000fc60000000000 */
[----:B------:R0:W-:Y:S04]  /*2dcd0*/  STL.64 [R1+0xbf0], R4 ;  /* 0x000bf00401007387 */ /* 0x0001e80000100a00 */
[----:B------:R1:W-:Y:S01]  /*2dce0*/  STL.64 [R1+0xbf8], R6 ;  /* 0x000bf80601007387 */ /* 0x0003e20000100a00 */
[----:B0-----:R-:W-:-:S03]  /*2dcf0*/  IMAD.MOV.U32 R4, RZ, RZ, R14 ;  /* 0x000000ffff047224 */ /* 0x001fc600078e000e */
[----:B------:R-:W2:Y:S01]  /*2dd00*/  LDL.LU.64 R14, [R1+0x2af0] ;  /* 0x002af000010e7983 */ /* 0x000ea20000300a00 */
[----:B----4-:R-:W-:-:S15]  /*2dd10*/  HMMA.16816.F32 R16, R20, R26, R16 ;  /* 0x0000001a1410723c */ /* 0x010fde0000001810 */
[----:B------:R-:W-:-:S04]  /*2dd20*/  NOP ;  /* 0x0000000000007918 */ /* 0x000fc80000000000 */
[----:B------:R-:W-:Y:S04]  /*2dd30*/  STL.64 [R1+0xbe0], R16 ;  /* 0x000be01001007387 */ /* 0x000fe80000100a00 */
[----:B------:R2:W-:Y:S01]  /*2dd40*/  STL.64 [R1+0xbe8], R18 ;  /* 0x000be81201007387 */ /* 0x0005e20000100a00 */
[----:B-1----:R-:W-:Y:S02]  /*2dd50*/  IMAD.MOV.U32 R6, RZ, RZ, R26 ;  /* 0x000000ffff067224 */ /* 0x002fe400078e001a */
[----:B------:R-:W-:Y:S01]  /*2dd60*/  IMAD.MOV.U32 R5, RZ, RZ, R27 ;  /* 0x000000ffff057224 */ /* 0x000fe200078e001b */
[----:B--2---:R-:W-:Y:S01]  /*2dd70*/  HMMA.16816.F32 R16, R20, R14, R8 ;  /* 0x0000000e1410723c */ /* 0x004fe20000001808 */
[----:B------:R-:W-:Y:S02]  /*2dd80*/  IMAD.MOV.U32 R8, RZ, RZ, R14 ;  /* 0x000000ffff087224 */ /* 0x000fe400078e000e */
[----:B------:R-:W-:-:S15]  /*2dd90*/  IMAD.MOV.U32 R7, RZ, RZ, R15 ;  /* 0x000000ffff077224 */ /* 0x000fde00078e000f */
[----:B------:R-:W-:Y:S01]  /*2dda0*/  NOP ;  /* 0x0000000000007918 */ /* 0x000fe20000000000 */
[----:B------:R-:W-:Y:S04]  /*2ddb0*/  STL.64 [R1+0xbd0], R16 ;  /* 0x000bd01001007387 */ /* 0x000fe80000100a00 */
[----:B------:R-:W-:Y:S04]  /*2ddc0*/  STL.64 [R1+0xbd8], R18 ;  /* 0x000bd81201007387 */ /* 0x000fe80000100a00 */
[----:B------:R-:W-:Y:S04]  /*2ddd0*/  STL [R1+0x2ae0], R8 ;  /* 0x002ae00801007387 */ /* 0x000fe80000100800 */
[----:B------:R-:W-:Y:S04]  /*2dde0*/  STL.64 [R1+0x2a40], R6 ;  /* 0x002a400601007387 */ /* 0x000fe80000100a00 */
[----:B------:R0:W-:Y:S04]  /*2ddf0*/  STL.64 [R1+0x2a38], R4 ;  /* 0x002a380401007387 */ /* 0x0001e80000100a00 */
[----:B0-----:R-:W2:Y:S04]  /*2de00*/  LDL.LU R4, [R1+0xb40] ;  /* 0x000b400001047983 */ /* 0x001ea80000300800 */
[----:B------:R-:W2:Y:S04]  /*2de10*/  LDL.LU R5, [R1+0xb44] ;  /* 0x000b440001057983 */ /* 0x000ea80000300800 */
[----:B------:R-:W3:Y:S04]  /*2de20*/  LDL.LU R6, [R1+0xb48] ;  /* 0x000b480001067983 */ /* 0x000ee80000300800 */
[----:B------:R-:W3:Y:S04]  /*2de30*/  LDL.LU R7, [R1+0xb4c] ;  /* 0x000b4c0001077983 */ /* 0x000ee80000300800 */
[----:B------:R-:W4:Y:S04]  /*2de40*/  LDL.LU R16, [R1+0xbc0] ;  /* 0x000bc00001107983 */ /* 0x000f280000300800 */
[----:B------:R-:W4:Y:S04]  /*2de50*/  LDL.LU R17, [R1+0xbc4] ;  /* 0x000bc40001117983 */ /* 0x000f280000300800 */
[----:B------:R-:W4:Y:S04]  /*2de60*/  LDL.LU R18, [R1+0xbc8] ;  /* 0x000bc80001127983 */ /* 0x000f280000300800 */
[----:B------:R-:W4:Y:S04]  /*2de70*/  LDL.LU R19, [R1+0xbcc] ;  /* 0x000bcc0001137983 */ /* 0x000f280000300800 */
[----:B------:R-:W4:Y:S04]  /*2de80*/  LDL.64 R10, [R1+0x68] ;  /* 0x00006800010a7983 */ /* 0x000f280000100a00 */
[----:B---3--:R-:W-:Y:S04]  /*2de90*/  STL.64 [R1+0x2a60], R6 ;  /* 0x002a600601007387 */ /* 0x008fe80000100a00 */
[----:B--2---:R0:W-:Y:S04]  /*2dea0*/  STL.64 [R1+0x2a58], R4 ;  /* 0x002a580401007387 */ /* 0x0041e80000100a00 */
[----:B0-----:R-:W2:Y:S04]  /*2deb0*/  LDL.LU R4, [R1+0xb50] ;  /* 0x000b500001047983 */ /* 0x001ea80000300800 */
[----:B------:R-:W2:Y:S04]  /*2dec0*/  LDL.LU R5, [R1+0xb54] ;  /* 0x000b540001057983 */ /* 0x000ea80000300800 */
[----:B------:R-:W3:Y:S04]  /*2ded0*/  LDL.LU R6, [R1+0xb58] ;  /* 0x000b580001067983 */ /* 0x000ee80000300800 */
[----:B------:R-:W3:Y:S04]  /*2dee0*/  LDL.LU R7, [R1+0xb5c] ;  /* 0x000b5c0001077983 */ /* 0x000ee80000300800 */
[----:B------:R-:W2:Y:S04]  /*2def0*/  LDL.LU R12, [R1+0xb90] ;  /* 0x000b9000010c7983 */ /* 0x000ea80000300800 */
[----:B------:R-:W2:Y:S04]  /*2df00*/  LDL.LU R13, [R1+0xb94] ;  /* 0x000b9400010d7983 */ /* 0x000ea80000300800 */
[----:B------:R-:W2:Y:S04]  /*2df10*/  LDL.LU R14, [R1+0xb98] ;  /* 0x000b9800010e7983 */ /* 0x000ea80000300800 */
[----:B------:R-:W2:Y:S04]  /*2df20*/  LDL.LU R15, [R1+0xb9c] ;  /* 0x000b9c00010f7983 */ /* 0x000ea80000300800 */
[----:B------:R-:W3:Y:S04]  /*2df30*/  LDL.LU R24, [R1+0xbb0] ;  /* 0x000bb00001187983 */ /* 0x000ee80000300800 */
[----:B------:R-:W3:Y:S04]  /*2df40*/  LDL.LU R25, [R1+0xbb4] ;  /* 0x000bb40001197983 */ /* 0x000ee80000300800 */
[----:B------:R-:W3:Y:S04]  /*2df50*/  LDL.LU R26, [R1+0xbb8] ;  /* 0x000bb800011a7983 */ /* 0x000ee80000300800 */
[----:B------:R-:W3:Y:S04]  /*2df60*/  LDL.LU R27, [R1+0xbbc] ;  /* 0x000bbc00011b7983 */ /* 0x000ee80000300800 */
[----:B--2---:R0:W-:Y:S04]  /*2df70*/  STL.64 [R1+0x2ac8], R14 ;  /* 0x002ac80e01007387 */ /* 0x0041e80000100a00 */
[----:B------:R-:W-:Y:S04]  /*2df80*/  STL.64 [R1+0x2ac0], R12 ;  /* 0x002ac00c01007387 */ /* 0x000fe80000100a00 */
[----:B0-----:R-:W2:Y:S04]  /*2df90*/  LDL.64 R14, [R1+0x48] ;  /* 0x00004800010e7983 */ /* 0x001ea80000100a00 */
[----:B--2---:R0:W-:Y:S04]  /*2dfa0*/  STL.64 [R1+0x2ad8], R14 ;  /* 0x002ad80e01007387 */ /* 0x0041e80000100a00 */
[----:B0-----:R-:W2:Y:S04]  /*2dfb0*/  LDL.64 R14, [R1+0x58] ;  /* 0x00005800010e7983 */ /* 0x001ea80000100a00 */
[----:B---3--:R0:W-:Y:S04]  /*2dfc0*/  STL.64 [R1+0x2a70], R6 ;  /* 0x002a700601007387 */ /* 0x0081e80000100a00 */
[----:B------:R-:W-:Y:S04]  /*2dfd0*/  STL.64 [R1+0x2a68], R4 ;  /* 0x002a680401007387 */ /* 0x000fe80000100a00 */
[----:B0-----:R-:W3:Y:S04]  /*2dfe0*/  LDL.64 R6, [R1+0x8] ;  /* 0x0000080001067983 */ /* 0x001ee80000100a00 */
[----:B---3--:R0:W-:Y:S04]  /*2dff0*/  STL.64 [R1+0x2a88], R6 ;  /* 0x002a880601007387 */ /* 0x0081e80000100a00 */
[----:B0-----:R-:W3:Y:S04]  /*2e000*/  LDL.64 R6, [R1+0x18] ;  /* 0x0000180001067983 */ /* 0x001ee80000100a00 */
[----:B---3--:R0:W-:Y:S04]  /*2e010*/  STL.64 [R1+0x2a98], R6 ;  /* 0x002a980601007387 */ /* 0x0081e80000100a00 */
[----:B0-----:R-:W3:Y:S01]  /*2e020*/  LDL.64 R6, [R1+0x28] ;  /* 0x0000280001067983 */ /* 0x001ee20000100a00 */
[----:B----4-:R-:W-:Y:S03]  /*2e030*/  HMMA.16816.F32 R16, R20, R10, R16 ;  /* 0x0000000a1410723c */ /* 0x010fe60000001810 */
[----:B---3--:R0:W-:Y:S04]  /*2e040*/  STL.64 [R1+0x2ab0], R6 ;  /* 0x002ab00601007387 */ /* 0x0081e80000100a00 */
[----:B0-----:R-:W3:Y:S04]  /*2e050*/  LDL.64 R6, [R1+0x38] ;  /* 0x0000380001067983 */ /* 0x001ee80000100a00 */
[----:B---3--:R0:W-:Y:S04]  /*2e060*/  STL.64 [R1+0x2ad0], R6 ;  /* 0x002ad00601007387 */ /* 0x0081e80000100a00 */
[----:B------:R-:W3:Y:S04]  /*2e070*/  LDL.LU R4, [R1+0xba0] ;  /* 0x000ba00001047983 */ /* 0x000ee80000300800 */
[----:B------:R-:W3:Y:S04]  /*2e080*/  LDL.LU R5, [R1+0xba4] ;  /* 0x000ba40001057983 */ /* 0x000ee80000300800 */
[----:B0-----:R-:W3:Y:S04]  /*2e090*/  LDL.LU R6, [R1+0xba8] ;  /* 0x000ba80001067983 */ /* 0x001ee80000300800 */
[----:B------:R-:W3:Y:S04]  /*2e0a0*/  LDL.LU R7, [R1+0xbac] ;  /* 0x000bac0001077983 */ /* 0x000ee80000300800 */
[----:B------:R-:W-:Y:S04]  /*2e0b0*/  STL.64 [R1+0xbc0], R16 ;  /* 0x000bc01001007387 */ /* 0x000fe80000100a00 */
[----:B------:R0:W-:Y:S04]  /*2e0c0*/  STL.64 [R1+0xbc8], R18 ;  /* 0x000bc81201007387 */ /* 0x0001e80000100a00 */
[----:B0-----:R-:W4:Y:S04]  /*2e0d0*/  LDL.LU.64 R18, [R1+0x2ae8] ;  /* 0x002ae80001127983 */ /* 0x001f280000300a00 */
[----:B------:R-:W3:Y:S01]  /*2e0e0*/  LDL.LU R8, [R1+0x2ae0] ;  /* 0x002ae00001087983 */ /* 0x000ee20000300800 */
[----:B------:R-:W-:-:S02]  /*2e0f0*/  IMAD.MOV.U32 R9, RZ, RZ, R11 ;  /* 0x000000ffff097224 */ /* 0x000fc400078e000b */
[----:B------:R-:W-:Y:S01]  /*2e100*/  IMAD.MOV.U32 R16, RZ, RZ, R10 ;  /* 0x000000ffff107224 */ /* 0x000fe200078e000a */
[----:B--2---:R-:W-:Y:S02]  /*2e110*/  HMMA.16816.F32 R24, R20, R14, R24 ;  /* 0x0000000e1418723c */ /* 0x004fe40000001818 */
[----:B---3--:R0:W-:Y:S04]  /*2e120*/  STL.64 [R1+0x2a90], R8 ;  /* 0x002a900801007387 */ /* 0x0081e80000100a00 */
        /* <DEDUP_REMOVED lines=12> */
[----:B------:R-:W-:Y:S01]  /*2e1f0*/  STL.64 [R1+0xbb8], R26 ;  /* 0x000bb81a01007387 */ /* 0x000fe20000100a00 */
[----:B0-----:R-:W-:-:S03]  /*2e200*/  IMAD.MOV.U32 R24, RZ, RZ, R14 ;  /* 0x000000ffff187224 */ /* 0x001fc600078e000e */
[----:B------:R-:W3:Y:S04]  /*2e210*/  LDL.LU.64 R14, [R1+0x2ad8] ;  /* 0x002ad800010e7983 */ /* 0x000ee80000300a00 */
[----:B----4-:R-:W-:Y:S04]  /*2e220*/  STL.64 [R1+0x2a80], R18 ;  /* 0x002a801201007387 */ /* 0x010fe80000100a00 */
[----:B------:R0:W-:Y:S04]  /*2e230*/  STL.64 [R1+0x2a78], R16 ;  /* 0x002a781001007387 */ /* 0x0001e80000100a00 */
[----:B0-----:R-:W4:Y:S04]  /*2e240*/  LDL.LU R16, [R1+0xb60] ;  /* 0x000b600001107983 */ /* 0x001f280000300800 */
[----:B------:R-:W4:Y:S04]  /*2e250*/  LDL.LU R17, [R1+0xb64] ;  /* 0x000b640001117983 */ /* 0x000f280000300800 */
[----:B------:R-:W4:Y:S04]  /*2e260*/  LDL.LU R18, [R1+0xb68] ;  /* 0x000b680001127983 */ /* 0x000f280000300800 */
[----:B------:R-:W4:Y:S01]  /*2e270*/  LDL.LU R19, [R1+0xb6c] ;  /* 0x000b6c0001137983 */ /* 0x000f220000300800 */
        /* <DEDUP_REMOVED lines=12> */
[----:B------:R1:W-:Y:S01]  /*2e340*/  STL.64 [R1+0xb98], R14 ;  /* 0x000b980e01007387 */ /* 0x0003e20000100a00 */
[----:B0-----:R-:W-:-:S03]  /*2e350*/  IMAD.MOV.U32 R13, RZ, RZ, R6 ;  /* 0x000000ffff0d7224 */ /* 0x001fc600078e0006 */
[----:B-1----:R-:W3:Y:S01]  /*2e360*/  LDL.LU R14, [R1+0x2ab8] ;  /* 0x002ab800010e7983 */ /* 0x002ee20000300800 */
        /* <DEDUP_REMOVED lines=11> */
[----:B--2---:R-:W-:-:S15]  /*2e420*/  HMMA.16816.F32 R8, R20, R6, R8 ;  /* 0x000000061408723c */ /* 0x004fde0000001808 */
[----:B------:R-:W-:-:S04]  /*2e430*/  NOP ;  /* 0x0000000000007918 */ /* 0x000fc80000000000 */
[----:B------:R0:W-:Y:S04]  /*2e440*/  STL.64 [R1+0xb70], R8 ;  /* 0x000b700801007387 */ /* 0x0001e80000100a00 */
[----:B------:R1:W-:Y:S04]  /*2e450*/  STL.64 [R1+0xb78], R10 ;  /* 0x000b780a01007387 */ /* 0x0003e80000100a00 */
[----:B0-----:R-:W2:Y:S01]  /*2e460*/  LDL.LU.64 R8, [R1+0x2a90] ;  /* 0x002a900001087983 */ /* 0x001ea20000300a00 */
[----:B-1----:R-:W-:Y:S02]  /*2e470*/  IMAD.MOV.U32 R10, RZ, RZ, R6 ;  /* 0x000000ffff0a7224 */ /* 0x002fe400078e0006 */
[----:B------:R-:W-:-:S02]  /*2e480*/  IMAD.MOV.U32 R11, RZ, RZ, R7 ;  /* 0x000000ffff0b7224 */ /* 0x000fc400078e0007 */
        /* <DEDUP_REMOVED lines=8> */
[----:B------:R-:W2:Y:S04]  /*2e510*/  LDL.LU.64 R16, [R1+0x2a78] ;  /* 0x002a780001107983 */ /* 0x000ea80000300a00 */
[----:B------:R-:W4:Y:S04]  /*2e520*/  LDL.LU.64 R6, [R1+0x2a70] ;  /* 0x002a700001067983 */ /* 0x000f280000300a00 */
[----:B------:R-:W4:Y:S02]  /*2e530*/  LDL.LU.64 R4, [R1+0x2a68] ;  /* 0x002a680001047983 */ /* 0x000f240000300a00 */
[----:B----4-:R-:W-:-:S15]  /*2e540*/  HMMA.16816.F32 R4, R20, R18, R4 ;  /* 0x000000121404723c */ /* 0x010fde0000001804 */
[----:B------:R-:W-:-:S04]  /*2e550*/  NOP ;  /* 0x0000000000007918 */ /* 0x000fc80000000000 */
[----:B------:R-:W-:Y:S04]  /*2e560*/  STL.64 [R1+0xb50], R4 ;  /* 0x000b500401007387 */ /* 0x000fe80000100a00 */
[----:B------:R0:W-:Y:S04]  /*2e570*/  STL.64 [R1+0xb58], R6 ;  /* 0x000b580601007387 */ /* 0x0001e80000100a00 */
[----:B0-----:R-:W3:Y:S04]  /*2e580*/  LDL.LU.64 R6, [R1+0x2a60] ;  /* 0x002a600001067983 */ /* 0x001ee80000300a00 */
[----:B------:R-:W3:Y:S04]  /*2e590*/  LDL.LU.64 R4, [R1+0x2a58] ;  /* 0x002a580001047983 */ /* 0x000ee80000300a00 */
[----:B------:R0:W-:Y:S02]  /*2e5a0*/  STL.64 [R1+0x2908], R18 ;  /* 0x0029081201007387 */ /* 0x0001e40000100a00 */
[----:B0-----:R-:W-:-:S02]  /*2e5b0*/  IMAD.MOV.U32 R18, RZ, RZ, R15 ;  /* 0x000000ffff127224 */ /* 0x001fc400078e000f */
[----:B------:R-:W3:Y:S01]  /*2e5c0*/  LDL.LU R15, [R1+0x2a54] ;  /* 0x002a5400010f7983 */ /* 0x000ee20000300800 */
[----:B------:R-:W-:-:S03]  /*2e5d0*/  IMAD.MOV.U32 R19, RZ, RZ, R2 ;  /* 0x000000ffff137224 */ /* 0x000fc600078e0002 */
[----:B------:R-:W4:Y:S04]  /*2e5e0*/  LDL.LU R2, [R1+0x2a50] ;  /* 0x002a500001027983 */ /* 0x000f280000300800 */
[----:B------:R0:W-:Y:S02]  /*2e5f0*/  STL.64 [R1+0x2918], R18 ;  /* 0x0029181201007387 */ /* 0x0001e40000100a00 */
[----:B0-----:R-:W-:Y:S02]  /*2e600*/  IMAD.MOV.U32 R18, RZ, RZ, R10 ;  /* 0x000000ffff127224 */ /* 0x001fe400078e000a */
[----:B------:R-:W-:Y:S01]  /*2e610*/  IMAD.MOV.U32 R19, RZ, RZ, R11 ;  /* 0x000000ffff137224 */ /* 0x000fe200078e000b */
[----:B------:R-:W2:Y:S04]  /*2e620*/  LDL.LU R10, [R1+0x2a4c] ;  /* 0x002a4c00010a7983 */ /* 0x000ea80000300800 */
[----:B------:R-:W2:Y:S04]  /*2e630*/  LDL.LU R11, [R1+0x2a48] ;  /* 0x002a4800010b7983 */ /* 0x000ea80000300800 */
[----:B------:R0:W-:Y:S02]  /*2e640*/  STL.64 [R1+0x2930], R18 ;  /* 0x0029301201007387 */ /* 0x0001e40000100a00 */
[----:B0-----:R-:W-:-:S02]  /*2e650*/  IMAD.MOV.U32 R18, RZ, RZ, R29 ;  /* 0x000000ffff127224 */ /* 0x001fc400078e001d */
[----:B------:R-:W-:-:S05]  /*2e660*/  IMAD.MOV.U32 R19, RZ, RZ, R27 ;  /* 0x000000ffff137224 */ /* 0x000fca00078e001b */
[----:B------:R0:W-:Y:S02]  /*2e670*/  STL.64 [R1+0x2948], R18 ;  /* 0x0029481201007387 */ /* 0x0001e40000100a00 */
[----:B0-----:R-:W-:Y:S02]  /*2e680*/  IMAD.MOV.U32 R18, RZ, RZ, R13 ;  /* 0x000000ffff127224 */ /* 0x001fe400078e000d */
[----:B------:R-:W-:Y:S01]  /*2e690*/  IMAD.MOV.U32 R19, RZ, RZ, R12 ;  /* 0x000000ffff137224 */ /* 0x000fe200078e000c */
[----:B---3--:R-:W-:-:S15]  /*2e6a0*/  HMMA.16816.F32 R4, R20, R14, R4 ;  /* 0x0000000e1404723c */ /* 0x008fde0000001804 */
[----:B------:R-:W-:-:S04]  /*2e6b0*/  NOP ;  /* 0x0000000000007918 */ /* 0x000fc80000000000 */
[----:B------:R-:W-:Y:S04]  /*2e6c0*/  STL.64 [R1+0xb40], R4 ;  /* 0x000b400401007387 */ /* 0x000fe80000100a00 */
[----:B------:R0:W-:Y:S04]  /*2e6d0*/  STL.64 [R1+0xb48], R6 ;  /* 0x000b480601007387 */ /* 0x0001e80000100a00 */
[----:B0-----:R-:W3:Y:S04]  /*2e6e0*/  LDL.LU.64 R6, [R1+0x2a40] ;  /* 0x002a400001067983 */ /* 0x001ee80000300a00 */
[----:B------:R-:W2:Y:S04]  /*2e6f0*/  LDL.LU.64 R4, [R1+0x2a38] ;  /* 0x002a380001047983 */ /* 0x000ea80000300a00 */
[----:B------:R-:W-:Y:S04]  /*2e700*/  STL.64 [R1+0x2960], R18 ;  /* 0x0029601201007387 */ /* 0x000fe80000100a00 */
[----:B------:R0:W-:Y:S04]  /*2e710*/  STL.64 [R1+0x2910], R14 ;  /* 0x0029100e01007387 */ /* 0x0001e80000100a00 */
[----:B------:R-:W2:Y:S04]  /*2e720*/  LDL.LU R12, [R1+0x410] ;  /* 0x00041000010c7983 */ /* 0x000ea80000300800 */
[----:B------:R-:W2:Y:S04]  /*2e730*/  LDL.LU R13, [R1+0x414] ;  /* 0x00041400010d7983 */ /* 0x000ea80000300800 */
[----:B0-----:R-:W2:Y:S04]  /*2e740*/  LDL.LU R14, [R1+0x418] ;  /* 0x00041800010e7983 */ /* 0x001ea80000300800 */
[----:B------:R-:W2:Y:S01]  /*2e750*/  LDL.LU R15, [R1+0x41c] ;  /* 0x00041c00010f7983 */ /* 0x000ea20000300800 */
[----:B------:R-:W-:-:S02]  /*2e760*/  IMAD.MOV.U32 R18, RZ, RZ, R26 ;  /* 0x000000ffff127224 */ /* 0x000fc400078e001a */
[----:B------:R-:W-:-:S05]  /*2e770*/  IMAD.MOV.U32 R19, RZ, RZ, R25 ;  /* 0x000000ffff137224 */ /* 0x000fca00078e0019 */
[----:B------:R-:W-:Y:S04]  /*2e780*/  STL.64 [R1+0x2978], R18 ;  /* 0x0029781201007387 */ /* 0x000fe80000100a00 */
[----:B--2---:R-:W-:Y:S04]  /*2e790*/  STL.64 [R1+0x2928], R14 ;  /* 0x0029280e01007387 */ /* 0x004fe80000100a00 */
[----:B------:R0:W-:Y:S04]  /*2e7a0*/  STL.64 [R1+0x2920], R12 ;  /* 0x0029200c01007387 */ /* 0x0001e80000100a00 */
[----:B0-----:R-:W2:Y:S04]  /*2e7b0*/  LDL.LU R12, [R1+0x420] ;  /* 0x00042000010c7983 */ /* 0x001ea80000300800 */
[----:B------:R-:W2:Y:S04]  /*2e7c0*/  LDL.LU R13, [R1+0x424] ;  /* 0x00042400010d7983 */ /* 0x000ea80000300800 */
[----:B------:R-:W2:Y:S04]  /*2e7d0*/  LDL.LU R14, [R1+0x428] ;  /* 0x00042800010e7983 */ /* 0x000ea80000300800 */
        /* <DEDUP_REMOVED lines=20> */
[----:B---3--:R-:W-:-:S05]  /*2e920*/  IMAD.MOV.U32 R19, RZ, RZ, R7 ;  /* 0x000000ffff137224 */ /* 0x008fca00078e0007 */
[----:B------:R0:W-:Y:S02]  /*2e930*/  STL.64 [R1+0x29c0], R18 ;  /* 0x0029c01201007387 */ /* 0x0001e40000100a00 */
[----:B0-----:R-:W-:Y:S02]  /*2e940*/  IMAD.MOV.U32 R18, RZ, RZ, R6 ;  /* 0x000000ffff127224 */ /* 0x001fe400078e0006 */
[----:B------:R-:W-:-:S05]  /*2e950*/  IMAD.MOV.U32 R19, RZ, RZ, R5 ;  /* 0x000000ffff137224 */ /* 0x000fca00078e0005 */
[----:B------:R-:W-:Y:S04]  /*2e960*/  STL.64 [R1+0x29d8], R18 ;  /* 0x0029d81201007387 */ /* 0x000fe80000100a00 */
[----:B--2---:R-:W-:Y:S04]  /*2e970*/  STL.64 [R1+0x2970], R14 ;  /* 0x0029700e01007387 */ /* 0x004fe80000100a00 */
[----:B------:R0:W-:Y:S04]  /*2e980*/  STL.64 [R1+0x2968], R12 ;  /* 0x0029680c01007387 */ /* 0x0001e80000100a00 */
[----:B0-----:R-:W2:Y:S04]  /*2e990*/  LDL.LU R12, [R1+0x450] ;  /* 0x00045000010c7983 */ /* 0x001ea80000300800 */
[----:B------:R-:W2:Y:S04]  /*2e9a0*/  LDL.LU R13, [R1+0x454] ;  /* 0x00045400010d7983 */ /* 0x000ea80000300800 */
[----:B------:R-:W3:Y:S04]  /*2e9b0*/  LDL.LU R14, [R1+0x458] ;  /* 0x00045800010e7983 */ /* 0x000ee80000300800 */
[----:B------:R-:W3:Y:S01]  /*2e9c0*/  LDL.LU R15, [R1+0x45c] ;  /* 0x00045c00010f7983 */ /* 0x000ee20000300800 */
[----:B------:R-:W-:-:S02]  /*2e9d0*/  IMAD.MOV.U32 R18, RZ, RZ, R4 ;  /* 0x000000ffff127224 */ /* 0x000fc400078e0004 */
[----:B------:R-:W-:-:S05]  /*2e9e0*/  IMAD.MOV.U32 R19, RZ, RZ, R3 ;  /* 0x000000ffff137224 */ /* 0x000fca00078e0003 */
[----:B------:R-:W-:Y:S04]  /*2e9f0*/  STL.64 [R1+0x29f0], R18 ;  /* 0x0029f01201007387 */ /* 0x000fe80000100a00 */
[----:B---3--:R-:W-:Y:S04]  /*2ea00*/  STL.64 [R1+0x2988], R14 ;  /* 0x0029880e01007387 */ /* 0x008fe80000100a00 */
[----:B--2---:R0:W-:Y:S04]  /*2ea10*/  STL.64 [R1+0x2980], R12 ;  /* 0x0029800c01007387 */ /* 0x0041e80000100a00 */
[----:B0-----:R-:W2:Y:S04]  /*2ea20*/  LDL.LU R12, [R1+0x460] ;  /* 0x00046000010c7983 */ /* 0x001ea80000300800 */
[----:B------:R-:W2:Y:S04]  /*2ea30*/  LDL.LU R13, [R1+0x464] ;  /* 0x00046400010d7983 */ /* 0x000ea80000300800 */
[----:B------:R-:W3:Y:S04]  /*2ea40*/  LDL.LU R14, [R1+0x468] ;  /* 0x00046800010e7983 */ /* 0x000ee80000300800 */
[----:B------:R-:W3:Y:S01]  /*2ea50*/  LDL.LU R15, [R1+0x46c] ;  /* 0x00046c00010f7983 */ /* 0x000ee20000300800 */
[----:B----4-:R-:W-:-:S02]  /*2ea60*/  IMAD.MOV.U32 R18, RZ, RZ, R2 ;  /* 0x000000ffff127224 */ /* 0x010fc400078e0002 */
[----:B------:R-:W-:-:S05]  /*2ea70*/  IMAD.MOV.U32 R19, RZ, RZ, R0 ;  /* 0x000000ffff137224 */ /* 0x000fca00078e0000 */
[----:B------:R-:W-:Y:S04]  /*2ea80*/  STL.64 [R1+0x2a08], R18 ;  /* 0x002a081201007387 */ /* 0x000fe80000100a00 */
[----:B---3--:R-:W-:Y:S04]  /*2ea90*/  STL.64 [R1+0x29a0], R14 ;  /* 0x0029a00e01007387 */ /* 0x008fe80000100a00 */
[----:B--2---:R0:W-:Y:S04]  /*2eaa0*/  STL.64 [R1+0x2998], R12 ;  /* 0x0029980c01007387 */ /* 0x0041e80000100a00 */
        /* <DEDUP_REMOVED lines=30> */
[----:B------:R-:W3:Y:S01]  /*2ec90*/  LDL.LU R15, [R1+0x4ac] ;  /* 0x0004ac00010f7983 */ /* 0x000ee20000300800 */
[C---:B----4-:R-:W-:Y:S03]  /*2eca0*/  HMMA.16816.F32 R4, R20.reuse, R10, R4 ;  /* 0x0000000a1404723c */ /* 0x050fe60000001804 */
        /* <DEDUP_REMOVED lines=10> */
[----:B------:R-:W2:Y:S04]  /*2ed50*/  LDL.LU R14, [R1+0x1008] ;  /* 0x00100800010e7983 */ /* 0x000ea80000300800 */
[----:B------:R-:W2:Y:S04]  /*2ed60*/  LDL.LU R15, [R1+0x100c] ;  /* 0x00100c00010f7983 */ /* 0x000ea80000300800 */
[----:B------:R-:W-:Y:S04]  /*2ed70*/  STL.64 [R1+0xb30], R4 ;  /* 0x000b300401007387 */ /* 0x000fe80000100a00 */
[----:B------:R0:W-:Y:S04]  /*2ed80*/  STL.64 [R1+0xb38], R6 ;  /* 0x000b380601007387 */ /* 0x0001e80000100a00 */
[----:B0-----:R-:W3:Y:S02]  /*2ed90*/  LDL.LU.64 R6, [R1+0x2a30] ;  /* 0x002a300001067983 */ /* 0x001ee40000300a00 */
[----:B---3--:R-:W-:Y:S02]  /*2eda0*/  HMMA.16816.F32 R20, R20, R6, R24 ;  /* 0x000000061414723c */ /* 0x008fe40000001818 */
[----:B------:R-:W2:Y:S04]  /*2edb0*/  LDL.LU.64 R26, [R1+0x2a28] ;  /* 0x002a2800011a7983 */ /* 0x000ea80000300a00 */
[----:B------:R-:W2:Y:S01]  /*2edc0*/  LDL.LU.64 R24, [R1+0x2a20] ;  /* 0x002a200001187983 */ /* 0x000ea20000300a00 */
[----:B------:R-:W-:-:S02]  /*2edd0*/  IMAD.MOV.U32 R2, RZ, RZ, R18 ;  /* 0x000000ffff027224 */ /* 0x000fc400078e0012 */
[----:B------:R-:W-:-:S10]  /*2ede0*/  IMAD.MOV.U32 R0, RZ, RZ, R19 ;  /* 0x000000ffff007224 */ /* 0x000fd400078e0013 */
[----:B------:R0:W-:Y:S04]  /*2edf0*/  STL.64 [R1+0x4f0], R20 ;  /* 0x0004f01401007387 */ /* 0x0001e80000100a00 */
[----:B------:R1:W-:Y:S04]  /*2ee00*/  STL.64 [R1+0x4f8], R22 ;  /* 0x0004f81601007387 */ /* 0x0003e80000100a00 */
[----:B0-----:R-:W3:Y:S04]  /*2ee10*/  LDL.LU R20, [R1+0x400] ;  /* 0x0004000001147983 */ /* 0x001ee80000300800 */
[----:B------:R-:W3:Y:S04]  /*2ee20*/  LDL.LU R21, [R1+0x404] ;  /* 0x0004040001157983 */ /* 0x000ee80000300800 */
[----:B-1----:R-:W3:Y:S04]  /*2ee30*/  LDL.LU R22, [R1+0x408] ;  /* 0x0004080001167983 */ /* 0x002ee80000300800 */
[----:B------:R-:W3:Y:S01]  /*2ee40*/  LDL.LU R23, [R1+0x40c] ;  /* 0x00040c0001177983 */ /* 0x000ee20000300800 */
        /* <DEDUP_REMOVED lines=68> */
[----:B------:R-:W2:-:S15]  /*2f290*/  LDL.LU.64 R14, [R1+0x2910] ;  /* 0x00291000010e7983 */ /* 0x000e9e0000300a00 */
[----:B------:R-:W-:Y:S02]  /*2f2a0*/  NOP ;  /* 0x0000000000007918 */ /* 0x000fe40000000000 */
[----:B------:R-:W-:Y:S04]  /*2f2b0*/  STL.64 [R1+0x410], R16 ;  /* 0x0004101001007387 */ /* 0x000fe80000100a00 */
[----:B------:R0:W-:Y:S04]  /*2f2c0*/  STL.64 [R1+0x418], R18 ;  /* 0x0004181201007387 */ /* 0x0001e80000100a00 */
[----:B0-----:R-:W3:Y:S02]  /*2f2d0*/  LDL.LU.64 R18, [R1+0x2908] ;  /* 0x0029080001127983 */ /* 0x001ee40000300a00 */
[----:B---3--:R-:W-:-:S15]  /*2f2e0*/  HMMA.16816.F32 R20, R24, R18, R20 ;  /* 0x000000121814723c */ /* 0x008fde0000001814 */
[----:B------:R-:W-:-:S04]  /*2f2f0*/  NOP ;  /* 0x0000000000007918 */ /* 0x000fc80000000000 */
[----:B------:R0:W-:Y:S04]  /*2f300*/  STL.64 [R1+0x400], R20 ;  /* 0x0004001401007387 */ /* 0x0001e80000100a00 */
[----:B------:R1:W-:Y:S04]  /*2f310*/  STL.64 [R1+0x408], R22 ;  /* 0x0004081601007387 */ /* 0x0003e80000100a00 */
[----:B0-----:R-:W3:Y:S04]  /*2f320*/  LDL.LU R20, [R1+0xf0] ;  /* 0x0000f00001147983 */ /* 0x001ee80000300800 */
[----:B------:R-:W3:Y:S04]  /*2f330*/  LDL.LU R21, [R1+0xf4] ;  /* 0x0000f40001157983 */ /* 0x000ee80000300800 */
[----:B-1----:R-:W3:Y:S04]  /*2f340*/  LDL.LU R22, [R1+0xf8] ;  /* 0x0000f80001167983 */ /* 0x002ee80000300800 */
[----:B------:R-:W3:Y:S04]  /*2f350*/  LDL.LU R23, [R1+0xfc] ;  /* 0x0000fc0001177983 */ /* 0x000ee80000300800 */
[----:B------:R0:W-:Y:S04]  /*2f360*/  STL.64 [R1+0x28a0], R18 ;  /* 0x0028a01201007387 */ /* 0x0001e80000100a00 */
[----:B0-----:R-:W4:Y:S04]  /*2f370*/  LDL.64 R18, [R1+0x78] ;  /* 0x0000780001127983 */ /* 0x001f280000100a00 */
[----:B----4-:R0:W-:Y:S04]  /*2f380*/  STL.64 [R1+0x28c8], R18 ;  /* 0x0028c81201007387 */ /* 0x0101e80000100a00 */
[----:B0-----:R-:W4:Y:S04]  /*2f390*/  LDL.64 R18, [R1+0x88] ;  /* 0x0000880001127983 */ /* 0x001f280000100a00 */
[----:B----4-:R0:W-:Y:S04]  /*2f3a0*/  STL.64 [R1+0x28d0], R18 ;  /* 0x0028d01201007387 */ /* 0x0101e80000100a00 */
[----:B0-----:R-:W4:Y:S04]  /*2f3b0*/  LDL.64 R18, [R1+0x98] ;  /* 0x0000980001127983 */ /* 0x001f280000100a00 */
[----:B----4-:R0:W-:Y:S04]  /*2f3c0*/  STL.64 [R1+0x28e8], R18 ;  /* 0x0028e81201007387 */ /* 0x0101e80000100a00 */
[----:B0-----:R-:W4:Y:S04]  /*2f3d0*/  LDL.64 R18, [R1+0xa8] ;  /* 0x0000a80001127983 */ /* 0x001f280000100a00 */
[----:B----4-:R0:W-:Y:S04]  /*2f3e0*/  STL.64 [R1+0x28f0], R18 ;  /* 0x0028f01201007387 */ /* 0x0101e80000100a00 */
[----:B------:R-:W2:Y:S04]  /*2f3f0*/  LDL.LU R16, [R1+0x3f0] ;  /* 0x0003f00001107983 */ /* 0x000ea80000300800 */
[----:B------:R-:W2:Y:S04]  /*2f400*/  LDL.LU R17, [R1+0x3f4] ;  /* 0x0003f40001117983 */ /* 0x000ea80000300800 */
[----:B0-----:R-:W2:Y:S04]  /*2f410*/  LDL.LU R18, [R1+0x3f8] ;  /* 0x0003f80001127983 */ /* 0x001ea80000300800 */
[----:B------:R-:W2:Y:S02]  /*2f420*/  LDL.LU R19, [R1+0x3fc] ;  /* 0x0003fc0001137983 */ /* 0x000ea40000300800 */
[----:B--2---:R-:W-:-:S15]  /*2f430*/  HMMA.16816.F32 R16, R24, R14, R16 ;  /* 0x0000000e1810723c */ /* 0x004fde0000001810 */
[----:B------:R-:W-:-:S04]  /*2f440*/  NOP ;  /* 0x0000000000007918 */ /* 0x000fc80000000000 */
[----:B------:R-:W-:Y:S04]  /*2f450*/  STL.64 [R1+0x3f0], R16 ;  /* 0x0003f01001007387 */ /* 0x000fe80000100a00 */
[----:B------:R-:W-:Y:S04]  /*2f460*/  STL.64 [R1+0x3f8], R18 ;  /* 0x0003f81201007387 */ /* 0x000fe80000100a00 */
[----:B------:R0:W-:Y:S04]  /*2f470*/  STL.64 [R1+0x2840], R14 ;  /* 0x0028400e01007387 */ /* 0x0001e80000100a00 */
[----:B------:R-:W2:Y:S04]  /*2f480*/  LDL.LU R12, [R1+0x3e0] ;  /* 0x0003e000010c7983 */ /* 0x000ea80000300800 */
[----:B------:R-:W2:Y:S04]  /*2f490*/  LDL.LU R13, [R1+0x3e4] ;  /* 0x0003e400010d7983 */ /* 0x000ea80000300800 */
[----:B0-----:R-:W2:Y:S04]  /*2f4a0*/  LDL.LU R14, [R1+0x3e8] ;  /* 0x0003e800010e7983 */ /* 0x001ea80000300800 */
[----:B------:R-:W2:Y:S02]  /*2f4b0*/  LDL.LU R15, [R1+0x3ec] ;  /* 0x0003ec00010f7983 */ /* 0x000ea40000300800 */
[----:B--2---:R-:W-:-:S15]  /*2f4c0*/  HMMA.16816.F32 R12, R24, R10, R12 ;  /* 0x0000000a180c723c */ /* 0x004fde000000180c */
[----:B------:R-:W-:-:S04]  /*2f4d0*/  NOP ;  /* 0x0000000000007918 */ /* 0x000fc80000000000 */
[----:B------:R-:W-:Y:S04]  /*2f4e0*/  STL.64 [R1+0x3e0], R12 ;  /* 0x0003e00c01007387 */ /* 0x000fe80000100a00 */
[----:B------:R0:W-:Y:S04]  /*2f4f0*/  STL.64 [R1+0x3e8], R14 ;  /* 0x0003e80e01007387 */ /* 0x0001e80000100a00 */
[----:B0-----:R-:W2:Y:S04]  /*2f500*/  LDL.64 R14, [R1+0x68] ;  /* 0x00006800010e7983 */ /* 0x001ea80000100a00 */
[----:B--2---:R0:W-:Y:S04]  /*2f510*/  STL.64 [R1+0x28c0], R14 ;  /* 0x0028c00e01007387 */ /* 0x0041e80000100a00 */
[----:B------:R-:W2:Y:S04]  /*2f520*/  LDL.LU R12, [R1+0xe80] ;  /* 0x000e8000010c7983 */ /* 0x000ea80000300800 */
[----:B------:R-:W2:Y:S04]  /*2f530*/  LDL.LU R13, [R1+0xe84] ;  /* 0x000e8400010d7983 */ /* 0x000ea80000300800 */
[----:B0-----:R-:W4:Y:S04]  /*2f540*/  LDL.LU R14, [R1+0xe88] ;  /* 0x000e8800010e7983 */ /* 0x001f280000300800 */
[----:B------:R-:W4:Y:S04]  /*2f550*/  LDL.LU R15, [R1+0xe8c] ;  /* 0x000e8c00010f7983 */ /* 0x000f280000300800 */
[----:B----4-:R-:W-:Y:S04]  /*2f560*/  STL.64 [R1+0x28e0], R14 ;  /* 0x0028e00e01007387 */ /* 0x010fe80000100a00 */
[----:B--2---:R0:W-:Y:S04]  /*2f570*/  STL.64 [R1+0x28d8], R12 ;  /* 0x0028d80c01007387 */ /* 0x0041e80000100a00 */
[----:B0-----:R-:W2:Y:S04]  /*2f580*/  LDL.LU R12, [R1+0xea0] ;  /* 0x000ea000010c7983 */ /* 0x001ea80000300800 */
[----:B------:R-:W2:Y:S04]  /*2f590*/  LDL.LU R13, [R1+0xea4] ;  /* 0x000ea400010d7983 */ /* 0x000ea80000300800 */
[----:B------:R-:W4:Y:S04]  /*2f5a0*/  LDL.LU R14, [R1+0xea8] ;  /* 0x000ea800010e7983 */ /* 0x000f280000300800 */
[----:B------:R-:W4:Y:S01]  /*2f5b0*/  LDL.LU R15, [R1+0xeac] ;  /* 0x000eac00010f7983 */ /* 0x000f220000300800 */
[----:B---3--:R-:W-:Y:S03]  /*2f5c0*/  HMMA.16816.F32 R24, R24, R6, R20 ;  /* 0x000000061818723c */ /* 0x008fe60000001814 */
[----:B------:R-:W-:Y:S04]  /*2f5d0*/  LDSM.16.MT88.4 R20, [R28+UR6+0x2000] ;  /* 0x002000061c14783b */ /* 0x000fe80008004200 */
[----:B----4-:R-:W-:Y:S04]  /*2f5e0*/  STL.64 [R1+0x2900], R14 ;  /* 0x0029000e01007387 */ /* 0x010fe80000100a00 */
[----:B--2---:R0:W-:Y:S04]  /*2f5f0*/  STL.64 [R1+0x28f8], R12 ;  /* 0x0028f80c01007387 */ /* 0x0041e80000100a00 */
[----:B0-----:R-:W2:Y:S04]  /*2f600*/  LDL.LU R12, [R1+0x10a0] ;  /* 0x0010a000010c7983 */ /* 0x001ea80000300800 */
[----:B------:R-:W2:Y:S04]  /*2f610*/  LDL.LU R13, [R1+0x10a4] ;  /* 0x0010a400010d7983 */ /* 0x000ea80000300800 */
[----:B------:R-:W2:Y:S04]  /*2f620*/  LDL.LU R14, [R1+0x10a8] ;  /* 0x0010a800010e7983 */ /* 0x000ea80000300800 */
[----:B------:R-:W2:Y:S04]  /*2f630*/  LDL.LU R15, [R1+0x10ac] ;  /* 0x0010ac00010f7983 */ /* 0x000ea80000300800 */
[----:B------:R0:W-:Y:S04]  /*2f640*/  STL [R1+0x2804], R10 ;  /* 0x0028040a01007387 */ /* 0x0001e80000100800 */
[----:B------:R1:W-:Y:S04]  /*2f650*/  STL [R1+0x2800], R11 ;  /* 0x0028000b01007387 */ /* 0x0003e80000100800 */
[----:B------:R-:W3:Y:S04]  /*2f660*/  LDL.LU R8, [R1+0xfa0] ;  /* 0x000fa00001087983 */ /* 0x000ee80000300800 */
[----:B------:R-:W3:Y:S04]  /*2f670*/  LDL.LU R9, [R1+0xfa4] ;  /* 0x000fa40001097983 */ /* 0x000ee80000300800 */
[----:B0-----:R-:W3:Y:S04]  /*2f680*/  LDL.LU R10, [R1+0xfa8] ;  /* 0x000fa800010a7983 */ /* 0x001ee80000300800 */
[----:B-1----:R-:W3:Y:S04]  /*2f690*/  LDL.LU R11, [R1+0xfac] ;  /* 0x000fac00010b7983 */ /* 0x002ee80000300800 */
[----:B------:R-:W-:Y:S04]  /*2f6a0*/  STL.64 [R1+0xf0], R24 ;  /* 0x0000f01801007387 */ /* 0x000fe80000100a00 */
[----:B------:R-:W-:Y:S04]  /*2f6b0*/  STL.64 [R1+0xf8], R26 ;  /* 0x0000f81a01007387 */ /* 0x000fe80000100a00 */
[----:B------:R-:W0:Y:S01]  /*2f6c0*/  LDSM.16.MT88.4 R24, [R28+UR6+0x2080] ;  /* 0x002080061c18783b */ /* 0x000e220008004200 */
[----:B------:R-:W-:-:S02]  /*2f6d0*/  IMAD.MOV.U32 R18, RZ, RZ, R2 ;  /* 0x000000ffff127224 */ /* 0x000fc400078e0002 */
[----:B------:R-:W-:Y:S01]  /*2f6e0*/  IMAD.MOV.U32 R19, RZ, RZ, R0 ;  /* 0x000000ffff137224 */ /* 0x000fe200078e0000 */
[----:B------:R-:W-:Y:S04]  /*2f6f0*/  STL [R1+0x2808], R28 ;  /* 0x0028081c01007387 */ /* 0x000fe80000100800 */
[----:B0-----:R-:W-:Y:S04]  /*2f700*/  STL.64 [R1+0x27e8], R26 ;  /* 0x0027e81a01007387 */ /* 0x001fe80000100a00 */
[----:B------:R0:W-:Y:S04]  /*2f710*/  STL.64 [R1+0x27e0], R24 ;  /* 0x0027e01801007387 */ /* 0x0001e80000100a00 */
[----:B0-----:R-:W4:Y:S04]  /*2f720*/  LDL.LU R24, [R1+0xe90] ;  /* 0x000e900001187983 */ /* 0x001f280000300800 */
[----:B------:R-:W4:Y:S04]  /*2f730*/  LDL.LU R25, [R1+0xe94] ;  /* 0x000e940001197983 */ /* 0x000f280000300800 */
[----:B------:R-:W4:Y:S04]  /*2f740*/  LDL.LU R26, [R1+0xe98] ;  /* 0x000e9800011a7983 */ /* 0x000f280000300800 */
[----:B------:R-:W4:Y:S01]  /*2f750*/  LDL.LU R27, [R1+0xe9c] ;  /* 0x000e9c00011b7983 */ /* 0x000f220000300800 */
[----:B--2---:R-:W-:Y:S03]  /*2f760*/  HMMA.16816.F32 R16, R20, R18, R12 ;  /* 0x000000121410723c */ /* 0x004fe6000000180c */
[----:B------:R-:W2:Y:S04]  /*2f770*/  LDL.LU.64 R14, [R1+0x2900] ;  /* 0x00290000010e7983 */ /* 0x000ea80000300a00 */
[----:B------:R-:W2:-:S12]  /*2f780*/  LDL.LU.64 R12, [R1+0x28f8] ;  /* 0x0028f800010c7983 */ /* 0x000e980000300a00 */
[----:B------:R-:W-:Y:S04]  /*2f790*/  STL.64 [R1+0x10a0], R16 ;  /* 0x0010a01001007387 */ /* 0x000fe80000100a00 */
[----:B------:R0:W-:Y:S04]  /*2f7a0*/  STL.64 [R1+0x10a8], R18 ;  /* 0x0010a81201007387 */ /* 0x0001e80000100a00 */
[----:B0-----:R-:W3:Y:S02]  /*2f7b0*/  LDL.LU.64 R18, [R1+0x28f0] ;  /* 0x0028f00001127983 */ /* 0x001ee40000300a00 */
[----:B---3--:R-:W-:Y:S01]  /*2f7c0*/  HMMA.16816.F32 R8, R20, R18, R8 ;  /* 0x000000121408723c */ /* 0x008fe20000001808 */
[----:B------:R-:W-:-:S15]  /*2f7d0*/  IMAD.MOV.U32 R5, RZ, RZ, R19 ;  /* 0x000000ffff057224 */ /* 0x000fde00078e0013 */
[----:B------:R-:W-:-:S03]  /*2f7e0*/  NOP ;  /* 0x0000000000007918 */ /* 0x000fc60000000000 */
[----:B------:R0:W-:Y:S04]  /*2f7f0*/  STL.64 [R1+0xfa0], R8 ;  /* 0x000fa00801007387 */ /* 0x0001e80000100a00 */
[----:B------:R-:W-:Y:S01]  /*2f800*/  STL.64 [R1+0xfa8], R10 ;  /* 0x000fa80a01007387 */ /* 0x000fe20000100a00 */
[----:B0-----:R-:W-:-:S03]  /*2f810*/  IMAD.MOV.U32 R8, RZ, RZ, R18 ;  /* 0x000000ffff087224 */ /* 0x001fc600078e0012 */
        /* <DEDUP_REMOVED lines=9> */
[----:B------:R-:W4:Y:S02]  /*2f8b0*/  LDL.LU.64 R18, [R1+0x28d0] ;  /* 0x0028d00001127983 */ /* 0x000f240000300a00 */
[----:B----4-:R-:W-:Y:S01]  /*2f8c0*/  HMMA.16816.F32 R24, R20, R18, R24 ;  /* 0x000000121418723c */ /* 0x010fe20000001818 */
[----:B------:R-:W-:-:S15]  /*2f8d0*/  IMAD.MOV.U32 R9, RZ, RZ, R19 ;  /* 0x000000ffff097224 */ /* 0x000fde00078e0013 */
[----:B------:R-:W-:-:S03]  /*2f8e0*/  NOP ;  /* 0x0000000000007918 */ /* 0x000fc60000000000 */
[----:B------:R0:W-:Y:S04]  /*2f8f0*/  STL.64 [R1+0xe90], R24 ;  /* 0x000e901801007387 */ /* 0x0001e80000100a00 */
[----:B------:R-:W-:Y:S01]  /*2f900*/  STL.64 [R1+0xe98], R26 ;  /* 0x000e981a01007387 */ /* 0x000fe20000100a00 */
[----:B0-----:R-:W-:-:S03]  /*2f910*/  IMAD.MOV.U32 R24, RZ, RZ, R18 ;  /* 0x000000ffff187224 */ /* 0x001fc600078e0012 */
[----:B------:R-:W2:Y:S04]  /*2f920*/  LDL.LU.64 R18, [R1+0x28c8] ;  /* 0x0028c80001127983 */ /* 0x000ea80000300a00 */
[----:B------:R0:W-:Y:S04]  /*2f930*/  STL.64 [R1+0x2868], R8 ;  /* 0x0028680801007387 */ /* 0x0001e80000100a00 */
[----:B0-----:R-:W3:Y:S04]  /*2f940*/  LDL.LU R8, [R1+0xe70] ;  /* 0x000e700001087983 */ /* 0x001ee80000300800 */
[----:B------:R-:W3:Y:S04]  /*2f950*/  LDL.LU R9, [R1+0xe74] ;  /* 0x000e740001097983 */ /* 0x000ee80000300800 */
[----:B------:R-:W3:Y:S04]  /*2f960*/  LDL.LU R10, [R1+0xe78] ;  /* 0x000e7800010a7983 */ /* 0x000ee80000300800 */
[----:B------:R-:W3:Y:S01]  /*2f970*/  LDL.LU R11, [R1+0xe7c] ;  /* 0x000e7c00010b7983 */ /* 0x000ee20000300800 */
[----:B--2---:R-:W-:Y:S01]  /*2f980*/  HMMA.16816.F32 R12, R20, R18, R12 ;  /* 0x00000012140c723c */ /* 0x004fe2000000180c */
[----:B------:R-:W-:-:S02]  /*2f990*/  IMAD.MOV.U32 R26, RZ, RZ, R18 ;  /* 0x000000ffff1a7224 */ /* 0x000fc400078e0012 */
[----:B------:R-:W-:-:S15]  /*2f9a0*/  IMAD.MOV.U32 R25, RZ, RZ, R19 ;  /* 0x000000ffff197224 */ /* 0x000fde00078e0013 */
[----:B------:R-:W-:Y:S01]  /*2f9b0*/  NOP ;  /* 0x0000000000007918 */ /* 0x000fe20000000000 */
[----:B------:R-:W-:Y:S04]  /*2f9c0*/  STL.64 [R1+0xe80], R12 ;  /* 0x000e800c01007387 */ /* 0x000fe80000100a00 */
[----:B------:R0:W-:Y:S04]  /*2f9d0*/  STL.64 [R1+0xe88], R14 ;  /* 0x000e880e01007387 */ /* 0x0001e80000100a00 */
[----:B0-----:R-:W3:Y:S04]  /*2f9e0*/  LDL.LU.64 R14, [R1+0x28c0] ;  /* 0x0028c000010e7983 */ /* 0x001ee80000300a00 */
[----:B------:R-:W2:Y:S04]  /*2f9f0*/  LDL.LU R16, [R1+0xe50] ;  /* 0x000e500001107983 */ /* 0x000ea80000300800 */
[----:B------:R-:W2:Y:S04]  /*2fa00*/  LDL.LU R17, [R1+0xe54] ;  /* 0x000e540001117983 */ /* 0x000ea80000300800 */
[----:B------:R-:W4:Y:S04]  /*2fa10*/  LDL.LU R18, [R1+0xe58] ;  /* 0x000e580001127983 */ /* 0x000f280000300800 */
[----:B------:R-:W4:Y:S01]  /*2fa20*/  LDL.LU R19, [R1+0xe5c] ;  /* 0x000e5c0001137983 */ /* 0x000f220000300800 */
[----:B---3--:R-:W-:Y:S03]  /*2fa30*/  HMMA.16816.F32 R8, R20, R14, R8 ;  /* 0x0000000e1408723c */ /* 0x008fe60000001808 */
[----:B----4-:R0:W-:Y:S04]  /*2fa40*/  STL.64 [R1+0x28b0], R18 ;  /* 0x0028b01201007387 */ /* 0x0101e80000100a00 */
[----:B--2---:R-:W-:Y:S01]  /*2fa50*/  STL.64 [R1+0x28a8], R16 ;  /* 0x0028a81001007387 */ /* 0x004fe20000100a00 */
[----:B------:R-:W-:-:S02]  /*2fa60*/  IMAD.MOV.U32 R4, RZ, RZ, R14 ;  /* 0x000000ffff047224 */ /* 0x000fc400078e000e */
[----:B------:R-:W-:Y:S01]  /*2fa70*/  IMAD.MOV.U32 R3, RZ, RZ, R15 ;  /* 0x000000ffff037224 */ /* 0x000fe200078e000f */
[----:B0-----:R-:W2:Y:S04]  /*2fa80*/  LDL.64 R18, [R1+0x58] ;  /* 0x0000580001127983 */ /* 0x001ea80000100a00 */
[----:B------:R-:W-:Y:S04]  /*2fa90*/  STL [R1+0x2888], R26 ;  /* 0x0028881a01007387 */ /* 0x000fe80000100800 */
[----:B------:R-:W-:Y:S04]  /*2faa0*/  STL.64 [R1+0x2880], R24 ;  /* 0x0028801801007387 */ /* 0x000fe80000100a00 */
[----:B------:R0:W-:Y:S04]  /*2fab0*/  STL.64 [R1+0xe70], R8 ;  /* 0x000e700801007387 */ /* 0x0001e80000100a00 */
[----:B------:R1:W-:Y:S04]  /*2fac0*/  STL.64 [R1+0xe78], R10 ;  /* 0x000e780a01007387 */ /* 0x0003e80000100a00 */
[----:B------:R-:W3:Y:S04]  /*2fad0*/  LDL.LU R12, [R1+0xe10] ;  /* 0x000e1000010c7983 */ /* 0x000ee80000300800 */
[----:B------:R-:W3:Y:S04]  /*2fae0*/  LDL.LU R13, [R1+0xe14] ;  /* 0x000e1400010d7983 */ /* 0x000ee80000300800 */
[----:B------:R-:W4:Y:S04]  /*2faf0*/  LDL.LU R14, [R1+0xe18] ;  /* 0x000e1800010e7983 */ /* 0x000f280000300800 */
[----:B------:R-:W4:Y:S04]  /*2fb00*/  LDL.LU R15, [R1+0xe1c] ;  /* 0x000e1c00010f7983 */ /* 0x000f280000300800 */
[----:B0-----:R-:W2:Y:S04]  /*2fb10*/  LDL.LU R8, [R1+0xe30] ;  /* 0x000e300001087983 */ /* 0x001ea80000300800 */
[----:B------:R-:W2:Y:S04]  /*2fb20*/  LDL.LU R9, [R1+0xe34] ;  /* 0x000e340001097983 */ /* 0x000ea80000300800 */
[----:B-1----:R-:W2:Y:S04]  /*2fb30*/  LDL.LU R10, [R1+0xe38] ;  /* 0x000e3800010a7983 */ /* 0x002ea80000300800 */
[----:B------:R-:W2:Y:S04]  /*2fb40*/  LDL.LU R11, [R1+0xe3c] ;  /* 0x000e3c00010b7983 */ /* 0x000ea80000300800 */
[----:B------:R-:W2:Y:S04]  /*2fb50*/  LDL.LU R24, [R1+0xe40] ;  /* 0x000e400001187983 */ /* 0x000ea80000300800 */
[----:B------:R-:W2:Y:S04]  /*2fb60*/  LDL.LU R25, [R1+0xe44] ;  /* 0x000e440001197983 */ /* 0x000ea80000300800 */
[----:B------:R-:W2:Y:S04]  /*2fb70*/  LDL.LU R26, [R1+0xe48] ;  /* 0x000e4800011a7983 */ /* 0x000ea80000300800 */
[----:B------:R-:W2:Y:S04]  /*2fb80*/  LDL.LU R27, [R1+0xe4c] ;  /* 0x000e4c00011b7983 */ /* 0x000ea80000300800 */
[----:B--2---:R0:W-:Y:S04]  /*2fb90*/  STL.64 [R1+0x2898], R26 ;  /* 0x0028981a01007387 */ /* 0x0041e80000100a00 */
[----:B------:R1:W-:Y:S04]  /*2fba0*/  STL.64 [R1+0x2890], R24 ;  /* 0x0028901801007387 */ /* 0x0003e80000100a00 */
[----:B0-----:R-:W2:Y:S04]  /*2fbb0*/  LDL.64 R26, [R1+0x48] ;  /* 0x00004800011a7983 */ /* 0x001ea80000100a00 */
[----:B--2---:R0:W-:Y:S04]  /*2fbc0*/  STL.64 [R1+0x28b8], R26 ;  /* 0x0028b81a01007387 */ /* 0x0041e80000100a00 */
[----:B-1----:R-:W2:Y:S04]  /*2fbd0*/  LDL.LU R24, [R1+0xe60] ;  /* 0x000e600001187983 */ /* 0x002ea80000300800 */
[----:B------:R-:W2:Y:S04]  /*2fbe0*/  LDL.LU R25, [R1+0xe64] ;  /* 0x000e640001197983 */ /* 0x000ea80000300800 */
[----:B0-----:R-:W2:Y:S04]  /*2fbf0*/  LDL.LU R26, [R1+0xe68] ;  /* 0x000e6800011a7983 */ /* 0x001ea80000300800 */
[----:B------:R-:W2:Y:S04]  /*2fc00*/  LDL.LU R27, [R1+0xe6c] ;  /* 0x000e6c00011b7983 */ /* 0x000ea80000300800 */
[----:B------:R0:W-:Y:S04]  /*2fc10*/  STL.64 [R1+0x2878], R10 ;  /* 0x0028780a01007387 */ /* 0x0001e80000100a00 */
[----:B------:R-:W-:Y:S04]  /*2fc20*/  STL.64 [R1+0x2870], R8 ;  /* 0x0028700801007387 */ /* 0x000fe80000100a00 */
[----:B0-----:R-:W2:Y:S04]  /*2fc30*/  LDL.64 R10, [R1+0x38] ;  /* 0x00003800010a7983 */ /* 0x001ea80000100a00 */
[----:B----4-:R0:W-:Y:S04]  /*2fc40*/  STL.64 [R1+0x2850], R14 ;  /* 0x0028500e01007387 */ /* 0x0101e80000100a00 */
[----:B---3--:R-:W-:Y:S04]  /*2fc50*/  STL.64 [R1+0x2848], R12 ;  /* 0x0028480c01007387 */ /* 0x008fe80000100a00 */
[----:B0-----:R-:W3:Y:S01]  /*2fc60*/  LDL.64 R14, [R1+0x18] ;  /* 0x00001800010e7983 */ /* 0x001ee20000100a00 */
[----:B--2---:R-:W-:Y:S03]  /*2fc70*/  HMMA.16816.F32 R24, R20, R18, R24 ;  /* 0x000000121418723c */ /* 0x004fe60000001818 */
[----:B---3--:R0:W-:Y:S04]  /*2fc80*/  STL.64 [R1+0x2860], R14 ;  /* 0x0028600e01007387 */ /* 0x0081e80000100a00 */
[----:B0-----:R-:W2:Y:S04]  /*2fc90*/  LDL.64 R14, [R1+0x28] ;  /* 0x00002800010e7983 */ /* 0x001ea80000100a00 */
[----:B------:R-:W-:Y:S04]  /*2fca0*/  STL.64 [R1+0x27f8], R6 ;  /* 0x0027f80601007387 */ /* 0x000fe80000100a00 */
[----:B------:R0:W-:Y:S04]  /*2fcb0*/  STL [R1+0x27f0], R4 ;  /* 0x0027f00401007387 */ /* 0x0001e80000100800 */
[----:B------:R-:W-:Y:S04]  /*2fcc0*/  STL.64 [R1+0xe60], R24 ;  /* 0x000e601801007387 */ /* 0x000fe80000100a00 */
[----:B------:R1:W-:Y:S01]  /*2fcd0*/  STL.64 [R1+0xe68], R26 ;  /* 0x000e681a01007387 */ /* 0x0003e20000100a00 */
[----:B0-----:R-:W-:-:S02]  /*2fce0*/  IMAD.MOV.U32 R4, RZ, RZ, R19 ;  /* 0x000000ffff047224 */ /* 0x001fc400078e0013 */
[----:B------:R-:W-:Y:S01]  /*2fcf0*/  IMAD.MOV.U32 R6, RZ, RZ, R18 ;  /* 0x000000ffff067224 */ /* 0x000fe200078e0012 */
[----:B-1----:R-:W3:Y:S04]  /*2fd00*/  LDL.LU.64 R26, [R1+0x28b8] ;  /* 0x0028b800011a7983 */ /* 0x002ee80000300a00 */
        /* <DEDUP_REMOVED lines=8> */
[----:B-1----:R-:W3:Y:S04]  /*2fd90*/  LDL.LU.64 R18, [R1+0x28a0] ;  /* 0x0028a00001127983 */ /* 0x002ee80000300a00 */
[----:B------:R-:W4:Y:S04]  /*2fda0*/  LDL.LU.64 R26, [R1+0x2898] ;  /* 0x00289800011a7983 */ /* 0x000f280000300a00 */
[----:B------:R-:W4:Y:S04]  /*2fdb0*/  LDL.LU.64 R24, [R1+0x2890] ;  /* 0x0028900001187983 */ /* 0x000f280000300a00 */
[----:B------:R-:W-:Y:S04]  /*2fdc0*/  STL.64 [R1+0x2818], R6 ;  /* 0x0028180601007387 */ /* 0x000fe80000100a00 */
[----:B------:R0:W-:Y:S04]  /*2fdd0*/  STL.64 [R1+0x2810], R4 ;  /* 0x0028100401007387 */ /* 0x0001e80000100a00 */
[----:B0-----:R-:W2:Y:S04]  /*2fde0*/  LDL.LU R4, [R1+0xdf0] ;  /* 0x000df00001047983 */ /* 0x001ea80000300800 */
[----:B------:R-:W2:Y:S04]  /*2fdf0*/  LDL.LU R5, [R1+0xdf4] ;  /* 0x000df40001057983 */ /* 0x000ea80000300800 */
[----:B------:R-:W2:Y:S04]  /*2fe00*/  LDL.LU R6, [R1+0xdf8] ;  /* 0x000df80001067983 */ /* 0x000ea80000300800 */
[----:B------:R-:W2:Y:S04]  /*2fe10*/  LDL.LU R7, [R1+0xdfc] ;  /* 0x000dfc0001077983 */ /* 0x000ea80000300800 */
[----:B--2---:R-:W-:Y:S04]  /*2fe20*/  STL.64 [R1+0x2828], R6 ;  /* 0x0028280601007387 */ /* 0x004fe80000100a00 */
[----:B------:R0:W-:Y:S04]  /*2fe30*/  STL.64 [R1+0x2820], R4 ;  /* 0x0028200401007387 */ /* 0x0001e80000100a00 */
[----:B0-----:R-:W2:Y:S04]  /*2fe40*/  LDL.LU R4, [R1+0xe00] ;  /* 0x000e000001047983 */ /* 0x001ea80000300800 */
[----:B------:R-:W2:Y:S04]  /*2fe50*/  LDL.LU R5, [R1+0xe04] ;  /* 0x000e040001057983 */ /* 0x000ea80000300800 */
[----:B------:R-:W2:Y:S04]  /*2fe60*/  LDL.LU R6, [R1+0xe08] ;  /* 0x000e080001067983 */ /* 0x000ea80000300800 */
[----:B------:R-:W2:Y:S01]  /*2fe70*/  LDL.LU R7, [R1+0xe0c] ;  /* 0x000e0c0001077983 */ /* 0x000ea20000300800 */
[----:B----4-:R-:W-:Y:S03]  /*2fe80*/  HMMA.16816.F32 R24, R20, R10, R24 ;  /* 0x0000000a1418723c */ /* 0x010fe60000001818 */
[----:B--2---:R0:W-:Y:S04]  /*2fe90*/  STL.64 [R1+0x2838], R6 ;  /* 0x0028380601007387 */ /* 0x0041e80000100a00 */
[----:B------:R1:W-:Y:S04]  /*2fea0*/  STL.64 [R1+0x2830], R4 ;  /* 0x0028300401007387 */ /* 0x0003e80000100a00 */
[----:B0-----:R-:W2:Y:S01]  /*2feb0*/  LDL.64 R6, [R1+0x8] ;  /* 0x0000080001067983 */ /* 0x001ea20000100a00 */
[----:B------:R-:W-:-:S03]  /*2fec0*/  IMAD.MOV.U32 R17, RZ, RZ, R11 ;  /* 0x000000ffff117224 */ /* 0x000fc600078e000b */
[----:B--2---:R0:W-:Y:S04]  /*2fed0*/  STL.64 [R1+0x2858], R6 ;  /* 0x0028580601007387 */ /* 0x0041e80000100a00 */
[----:B-1----:R-:W2:Y:S04]  /*2fee0*/  LDL.LU R4, [R1+0xe20] ;  /* 0x000e200001047983 */ /* 0x002ea80000300800 */
[----:B------:R-:W2:Y:S04]  /*2fef0*/  LDL.LU R5, [R1+0xe24] ;  /* 0x000e240001057983 */ /* 0x000ea80000300800 */
[----:B0-----:R-:W2:Y:S04]  /*2ff00*/  LDL.LU R6, [R1+0xe28] ;  /* 0x000e280001067983 */ /* 0x001ea80000300800 */
[----:B------:R-:W2:Y:S04]  /*2ff10*/  LDL.LU R7, [R1+0xe2c] ;  /* 0x000e2c0001077983 */ /* 0x000ea80000300800 */
[----:B------:R-:W-:Y:S04]  /*2ff20*/  STL.64 [R1+0xe40], R24 ;  /* 0x000e401801007387 */ /* 0x000fe80000100a00 */
[----:B------:R0:W-:Y:S04]  /*2ff30*/  STL.64 [R1+0xe48], R26 ;  /* 0x000e481a01007387 */ /* 0x0001e80000100a00 */
[----:B0-----:R-:W4:Y:S04]  /*2ff40*/  LDL.LU R26, [R1+0x2888] ;  /* 0x00288800011a7983 */ /* 0x001f280000300800 */
[----:B------:R-:W2:Y:S01]  /*2ff50*/  LDL.LU.64 R24, [R1+0x2880] ;  /* 0x0028800001187983 */ /* 0x000ea20000300a00 */
[----:B------:R-:W-:-:S03]  /*2ff60*/  IMAD.MOV.U32 R27, RZ, RZ, R10 ;  /* 0x000000ffff1b7224 */ /* 0x000fc600078e000a */
[----:B------:R-:W2:Y:S04]  /*2ff70*/  LDL.LU.64 R10, [R1+0x2878] ;  /* 0x00287800010a7983 */ /* 0x000ea80000300a00 */
[----:B------:R-:W2:Y:S01]  /*2ff80*/  LDL.LU.64 R8, [R1+0x2870] ;  /* 0x0028700001087983 */ /* 0x000ea20000300a00 */
[----:B------:R-:W-:Y:S01]  /*2ff90*/  IMAD.MOV.U32 R29, RZ, RZ, R15 ;  /* 0x000000ffff1d7224 */ /* 0x000fe200078e000f */
[----:B--2---:R-:W-:-:S15]  /*2ffa0*/  HMMA.16816.F32 R8, R20, R14, R8 ;  /* 0x0000000e1408723c */ /* 0x004fde0000001808 */
[----:B------:R-:W-:-:S04]  /*2ffb0*/  NOP ;  /* 0x0000000000007918 */ /* 0x000fc80000000000 */
[----:B------:R0:W-:Y:S04]  /*2ffc0*/  STL.64 [R1+0xe30], R8 ;  /* 0x000e300801007387 */ /* 0x0001e80000100a00 */
[----:B------:R1:W-:Y:S04]  /*2ffd0*/  STL.64 [R1+0xe38], R10 ;  /* 0x000e380a01007387 */ /* 0x0003e80000100a00 */
[----:B0-----:R-:W2:Y:S01]  /*2ffe0*/  LDL.LU.64 R8, [R1+0x2868] ;  /* 0x0028680001087983 */ /* 0x001ea20000300a00 */
        /* <DEDUP_REMOVED lines=14> */
[----:B------:R1:W-:Y:S01]  /*300d0*/  STL.64 [R1+0xe18], R14 ;  /* 0x000e180e01007387 */ /* 0x0003e20000100a00 */
[----:B0-----:R-:W-:-:S03]  /*300e0*/  IMAD.MOV.U32 R13, RZ, RZ, R6 ;  /* 0x000000ffff0d7224 */ /* 0x001fc600078e0006 */
[----:B-1----:R-:W2:Y:S01]  /*300f0*/  LDL.LU.64 R14, [R1+0x2840] ;  /* 0x00284000010e7983 */ /* 0x002ea20000300a00 */
[----:B------:R-:W-:-:S03]  /*30100*/  IMAD.MOV.U32 R12, RZ, RZ, R7 ;  /* 0x000000ffff0c7224 */ /* 0x000fc600078e0007 */
[----:B------:R-:W3:Y:S04]  /*30110*/  LDL.LU.64 R6, [R1+0x2838] ;  /* 0x0028380001067983 */ /* 0x000ee80000300a00 */
[----:B------:R-:W3:Y:S02]  /*30120*/  LDL.LU.64 R4, [R1+0x2830] ;  /* 0x0028300001047983 */ /* 0x000ee40000300a00 */
[----:B---3--:R-:W-:-:S15]  /*30130*/  HMMA.16816.F32 R4, R20, R18, R4 ;  /* 0x000000121404723c */ /* 0x008fde0000001804 */
[----:B------:R-:W-:-:S04]  /*30140*/  NOP ;  /* 0x0000000000007918 */ /* 0x000fc80000000000 */
[----:B------:R-:W-:Y:S04]  /*30150*/  STL.64 [R1+0xe00], R4 ;  /* 0x000e000401007387 */ /* 0x000fe80000100a00 */
[----:B------:R0:W-:Y:S04]  /*30160*/  STL.64 [R1+0xe08], R6 ;  /* 0x000e080601007387 */ /* 0x0001e80000100a00 */
[----:B0-----:R-:W2:Y:S04]  /*30170*/  LDL.LU.64 R6, [R1+0x2828] ;  /* 0x0028280001067983 */ /* 0x001ea80000300a00 */
[----:B------:R-:W2:Y:S04]  /*30180*/  LDL.LU.64 R4, [R1+0x2820] ;  /* 0x0028200001047983 */ /* 0x000ea80000300a00 */
[----:B------:R0:W-:Y:S02]  /*30190*/  STL.64 [R1+0x26d0], R18 ;  /* 0x0026d01201007387 */ /* 0x0001e40000100a00 */
[----:B0-----:R-:W-:-:S02]  /*301a0*/  IMAD.MOV.U32 R18, RZ, RZ, R13 ;  /* 0x000000ffff127224 */ /* 0x001fc400078e000d */
[----:B------:R-:W-:Y:S01]  /*301b0*/  IMAD.MOV.U32 R19, RZ, RZ, R12 ;  /* 0x000000ffff137224 */ /* 0x000fe200078e000c */
[----:B--2---:R-:W-:-:S15]  /*301c0*/  HMMA.16816.F32 R4, R20, R14, R4 ;  /* 0x0000000e1404723c */ /* 0x004fde0000001804 */
[----:B------:R-:W-:-:S04]  /*301d0*/  NOP ;  /* 0x0000000000007918 */ /* 0x000fc80000000000 */
[----:B------:R-:W-:Y:S04]  /*301e0*/  STL.64 [R1+0xdf0], R4 ;  /* 0x000df00401007387 */ /* 0x000fe80000100a00 */
[----:B------:R0:W-:Y:S04]  /*301f0*/  STL.64 [R1+0xdf8], R6 ;  /* 0x000df80601007387 */ /* 0x0001e80000100a00 */
[----:B0-----:R-:W2:Y:S04]  /*30200*/  LDL.LU.64 R6, [R1+0x2818] ;  /* 0x0028180001067983 */ /* 0x001ea80000300a00 */
[----:B------:R-:W3:Y:S04]  /*30210*/  LDL.LU.64 R4, [R1+0x2810] ;  /* 0x0028100001047983 */ /* 0x000ee80000300a00 */
[----:B------:R-:W-:Y:S04]  /*30220*/  STL.64 [R1+0x26e8], R18 ;  /* 0x0026e81201007387 */ /* 0x000fe80000100a00 */
[----:B------:R0:W-:Y:S04]  /*30230*/  STL.64 [R1+0x26c8], R14 ;  /* 0x0026c80e01007387 */ /* 0x0001e80000100a00 */
[----:B------:R-:W2:Y:S04]  /*30240*/  LDL.LU R12, [R1+0x6d0] ;  /* 0x0006d000010c7983 */ /* 0x000ea80000300800 */
[----:B------:R-:W2:Y:S04]  /*30250*/  LDL.LU R13, [R1+0x6d4] ;  /* 0x0006d400010d7983 */ /* 0x000ea80000300800 */
        /* <DEDUP_REMOVED lines=14> */
[----:B------:R-:W-:Y:S01]  /*30340*/  IMAD.MOV.U32 R19, RZ, RZ, R29 ;  /* 0x000000ffff137224 */ /* 0x000fe200078e001d */
        /* <DEDUP_REMOVED lines=21> */
[----:B---3--:R-:W-:Y:S01]  /*304a0*/  IMAD.MOV.U32 R19, RZ, RZ, R4 ;  /* 0x000000ffff137224 */ /* 0x008fe200078e0004 */
[----:B--2---:R-:W-:Y:S04]  /*304b0*/  STL.64 [R1+0x2728], R14 ;  /* 0x0027280e01007387 */ /* 0x004fe80000100a00 */
[----:B------:R0:W-:Y:S04]  /*304c0*/  STL.64 [R1+0x2720], R12 ;  /* 0x0027200c01007387 */ /* 0x0001e80000100a00 */
[----:B0-----:R-:W2:Y:S04]  /*304d0*/  LDL.LU R12, [R1+0x710] ;  /* 0x00071000010c7983 */ /* 0x001ea80000300800 */
[----:B------:R-:W2:Y:S04]  /*304e0*/  LDL.LU R13, [R1+0x714] ;  /* 0x00071400010d7983 */ /* 0x000ea80000300800 */
[----:B------:R-:W3:Y:S04]  /*304f0*/  LDL.LU R14, [R1+0x718] ;  /* 0x00071800010e7983 */ /* 0x000ee80000300800 */
        /* <DEDUP_REMOVED lines=8> */
[----:B----4-:R-:W-:-:S02]  /*30580*/  IMAD.MOV.U32 R18, RZ, RZ, R26 ;  /* 0x000000ffff127224 */ /* 0x010fc400078e001a */
[----:B------:R-:W-:-:S05]  /*30590*/  IMAD.MOV.U32 R19, RZ, RZ, R25 ;  /* 0x000000ffff137224 */ /* 0x000fca00078e0019 */
[----:B------:R0:W-:Y:S04]  /*305a0*/  STL.64 [R1+0x2788], R18 ;  /* 0x0027881201007387 */ /* 0x0001e80000100a00 */
[----:B---3--:R-:W-:Y:S04]  /*305b0*/  STL.64 [R1+0x2740], R14 ;  /* 0x0027400e01007387 */ /* 0x008fe80000100a00 */
[----:B------:R1:W-:Y:S01]  /*305c0*/  STL.64 [R1+0x2738], R12 ;  /* 0x0027380c01007387 */ /* 0x0003e20000100a00 */
[----:B0-----:R-:W-:Y:S02]  /*305d0*/  IMAD.MOV.U32 R18, RZ, RZ, R24 ;  /* 0x000000ffff127224 */ /* 0x001fe400078e0018 */
[----:B------:R-:W-:Y:S01]  /*305e0*/  IMAD.MOV.U32 R19, RZ, RZ, R9 ;  /* 0x000000ffff137224 */ /* 0x000fe200078e0009 */
[----:B-1----:R-:W2:Y:S04]  /*305f0*/  LDL.LU R12, [R1+0x720] ;  /* 0x00072000010c7983 */ /* 0x002ea80000300800 */
[----:B------:R-:W2:Y:S04]  /*30600*/  LDL.LU R13, [R1+0x724] ;  /* 0x00072400010d7983 */ /* 0x000ea80000300800 */
[----:B------:R-:W3:Y:S04]  /*30610*/  LDL.LU R14, [R1+0x728] ;  /* 0x00072800010e7983 */ /* 0x000ee80000300800 */
[----:B------:R-:W3:Y:S04]  /*30620*/  LDL.LU R15, [R1+0x72c] ;  /* 0x00072c00010f7983 */ /* 0x000ee80000300800 */
[----:B------:R0:W-:Y:S04]  /*30630*/  STL.64 [R1+0x27a0], R18 ;  /* 0x0027a01201007387 */ /* 0x0001e80000100a00 */
[----:B------:R-:W4:Y:S04]  /*30640*/  LDL.LU R16, [R1+0x770] ;  /* 0x0007700001107983 */ /* 0x000f280000300800 */
[----:B------:R-:W4:Y:S04]  /*30650*/  LDL.LU R17, [R1+0x774] ;  /* 0x0007740001117983 */ /* 0x000f280000300800 */
[----:B0-----:R-:W2:Y:S04]  /*30660*/  LDL.LU R18, [R1+0x778] ;  /* 0x0007780001127983 */ /* 0x001ea80000300800 */
[----:B------:R-:W2:Y:S04]  /*30670*/  LDL.LU R19, [R1+0x77c] ;  /* 0x00077c0001137983 */ /* 0x000ea80000300800 */
[----:B--2---:R0:W-:Y:S04]  /*30680*/  STL.64 [R1+0x27b0], R18 ;  /* 0x0027b01201007387 */ /* 0x0041e80000100a00 */
[----:B----4-:R-:W-:Y:S04]  /*30690*/  STL.64 [R1+0x27a8], R16 ;  /* 0x0027a81001007387 */ /* 0x010fe80000100a00 */
[----:B------:R-:W2:Y:S01]  /*306a0*/  LDL.LU R4, [R1+0xde0] ;  /* 0x000de00001047983 */ /* 0x000ea20000300800 */
[----:B0-----:R-:W-:-:S02]  /*306b0*/  IMAD.MOV.U32 R18, RZ, RZ, R8 ;  /* 0x000000ffff127224 */ /* 0x001fc400078e0008 */
[----:B------:R-:W-:Y:S02]  /*306c0*/  IMAD.MOV.U32 R19, RZ, RZ, R5 ;  /* 0x000000ffff137224 */ /* 0x000fe400078e0005 */
[----:B------:R-:W2:Y:S04]  /*306d0*/  LDL.LU R5, [R1+0xde4] ;  /* 0x000de40001057983 */ /* 0x000ea80000300800 */
[----:B------:R-:W2:Y:S04]  /*306e0*/  LDL.LU R6, [R1+0xde8] ;  /* 0x000de80001067983 */ /* 0x000ea80000300800 */
[----:B------:R-:W2:Y:S04]  /*306f0*/  LDL.LU R7, [R1+0xdec] ;  /* 0x000dec0001077983 */ /* 0x000ea80000300800 */
[----:B------:R-:W-:Y:S04]  /*30700*/  STL.64 [R1+0x27c8], R18 ;  /* 0x0027c81201007387 */ /* 0x000fe80000100a00 */
[----:B---3--:R-:W-:Y:S04]  /*30710*/  STL.64 [R1+0x2758], R14 ;  /* 0x0027580e01007387 */ /* 0x008fe80000100a00 */
[----:B------:R0:W-:Y:S04]  /*30720*/  STL.64 [R1+0x2750], R12 ;  /* 0x0027500c01007387 */ /* 0x0001e80000100a00 */
[----:B0-----:R-:W3:Y:S04]  /*30730*/  LDL.LU R12, [R1+0x730] ;  /* 0x00073000010c7983 */ /* 0x001ee80000300800 */
[----:B------:R-:W3:Y:S04]  /*30740*/  LDL.LU R13, [R1+0x734] ;  /* 0x00073400010d7983 */ /* 0x000ee80000300800 */
[----:B------:R-:W4:Y:S04]  /*30750*/  LDL.LU R14, [R1+0x738] ;  /* 0x00073800010e7983 */ /* 0x000f280000300800 */
[----:B------:R-:W4:Y:S04]  /*30760*/  LDL.LU R15, [R1+0x73c] ;  /* 0x00073c00010f7983 */ /* 0x000f280000300800 */
[----:B------:R-:W2:Y:S04]  /*30770*/  LDL.LU R24, [R1+0x870] ;  /* 0x0008700001187983 */ /* 0x000ea80000300800 */
[----:B------:R-:W2:Y:S04]  /*30780*/  LDL.LU R25, [R1+0x874] ;  /* 0x0008740001197983 */ /* 0x000ea80000300800 */
[----:B------:R-:W2:Y:S04]  /*30790*/  LDL.LU R26, [R1+0x878] ;  /* 0x00087800011a7983 */ /* 0x000ea80000300800 */
[----:B------:R-:W2:Y:S04]  /*307a0*/  LDL.LU R27, [R1+0x87c] ;  /* 0x00087c00011b7983 */ /* 0x000ea80000300800 */
[----:B------:R-:W2:Y:S04]  /*307b0*/  LDL.64 R18, [R1+0xb8] ;  /* 0x0000b80001127983 */ /* 0x000ea80000100a00 */
[----:B----4-:R-:W-:Y:S04]  /*307c0*/  STL.64 [R1+0x2780], R14 ;  /* 0x0027800e01007387 */ /* 0x010fe80000100a00 */
[----:B---3--:R0:W-:Y:S04]  /*307d0*/  STL.64 [R1+0x2778], R12 ;  /* 0x0027780c01007387 */ /* 0x0081e80000100a00 */
[----:B0-----:R-:W3:Y:S04]  /*307e0*/  LDL.LU R12, [R1+0x750] ;  /* 0x00075000010c7983 */ /* 0x001ee80000300800 */
[----:B------:R-:W3:Y:S04]  /*307f0*/  LDL.LU R13, [R1+0x754] ;  /* 0x00075400010d7983 */ /* 0x000ee80000300800 */
[----:B------:R-:W4:Y:S04]  /*30800*/  LDL.LU R14, [R1+0x758] ;  /* 0x00075800010e7983 */ /* 0x000f280000300800 */
[----:B------:R-:W4:Y:S04]  /*30810*/  LDL.LU R15, [R1+0x75c] ;  /* 0x00075c00010f7983 */ /* 0x000f280000300800 */
[----:B----4-:R-:W-:Y:S04]  /*30820*/  STL.64 [R1+0x2798], R14 ;  /* 0x0027980e01007387 */ /* 0x010fe80000100a00 */
[----:B---3--:R0:W-:Y:S04]  /*30830*/  STL.64 [R1+0x2790], R12 ;  /* 0x0027900c01007387 */ /* 0x0081e80000100a00 */
[----:B0-----:R-:W3:Y:S04]  /*30840*/  LDL.LU R12, [R1+0x760] ;  /* 0x00076000010c7983 */ /* 0x001ee80000300800 */
[----:B------:R-:W3:Y:S04]  /*30850*/  LDL.LU R13, [R1+0x764] ;  /* 0x00076400010d7983 */ /* 0x000ee80000300800 */
[----:B------:R-:W4:Y:S04]  /*30860*/  LDL.LU R14, [R1+0x768] ;  /* 0x00076800010e7983 */ /* 0x000f280000300800 */
[----:B------:R-:W4:Y:S01]  /*30870*/  LDL.LU R15, [R1+0x76c] ;  /* 0x00076c00010f7983 */ /* 0x000f220000300800 */
[C---:B--2---:R-:W-:Y:S03]  /*30880*/  HMMA.16816.F32 R4, R20.reuse, R10, R4 ;  /* 0x0000000a1404723c */ /* 0x044fe60000001804 */
[----:B----4-:R-:W-:Y:S04]  /*30890*/  STL.64 [R1+0x27c0], R14 ;  /* 0x0027c00e01007387 */ /* 0x010fe80000100a00 */
[----:B---3--:R0:W-:Y:S04]  /*308a0*/  STL.64 [R1+0x27b8], R12 ;  /* 0x0027b80c01007387 */ /* 0x0081e80000100a00 */
        /* <DEDUP_REMOVED lines=13> */
[----:B------:R-:W4:Y:S04]  /*30980*/  LDL.LU R4, [R1+0x27f0] ;  /* 0x0027f00001047983 */ /* 0x000f280000300800 */
[----:B------:R0:W-:Y:S04]  /*30990*/  STL.64 [R1+0x26c0], R10 ;  /* 0x0026c00a01007387 */ /* 0x0001e80000100a00 */
[----:B------:R-:W2:Y:S04]  /*309a0*/  LDL.LU R8, [R1+0x6c0] ;  /* 0x0006c00001087983 */ /* 0x000ea80000300800 */
[----:B------:R-:W2:Y:S04]  /*309b0*/  LDL.LU R9, [R1+0x6c4] ;  /* 0x0006c40001097983 */ /* 0x000ea80000300800 */
[----:B0-----:R-:W2:Y:S04]  /*309c0*/  LDL.LU R10, [R1+0x6c8] ;  /* 0x0006c800010a7983 */ /* 0x001ea80000300800 */
[----:B------:R-:W2:Y:S01]  /*309d0*/  LDL.LU R11, [R1+0x6cc] ;  /* 0x0006cc00010b7983 */ /* 0x000ea20000300800 */
        /* <DEDUP_REMOVED lines=93> */
[----:B--2---:R-:W-:-:S15]  /*30fb0*/  HMMA.16816.F32 R12, R24, R18, R12 ;  /* 0x00000012180c723c */ /* 0x004fde000000180c */
[----:B------:R-:W-:-:S04]  /*30fc0*/  NOP ;  /* 0x0000000000007918 */ /* 0x000fc80000000000 */
[----:B------:R-:W-:Y:S04]  /*30fd0*/  STL.64 [R1+0x6d0], R12 ;  /* 0x0006d00c01007387 */ /* 0x000fe80000100a00 */
[----:B------:R0:W-:Y:S04]  /*30fe0*/  STL.64 [R1+0x6d8], R14 ;  /* 0x0006d80e01007387 */ /* 0x0001e80000100a00 */
[----:B0-----:R-:W2:Y:S04]  /*30ff0*/  LDL.LU.64 R14, [R1+0x26c8] ;  /* 0x0026c800010e7983 */ /* 0x001ea80000300a00 */
[----:B------:R0:W-:Y:S04]  /*31000*/  STL.64 [R1+0x2608], R18 ;  /* 0x0026081201007387 */ /* 0x0001e80000100a00 */
[----:B0-----:R-:W2:Y:S04]  /*31010*/  LDL.64 R18, [R1+0x98] ;  /* 0x0000980001127983 */ /* 0x001ea80000100a00 */
[----:B--2---:R0:W-:Y:S04]  /*31020*/  STL.64 [R1+0x26a0], R18 ;  /* 0x0026a01201007387 */ /* 0x0041e80000100a00 */
[----:B0-----:R-:W2:Y:S01]  /*31030*/  LDL.64 R18, [R1+0xa8] ;  /* 0x0000a80001127983 */ /* 0x001ea20000100a00 */
[----:B------:R-:W-:Y:S03]  /*31040*/  HMMA.16816.F32 R8, R24, R14, R8 ;  /* 0x0000000e1808723c */ /* 0x000fe60000001808 */
[----:B--2---:R-:W-:-:S15]  /*31050*/  STL.64 [R1+0x26a8], R18 ;  /* 0x0026a81201007387 */ /* 0x004fde0000100a00 */
[----:B------:R-:W-:Y:S01]  /*31060*/  NOP ;  /* 0x0000000000007918 */ /* 0x000fe20000000000 */
[----:B------:R-:W-:Y:S04]  /*31070*/  STL.64 [R1+0x6c0], R8 ;  /* 0x0006c00801007387 */ /* 0x000fe80000100a00 */
[----:B------:R0:W-:Y:S04]  /*31080*/  STL.64 [R1+0x6c8], R10 ;  /* 0x0006c80a01007387 */ /* 0x0001e80000100a00 */
[----:B0-----:R-:W3:Y:S04]  /*31090*/  LDL.LU.64 R10, [R1+0x26c0] ;  /* 0x0026c000010a7983 */ /* 0x001ee80000300a00 */
[----:B------:R-:W-:Y:S04]  /*310a0*/  STL [R1+0x25f0], R14 ;  /* 0x0025f00e01007387 */ /* 0x000fe80000100800 */
[----:B------:R0:W-:Y:S04]  /*310b0*/  STL [R1+0x25ec], R15 ;  /* 0x0025ec0f01007387 */ /* 0x0001e80000100800 */
[----:B0-----:R-:W2:Y:S01]  /*310c0*/  LDL.64 R14, [R1+0x78] ;  /* 0x00007800010e7983 */ /* 0x001ea20000100a00 */
[----:B---3--:R-:W-:Y:S03]  /*310d0*/  HMMA.16816.F32 R4, R24, R10, R4 ;  /* 0x0000000a1804723c */ /* 0x008fe60000001804 */
[----:B--2---:R0:W-:Y:S04]  /*310e0*/  STL.64 [R1+0x26b0], R14 ;  /* 0x0026b00e01007387 */ /* 0x0041e80000100a00 */
[----:B------:R-:W2:Y:S04]  /*310f0*/  LDL.LU R12, [R1+0x1020] ;  /* 0x00102000010c7983 */ /* 0x000ea80000300800 */
[----:B------:R-:W2:Y:S04]  /*31100*/  LDL.LU R13, [R1+0x1024] ;  /* 0x00102400010d7983 */ /* 0x000ea80000300800 */
[----:B0-----:R-:W2:Y:S04]  /*31110*/  LDL.LU R14, [R1+0x1028] ;  /* 0x00102800010e7983 */ /* 0x001ea80000300800 */
[----:B------:R-:W2:Y:S04]  /*31120*/  LDL.LU R15, [R1+0x102c] ;  /* 0x00102c00010f7983 */ /* 0x000ea80000300800 */
[----:B------:R-:W-:Y:S04]  /*31130*/  STL.64 [R1+0x6b0], R4 ;  /* 0x0006b00401007387 */ /* 0x000fe80000100a00 */
[----:B------:R0:W-:Y:S04]  /*31140*/  STL.64 [R1+0x6b8], R6 ;  /* 0x0006b80601007387 */ /* 0x0001e80000100a00 */
[----:B0-----:R-:W4:Y:S04]  /*31150*/  LDL.LU.64 R6, [R1+0x26b8] ;  /* 0x0026b80001067983 */ /* 0x001f280000300a00 */
[----:B------:R0:W-:Y:S04]  /*31160*/  STL [R1+0x25e4], R10 ;  /* 0x0025e40a01007387 */ /* 0x0001e80000100800 */
[----:B------:R1:W-:Y:S04]  /*31170*/  STL [R1+0x25e0], R11 ;  /* 0x0025e00b01007387 */ /* 0x0003e80000100800 */
[----:B------:R-:W3:Y:S04]  /*31180*/  LDL.LU R8, [R1+0xb00] ;  /* 0x000b000001087983 */ /* 0x000ee80000300800 */
[----:B------:R-:W3:Y:S04]  /*31190*/  LDL.LU R9, [R1+0xb04] ;  /* 0x000b040001097983 */ /* 0x000ee80000300800 */
[----:B0-----:R-:W3:Y:S04]  /*311a0*/  LDL.LU R10, [R1+0xb08] ;  /* 0x000b0800010a7983 */ /* 0x001ee80000300800 */
[----:B-1----:R-:W3:Y:S01]  /*311b0*/  LDL.LU R11, [R1+0xb0c] ;  /* 0x000b0c00010b7983 */ /* 0x002ee20000300800 */
[----:B------:R-:W-:-:S02]  /*311c0*/  IMAD.MOV.U32 R18, RZ, RZ, R2 ;  /* 0x000000ffff127224 */ /* 0x000fc400078e0002 */
[----:B------:R-:W-:Y:S01]  /*311d0*/  IMAD.MOV.U32 R19, RZ, RZ, R0 ;  /* 0x000000ffff137224 */ /* 0x000fe200078e0000 */
[----:B----4-:R-:W-:Y:S01]  /*311e0*/  HMMA.16816.F32 R20, R24, R6, R20 ;  /* 0x000000061814723c */ /* 0x010fe20000001814 */
[----:B------:R0:W-:Y:S04]  /*311f0*/  STL.64 [R1+0x25d8], R6 ;  /* 0x0025d80601007387 */ /* 0x0001e80000100a00 */
[----:B------:R-:W4:Y:S04]  /*31200*/  LDL.LU R4, [R1+0xb20] ;  /* 0x000b200001047983 */ /* 0x000f280000300800 */
[----:B------:R-:W1:Y:S10]  /*31210*/  LDSM.16.MT88.4 R24, [R28+UR6+0x2180] ;  /* 0x002180061c18783b */ /* 0x000e740008004200 */
[----:B------:R-:W-:Y:S04]  /*31220*/  STL.64 [R1+0x120], R20 ;  /* 0x0001201401007387 */ /* 0x000fe80000100a00 */
[----:B------:R-:W-:Y:S04]  /*31230*/  STL.64 [R1+0x128], R22 ;  /* 0x0001281601007387 */ /* 0x000fe80000100a00 */
[----:B------:R-:W2:Y:S04]  /*31240*/  LDSM.16.MT88.4 R20, [R28+UR6+0x2100] ;  /* 0x002100061c14783b */ /* 0x000ea80008004200 */
[----:B------:R-:W4:Y:S04]  /*31250*/  LDL.LU R5, [R1+0xb24] ;  /* 0x000b240001057983 */ /* 0x000f280000300800 */
[----:B0-----:R-:W4:Y:S04]  /*31260*/  LDL.LU R6, [R1+0xb28] ;  /* 0x000b280001067983 */ /* 0x001f280000300800 */
[----:B------:R-:W4:Y:S04]  /*31270*/  LDL.LU R7, [R1+0xb2c] ;  /* 0x000b2c0001077983 */ /* 0x000f280000300800 */
[----:B-1----:R-:W-:Y:S04]  /*31280*/  STL.64 [R1+0x25d0], R26 ;  /* 0x0025d01a01007387 */ /* 0x002fe80000100a00 */
[----:B------:R0:W-:Y:S04]  /*31290*/  STL.64 [R1+0x25c8], R24 ;  /* 0x0025c81801007387 */ /* 0x0001e80000100a00 */
[----:B0-----:R-:W3:Y:S04]  /*312a0*/  LDL.LU R24, [R1+0xaf0] ;  /* 0x000af00001187983 */ /* 0x001ee80000300800 */
[----:B------:R-:W3:Y:S04]  /*312b0*/  LDL.LU R25, [R1+0xaf4] ;  /* 0x000af40001197983 */ /* 0x000ee80000300800 */
[----:B------:R-:W3:Y:S04]  /*312c0*/  LDL.LU R26, [R1+0xaf8] ;  /* 0x000af800011a7983 */ /* 0x000ee80000300800 */
[----:B------:R-:W3:Y:S01]  /*312d0*/  LDL.LU R27, [R1+0xafc] ;  /* 0x000afc00011b7983 */ /* 0x000ee20000300800 */
[----:B--2---:R-:W-:Y:S03]  /*312e0*/  HMMA.16816.F32 R16, R20, R18, R12 ;  /* 0x000000121410723c */ /* 0x004fe6000000180c */
[----:B------:R-:W2:-:S15]  /*312f0*/  LDL.LU.64 R14, [R1+0x26b0] ;  /* 0x0026b000010e7983 */ /* 0x000e9e0000300a00 */
[----:B------:R-:W-:Y:S01]  /*31300*/  NOP ;  /* 0x0000000000007918 */ /* 0x000fe20000000000 */
[----:B------:R-:W-:Y:S04]  /*31310*/  STL.64 [R1+0x1020], R16 ;  /* 0x0010201001007387 */ /* 0x000fe80000100a00 */
[----:B------:R0:W-:Y:S04]  /*31320*/  STL.64 [R1+0x1028], R18 ;  /* 0x0010281201007387 */ /* 0x0001e80000100a00 */
[----:B0-----:R-:W4:Y:S02]  /*31330*/  LDL.LU.64 R18, [R1+0x26a8] ;  /* 0x0026a80001127983 */ /* 0x001f240000300a00 */
[----:B----4-:R-:W-:Y:S01]  /*31340*/  HMMA.16816.F32 R4, R20, R18, R4 ;  /* 0x000000121404723c */ /* 0x010fe20000001804 */
[----:B------:R-:W-:-:S15]  /*31350*/  IMAD.MOV.U32 R3, RZ, RZ, R19 ;  /* 0x000000ffff037224 */ /* 0x000fde00078e0013 */
[----:B------:R-:W-:-:S03]  /*31360*/  NOP ;  /* 0x0000000000007918 */ /* 0x000fc60000000000 */
[----:B------:R0:W-:Y:S04]  /*31370*/  STL.64 [R1+0xb20], R4 ;  /* 0x000b200401007387 */ /* 0x0001e80000100a00 */
[----:B------:R-:W-:Y:S01]  /*31380*/  STL.64 [R1+0xb28], R6 ;  /* 0x000b280601007387 */ /* 0x000fe20000100a00 */
[----:B0-----:R-:W-:-:S03]  /*31390*/  IMAD.MOV.U32 R4, RZ, RZ, R18 ;  /* 0x000000ffff047224 */ /* 0x001fc600078e0012 */
[----:B------:R-:W4:Y:S04]  /*313a0*/  LDL.LU.64 R18, [R1+0x26a0] ;  /* 0x0026a00001127983 */ /* 0x000f280000300a00 */
[----:B------:R-:W-:Y:S04]  /*313b0*/  STL [R1+0x25f4], R3 ;  /* 0x0025f40301007387 */ /* 0x000fe80000100800 */
[----:B------:R0:W-:Y:S04]  /*313c0*/  STL [R1+0x25e8], R4 ;  /* 0x0025e80401007387 */ /* 0x0001e80000100800 */
[----:B0-----:R-:W4:Y:S04]  /*313d0*/  LDL.LU R4, [R1+0xb10] ;  /* 0x000b100001047983 */ /* 0x001f280000300800 */
[----:B------:R-:W4:Y:S04]  /*313e0*/  LDL.LU R5, [R1+0xb14] ;  /* 0x000b140001057983 */ /* 0x000f280000300800 */
[----:B------:R-:W4:Y:S04]  /*313f0*/  LDL.LU R6, [R1+0xb18] ;  /* 0x000b180001067983 */ /* 0x000f280000300800 */
[----:B------:R-:W4:Y:S04]  /*31400*/  LDL.LU R7, [R1+0xb1c] ;  /* 0x000b1c0001077983 */ /* 0x000f280000300800 */
[----:B------:R-:W2:Y:S01]  /*31410*/  LDL R28, [R1+0x1a70] ;  /* 0x001a7000011c7983 */ /* 0x000ea20000100800 */
[----:B----4-:R-:W-:-:S15]  /*31420*/  HMMA.16816.F32 R4, R20, R18, R4 ;  /* 0x000000121404723c */ /* 0x010fde0000001804 */
[----:B------:R-:W-:-:S04]  /*31430*/  NOP ;  /* 0x0000000000007918 */ /* 0x000fc80000000000 */
[----:B------:R0:W-:Y:S04]  /*31440*/  STL.64 [R1+0xb10], R4 ;  /* 0x000b100401007387 */ /* 0x0001e80000100a00 */
[----:B------:R1:W-:Y:S01]  /*31450*/  STL.64 [R1+0xb18], R6 ;  /* 0x000b180601007387 */ /* 0x0003e20000100a00 */
[----:B0-----:R-:W-:Y:S02]  /*31460*/  IMAD.MOV.U32 R5, RZ, RZ, R19 ;  /* 0x000000ffff057224 */ /* 0x001fe400078e0013 */
[----:B-1----:R-:W-:Y:S02]  /*31470*/  IMAD.MOV.U32 R6, RZ, RZ, R18 ;  /* 0x000000ffff067224 */ /* 0x002fe400078e0012 */
[----:B------:R-:W4:Y:S04]  /*31480*/  LDL.64 R18, [R1+0x8] ;  /* 0x0000080001127983 */ /* 0x000f280000100a00 */
[----:B----4-:R0:W-:Y:S04]  /*31490*/  STL.64 [R1+0x2620], R18 ;  /* 0x0026201201007387 */ /* 0x0101e80000100a00 */
[----:B0-----:R-:W3:Y:S02]  /*314a0*/  LDL.64 R18, [R1+0x88] ;  /* 0x0000880001127983 */ /* 0x001ee40000100a00 */
[----:B---3--:R-:W-:Y:S01]  /*314b0*/  HMMA.16816.F32 R8, R20, R18, R8 ;  /* 0x000000121408723c */ /* 0x008fe20000001808 */
[----:B------:R-:W-:-:S15]  /*314c0*/  IMAD.MOV.U32 R7, RZ, RZ, R19 ;  /* 0x000000ffff077224 */ /* 0x000fde00078e0013 */
[----:B------:R-:W-:-:S03]  /*314d0*/  NOP ;  /* 0x0000000000007918 */ /* 0x000fc60000000000 */
[----:B------:R0:W-:Y:S04]  /*314e0*/  STL.64 [R1+0xb00], R8 ;  /* 0x000b000801007387 */ /* 0x0001e80000100a00 */
[----:B------:R-:W-:Y:S04]  /*314f0*/  STL.64 [R1+0xb08], R10 ;  /* 0x000b080a01007387 */ /* 0x000fe80000100a00 */
[----:B------:R-:W-:Y:S04]  /*31500*/  STL.64 [R1+0x2640], R6 ;  /* 0x0026400601007387 */ /* 0x000fe80000100a00 */
[----:B------:R2:W-:Y:S01]  /*31510*/  STL [R1+0x2638], R5 ;  /* 0x0026380501007387 */ /* 0x0005e20000100800 */
[----:B0-----:R-:W-:-:S03]  /*31520*/  IMAD.MOV.U32 R8, RZ, RZ, R18 ;  /* 0x000000ffff087224 */ /* 0x001fc600078e0012 */
[----:B------:R-:W3:Y:S01]  /*31530*/  LDL.64 R18, [R1+0x18] ;  /* 0x0000180001127983 */ /* 0x000ee20000100a00 */
[----:B--2---:R-:W-:Y:S01]  /*31540*/  HMMA.16816.F32 R4, R20, R14, R24 ;  /* 0x0000000e1404723c */ /* 0x004fe20000001818 */
[----:B------:R-:W-:Y:S02]  /*31550*/  IMAD.MOV.U32 R24, RZ, RZ, R14 ;  /* 0x000000ffff187224 */ /* 0x000fe400078e000e */
[----:B------:R-:W-:Y:S01]  /*31560*/  IMAD.MOV.U32 R9, RZ, RZ, R15 ;  /* 0x000000ffff097224 */ /* 0x000fe200078e000f */
[----:B---3--:R-:W-:-:S15]  /*31570*/  STL.64 [R1+0x2648], R18 ;  /* 0x0026481201007387 */ /* 0x008fde0000100a00 */
[----:B------:R-:W-:Y:S04]  /*31580*/  STL.64 [R1+0xaf0], R4 ;  /* 0x000af00401007387 */ /* 0x000fe80000100a00 */
[----:B------:R-:W-:Y:S04]  /*31590*/  STL.64 [R1+0xaf8], R6 ;  /* 0x000af80601007387 */ /* 0x000fe80000100a00 */
[----:B------:R0:W-:Y:S04]  /*315a0*/  STL [R1+0x2698], R24 ;  /* 0x0026981801007387 */ /* 0x0001e80000100800 */
[----:B0-----:R-:W2:Y:S04]  /*315b0*/  LDL.LU R24, [R1+0xae0] ;  /* 0x000ae00001187983 */ /* 0x001ea80000300800 */
[----:B------:R-:W2:Y:S04]  /*315c0*/  LDL.LU R25, [R1+0xae4] ;  /* 0x000ae40001197983 */ /* 0x000ea80000300800 */
[----:B------:R-:W2:Y:S04]  /*315d0*/  LDL.LU R26, [R1+0xae8] ;  /* 0x000ae800011a7983 */ /* 0x000ea80000300800 */
[----:B------:R-:W2:Y:S04]  /*315e0*/  LDL.LU R27, [R1+0xaec] ;  /* 0x000aec00011b7983 */ /* 0x000ea80000300800 */
[----:B------:R0:W-:Y:S04]  /*315f0*/  STL.64 [R1+0x2670], R8 ;  /* 0x0026700801007387 */ /* 0x0001e80000100a00 */
[----:B------:R-:W3:Y:S04]  /*31600*/  LDL.LU R16, [R1+0xaa0] ;  /* 0x000aa00001107983 */ /* 0x000ee80000300800 */
[----:B------:R-:W3:Y:S04]  /*31610*/  LDL.LU R17, [R1+0xaa4] ;  /* 0x000aa40001117983 */ /* 0x000ee80000300800 */
[----:B------:R-:W4:Y:S04]  /*31620*/  LDL.LU R18, [R1+0xaa8] ;  /* 0x000aa80001127983 */ /* 0x000f280000300800 */
[----:B------:R-:W4:Y:S04]  /*31630*/  LDL.LU R19, [R1+0xaac] ;  /* 0x000aac0001137983 */ /* 0x000f280000300800 */
[----:B------:R-:W2:Y:S04]  /*31640*/  LDL.LU R12, [R1+0xab0] ;  /* 0x000ab000010c7983 */ /* 0x000ea80000300800 */
[----:B------:R-:W2:Y:S04]  /*31650*/  LDL.LU R13, [R1+0xab4] ;  /* 0x000ab400010d7983 */ /* 0x000ea80000300800 */
[----:B------:R-:W2:Y:S04]  /*31660*/  LDL.LU R14, [R1+0xab8] ;  /* 0x000ab800010e7983 */ /* 0x000ea80000300800 */
[----:B------:R-:W2:Y:S04]  /*31670*/  LDL.LU R15, [R1+0xabc] ;  /* 0x000abc00010f7983 */ /* 0x000ea80000300800 */
[----:B0-----:R-:W2:Y:S04]  /*31680*/  LDL.LU R8, [R1+0xac0] ;  /* 0x000ac00001087983 */ /* 0x001ea80000300800 */
[----:B------:R-:W2:Y:S04]  /*31690*/  LDL.LU R9, [R1+0xac4] ;  /* 0x000ac40001097983 */ /* 0x000ea80000300800 */
[----:B------:R-:W2:Y:S04]  /*316a0*/  LDL.LU R10, [R1+0xac8] ;  /* 0x000ac800010a7983 */ /* 0x000ea80000300800 */
[----:B------:R-:W2:Y:S04]  /*316b0*/  LDL.LU R11, [R1+0xacc] ;  /* 0x000acc00010b7983 */ /* 0x000ea80000300800 */
[----:B--2---:R0:W-:Y:S04]  /*316c0*/  STL.64 [R1+0x2680], R10 ;  /* 0x0026800a01007387 */ /* 0x0041e80000100a00 */
[----:B------:R-:W-:Y:S04]  /*316d0*/  STL.64 [R1+0x2678], R8 ;  /* 0x0026780801007387 */ /* 0x000fe80000100a00 */
[----:B0-----:R-:W2:Y:S04]  /*316e0*/  LDL.64 R10, [R1+0x58] ;  /* 0x00005800010a7983 */ /* 0x001ea80000100a00 */
[----:B--2---:R0:W-:Y:S04]  /*316f0*/  STL.64 [R1+0x2690], R10 ;  /* 0x0026900a01007387 */ /* 0x0041e80000100a00 */
[----:B0-----:R-:W2:Y:S04]  /*31700*/  LDL.64 R10, [R1+0x68] ;  /* 0x00006800010a7983 */ /* 0x001ea80000100a00 */
[----:B------:R0:W-:Y:S04]  /*31710*/  STL.64 [R1+0x2668], R14 ;  /* 0x0026680e01007387 */ /* 0x0001e80000100a00 */
[----:B------:R1:W-:Y:S04]  /*31720*/  STL.64 [R1+0x2660], R12 ;  /* 0x0026600c01007387 */ /* 0x0003e80000100a00 */
[----:B0-----:R-:W3:Y:S01]  /*31730*/  LDL.64 R14, [R1+0x48] ;  /* 0x00004800010e7983 */ /* 0x001ee20000100a00 */
[----:B--2---:R-:W-:Y:S03]  /*31740*/  HMMA.16816.F32 R24, R20, R10, R24 ;  /* 0x0000000a1418723c */ /* 0x004fe60000001818 */
[----:B---3--:R0:W-:Y:S04]  /*31750*/  STL.64 [R1+0x2688], R14 ;  /* 0x0026880e01007387 */ /* 0x0081e80000100a00 */
[----:B-1----:R-:W2:Y:S04]  /*31760*/  LDL.LU R12, [R1+0xad0] ;  /* 0x000ad000010c7983 */ /* 0x002ea80000300800 */
[----:B------:R-:W2:Y:S04]  /*31770*/  LDL.LU R13, [R1+0xad4] ;  /* 0x000ad400010d7983 */ /* 0x000ea80000300800 */
[----:B0-----:R-:W2:Y:S04]  /*31780*/  LDL.LU R14, [R1+0xad8] ;  /* 0x000ad800010e7983 */ /* 0x001ea80000300800 */
[----:B------:R-:W2:Y:S04]  /*31790*/  LDL.LU R15, [R1+0xadc] ;  /* 0x000adc00010f7983 */ /* 0x000ea80000300800 */
[----:B----4-:R0:W-:Y:S04]  /*317a0*/  STL.64 [R1+0x2658], R18 ;  /* 0x0026581201007387 */ /* 0x0101e80000100a00 */
[----:B------:R-:W-:Y:S04]  /*317b0*/  STL.64 [R1+0x2650], R16 ;  /* 0x0026501001007387 */ /* 0x000fe80000100a00 */
[----:B------:R-:W3:Y:S04]  /*317c0*/  LDL.64 R6, [R1+0x28] ;  /* 0x0000280001067983 */ /* 0x000ee80000100a00 */
[----:B0-----:R-:W4:Y:S04]  /*317d0*/  LDL.64 R18, [R1+0x38] ;  /* 0x0000380001127983 */ /* 0x001f280000100a00 */
[----:B------:R0:W-:Y:S04]  /*317e0*/  STL.64 [R1+0xae0], R24 ;  /* 0x000ae01801007387 */ /* 0x0001e80000100a00 */
[----:B------:R1:W-:Y:S04]  /*317f0*/  STL.64 [R1+0xae8], R26 ;  /* 0x000ae81a01007387 */ /* 0x0003e80000100a00 */
[----:B0-----:R-:W2:Y:S01]  /*31800*/  LDL.LU R24, [R1+0x2698] ;  /* 0x0026980001187983 */ /* 0x001ea20000300800 */
[----:B-1----:R-:W-:-:S02]  /*31810*/  IMAD.MOV.U32 R26, RZ, RZ, R10 ;  /* 0x000000ffff1a7224 */ /* 0x002fc400078e000a */
[----:B------:R-:W-:Y:S02]  /*31820*/  IMAD.MOV.U32 R25, RZ, RZ, R11 ;  /* 0x000000ffff197224 */ /* 0x000fe400078e000b */
        /* <DEDUP_REMOVED lines=22> */
[----:B------:R-:W-:Y:S03]  /*31990*/  HMMA.16816.F32 R8, R20, R14, R8 ;  /* 0x0000000e1408723c */ /* 0x000fe60000001808 */
[----:B--2---:R-:W-:Y:S04]  /*319a0*/  STL.64 [R1+0x2630], R26 ;  /* 0x0026301a01007387 */ /* 0x004fe80000100a00 */
[----:B------:R0:W-:Y:S04]  /*319b0*/  STL.64 [R1+0x2628], R24 ;  /* 0x0026281801007387 */ /* 0x0001e80000100a00 */
[----:B0-----:R-:W2:Y:S04]  /*319c0*/  LDL.LU R24, [R1+0xa90] ;  /* 0x000a900001187983 */ /* 0x001ea80000300800 */
[----:B------:R-:W2:Y:S04]  /*319d0*/  LDL.LU R25, [R1+0xa94] ;  /* 0x000a940001197983 */ /* 0x000ea80000300800 */
[----:B------:R-:W2:Y:S04]  /*319e0*/  LDL.LU R26, [R1+0xa98] ;  /* 0x000a9800011a7983 */ /* 0x000ea80000300800 */
[----:B------:R-:W2:Y:S04]  /*319f0*/  LDL.LU R27, [R1+0xa9c] ;  /* 0x000a9c00011b7983 */ /* 0x000ea80000300800 */
[----:B------:R0:W-:Y:S04]  /*31a00*/  STL.64 [R1+0xac0], R8 ;  /* 0x000ac00801007387 */ /* 0x0001e80000100a00 */
[----:B------:R1:W-:Y:S04]  /*31a10*/  STL.64 [R1+0xac8], R10 ;  /* 0x000ac80a01007387 */ /* 0x0003e80000100a00 */
[----:B0-----:R-:W2:Y:S01]  /*31a20*/  LDL.LU.64 R8, [R1+0x2670] ;  /* 0x0026700001087983 */ /* 0x001ea20000300a00 */
[----:B-1----:R-:W-:-:S02]  /*31a30*/  IMAD.MOV.U32 R10, RZ, RZ, R14 ;  /* 0x000000ffff0a7224 */ /* 0x002fc400078e000e */
[----:B------:R-:W-:Y:S02]  /*31a40*/  IMAD.MOV.U32 R11, RZ, RZ, R15 ;  /* 0x000000ffff0b7224 */ /* 0x000fe400078e000f */
[----:B------:R-:W4:Y:S04]  /*31a50*/  LDL.LU.64 R14, [R1+0x2668] ;  /* 0x00266800010e7983 */ /* 0x000f280000300a00 */
[----:B------:R-:W4:Y:S02]  /*31a60*/  LDL.LU.64 R12, [R1+0x2660] ;  /* 0x00266000010c7983 */ /* 0x000f240000300a00 */
[----:B----4-:R-:W-:-:S15]  /*31a70*/  HMMA.16816.F32 R12, R20, R18, R12 ;  /* 0x00000012140c723c */ /* 0x010fde000000180c */
[----:B------:R-:W-:-:S04]  /*31a80*/  NOP ;  /* 0x0000000000007918 */ /* 0x000fc80000000000 */
[----:B------:R0:W-:Y:S04]  /*31a90*/  STL.64 [R1+0xab0], R12 ;  /* 0x000ab00c01007387 */ /* 0x0001e80000100a00 */
[----:B------:R-:W-:Y:S01]  /*31aa0*/  STL.64 [R1+0xab8], R14 ;  /* 0x000ab80e01007387 */ /* 0x000fe20000100a00 */
[----:B0-----:R-:W-:Y:S02]  /*31ab0*/  IMAD.MOV.U32 R13, RZ, RZ, R18 ;  /* 0x000000ffff0d7224 */ /* 0x001fe400078e0012 */
[----:B------:R-:W-:Y:S02]  /*31ac0*/  IMAD.MOV.U32 R12, RZ, RZ, R19 ;  /* 0x000000ffff0c7224 */ /* 0x000fe400078e0013 */
[----:B------:R-:W3:Y:S04]  /*31ad0*/  LDL.LU.64 R18, [R1+0x2658] ;  /* 0x0026580001127983 */ /* 0x000ee80000300a00 */
[----:B------:R-:W3:Y:S02]  /*31ae0*/  LDL.LU.64 R16, [R1+0x2650] ;  /* 0x0026500001107983 */ /* 0x000ee40000300a00 */
[----:B---3--:R-:W-:-:S15]  /*31af0*/  HMMA.16816.F32 R16, R20, R6, R16 ;  /* 0x000000061410723c */ /* 0x008fde0000001810 */
[----:B------:R-:W-:-:S04]  /*31b00*/  NOP ;  /* 0x0000000000007918 */ /* 0x000fc80000000000 */
[----:B------:R-:W-:Y:S04]  /*31b10*/  STL.64 [R1+0xaa0], R16 ;  /* 0x000aa01001007387 */ /* 0x000fe80000100a00 */
[----:B------:R0:W-:Y:S04]  /*31b20*/  STL.64 [R1+0xaa8], R18 ;  /* 0x000aa81201007387 */ /* 0x0001e80000100a00 */
[----:B0-----:R-:W2:Y:S01]  /*31b30*/  LDL.LU.64 R18, [R1+0x2648] ;  /* 0x0026480001127983 */ /* 0x001ea20000300a00 */
[----:B------:R-:W-:Y:S02]  /*31b40*/  IMAD.MOV.U32 R15, RZ, RZ, R6 ;  /* 0x000000ffff0f7224 */ /* 0x000fe400078e0006 */
[----:B------:R-:W-:-:S02]  /*31b50*/  IMAD.MOV.U32 R4, RZ, RZ, R7 ;  /* 0x000000ffff047224 */ /* 0x000fc400078e0007 */
[----:B------:R-:W3:Y:S04]  /*31b60*/  LDL.LU.64 R6, [R1+0x2640] ;  /* 0x0026400001067983 */ /* 0x000ee80000300a00 */
[----:B------:R-:W4:Y:S01]  /*31b70*/  LDL.LU R5, [R1+0x2638] ;  /* 0x0026380001057983 */ /* 0x000f220000300800 */
        /* <DEDUP_REMOVED lines=48> */
[----:B------:R0:W-:Y:S02]  /*31e80*/  STL.64 [R1+0xa68], R18 ;  /* 0x000a681201007387 */ /* 0x0001e40000100a00 */
[----:B0-----:R-:W-:Y:S02]  /*31e90*/  IMAD.MOV.U32 R18, RZ, RZ, R13 ;  /* 0x000000ffff127224 */ /* 0x001fe400078e000d */
[----:B------:R-:W-:-:S05]  /*31ea0*/  IMAD.MOV.U32 R19, RZ, RZ, R12 ;  /* 0x000000ffff137224 */ /* 0x000fca00078e000c */
        /* <DEDUP_REMOVED lines=10> */
[----:B------:R0:W-:Y:S02]  /*31f50*/  STL.64 [R1+0x2520], R18 ;  /* 0x0025201201007387 */ /* 0x0001e40000100a00 */
[----:B0-----:R-:W-:-:S02]  /*31f60*/  IMAD.MOV.U32 R18, RZ, RZ, R29 ;  /* 0x000000ffff127224 */ /* 0x001fc400078e001d */
        /* <DEDUP_REMOVED lines=36> */
[----:B----4-:R-:W-:-:S05]  /*321b0*/  IMAD.MOV.U32 R19, RZ, RZ, R5 ;  /* 0x000000ffff137224 */ /* 0x010fca00078e0005 */
        /* <DEDUP_REMOVED lines=9> */
[----:B------:R-:W4:Y:S01]  /*32250*/  LDL.LU R26, [R1+0x4e8] ;  /* 0x0004e800011a7983 */ /* 0x000f220000300800 */
[----:B------:R-:W-:-:S02]  /*32260*/  IMAD.MOV.U32 R18, RZ, RZ, R4 ;  /* 0x000000ffff127224 */ /* 0x000fc400078e0004 */
[----:B------:R-:W-:Y:S01]  /*32270*/  IMAD.MOV.U32 R19, RZ, RZ, R3 ;  /* 0x000000ffff137224 */ /* 0x000fe200078e0003 */
[----:B------:R-:W4:Y:S04]  /*32280*/  LDL.LU R27, [R1+0x4ec] ;  /* 0x0004ec00011b7983 */ /* 0x000f280000300800 */
[----:B------:R-:W4:Y:S04]  /*32290*/  LDL.LU R4, [R1+0xa50] ;  /* 0x000a500001047983 */ /* 0x000f280000300800 */
[----:B------:R-:W4:Y:S04]  /*322a0*/  LDL.LU R5, [R1+0xa54] ;  /* 0x000a540001057983 */ /* 0x000f280000300800 */
[----:B------:R-:W4:Y:S04]  /*322b0*/  LDL.LU R6, [R1+0xa58] ;  /* 0x000a580001067983 */ /* 0x000f280000300800 */
[----:B------:R-:W4:Y:S04]  /*322c0*/  LDL.LU R7, [R1+0xa5c] ;  /* 0x000a5c0001077983 */ /* 0x000f280000300800 */
[----:B------:R0:W-:Y:S04]  /*322d0*/  STL.64 [R1+0x25b0], R18 ;  /* 0x0025b01201007387 */ /* 0x0001e80000100a00 */
[----:B0-----:R-:W4:Y:S04]  /*322e0*/  LDL.64 R18, [R1+0xb8] ;  /* 0x0000b80001127983 */ /* 0x001f280000100a00 */
        /* <DEDUP_REMOVED lines=36> */
[----:B------:R-:W2:-:S13]  /*32530*/  LDL.LU.64 R24, [R1+0x25c8] ;  /* 0x0025c80001187983 */ /* 0x000e9a0000300a00 */
[----:B------:R0:W-:Y:S04]  /*32540*/  STL.64 [R1+0x4e0], R20 ;  /* 0x0004e01401007387 */ /* 0x0001e80000100a00 */
[----:B------:R1:W-:Y:S04]  /*32550*/  STL.64 [R1+0x4e8], R22 ;  /* 0x0004e81601007387 */ /* 0x0003e80000100a00 */
[----:B0-----:R-:W3:Y:S04]  /*32560*/  LDL.LU R20, [R1+0x320] ;  /* 0x0003200001147983 */ /* 0x001ee80000300800 */
[----:B------:R-:W3:Y:S04]  /*32570*/  LDL.LU R21, [R1+0x324] ;  /* 0x0003240001157983 */ /* 0x000ee80000300800 */
[----:B-1----:R-:W3:Y:S04]  /*32580*/  LDL.LU R22, [R1+0x328] ;  /* 0x0003280001167983 */ /* 0x002ee80000300800 */
[----:B------:R-:W3:Y:S04]  /*32590*/  LDL.LU R23, [R1+0x32c] ;  /* 0x00032c0001177983 */ /* 0x000ee80000300800 */
        /* <DEDUP_REMOVED lines=71> */
[----:B0-----:R-:W4:Y:S04]  /*32a10*/  LDL.LU.64 R18, [R1+0x24c8] ;  /* 0x0024c80001127983 */ /* 0x001f280000300a00 */
[----:B------:R-:W4:Y:S02]  /*32a20*/  LDL.LU.64 R16, [R1+0x24c0] ;  /* 0x0024c00001107983 */ /* 0x000f240000300a00 */
[----:B----4-:R-:W-:Y:S02]  /*32a30*/  HMMA.16816.F32 R4, R24, R6, R16 ;  /* 0x000000061804723c */ /* 0x010fe40000001810 */
[----:B------:R-:W3:-:S15]  /*32a40*/  LDL.LU.64 R18, [R1+0x24b8] ;  /* 0x0024b80001127983 */ /* 0x000ede0000300a00 */
[----:B------:R-:W-:Y:S02]  /*32a50*/  NOP ;  /* 0x0000000000007918 */ /* 0x000fe40000000000 */
[----:B------:R0:W-:Y:S04]  /*32a60*/  STL.64 [R1+0x330], R4 ;  /* 0x0003300401007387 */ /* 0x0001e80000100a00 */
[----:B------:R1:W-:Y:S04]  /*32a70*/  STL.64 [R1+0x338], R6 ;  /* 0x0003380601007387 */ /* 0x0003e80000100a00 */
[----:B0-----:R-:W4:Y:S04]  /*32a80*/  LDL.LU R4, [R1+0x300] ;  /* 0x0003000001047983 */ /* 0x001f280000300800 */
[----:B------:R-:W4:Y:S04]  /*32a90*/  LDL.LU R5, [R1+0x304] ;  /* 0x0003040001057983 */ /* 0x000f280000300800 */
[----:B-1----:R-:W4:Y:S04]  /*32aa0*/  LDL.LU R6, [R1+0x308] ;  /* 0x0003080001067983 */ /* 0x002f280000300800 */
[----:B------:R-:W4:Y:S01]  /*32ab0*/  LDL.LU R7, [R1+0x30c] ;  /* 0x00030c0001077983 */ /* 0x000f220000300800 */
        /* <DEDUP_REMOVED lines=9> */
[----:B0-----:R-:W2:Y:S04]  /*32b50*/  LDL.64 R18, [R1+0x78] ;  /* 0x0000780001127983 */ /* 0x001ea80000100a00 */
[----:B--2---:R0:W-:Y:S04]  /*32b60*/  STL.64 [R1+0x2478], R18 ;  /* 0x0024781201007387 */ /* 0x0041e80000100a00 */
[----:B0-----:R-:W2:Y:S04]  /*32b70*/  LDL.64 R18, [R1+0x88] ;  /* 0x0000880001127983 */ /* 0x001ea80000100a00 */
[----:B--2---:R0:W-:Y:S04]  /*32b80*/  STL.64 [R1+0x2488], R18 ;  /* 0x0024881201007387 */ /* 0x0041e80000100a00 */
        /* <DEDUP_REMOVED lines=10> */
[----:B0-----:R-:W2:Y:S04]  /*32c30*/  LDL.64 R18, [R1+0xa8] ;  /* 0x0000a80001127983 */ /* 0x001ea80000100a00 */
[----:B--2---:R-:W-:Y:S04]  /*32c40*/  STL.64 [R1+0x2498], R18 ;  /* 0x0024981201007387 */ /* 0x004fe80000100a00 */
[----:B------:R0:W-:Y:S04]  /*32c50*/  STL.64 [R1+0x23f0], R14 ;  /* 0x0023f00e01007387 */ /* 0x0001e80000100a00 */
[----:B0-----:R-:W2:Y:S01]  /*32c60*/  LDL.64 R14, [R1+0x68] ;  /* 0x00006800010e7983 */ /* 0x001ea20000100a00 */
[----:B----4-:R-:W-:Y:S03]  /*32c70*/  HMMA.16816.F32 R4, R24, R10, R4 ;  /* 0x0000000a1804723c */ /* 0x010fe60000001804 */
        /* <DEDUP_REMOVED lines=14> */
[----:B------:R0:W-:Y:S04]  /*32d60*/  STL [R1+0x23b4], R10 ;  /* 0x0023b40a01007387 */ /* 0x0001e80000100800 */
[----:B------:R1:W-:Y:S04]  /*32d70*/  STL [R1+0x23b0], R11 ;  /* 0x0023b00b01007387 */ /* 0x0003e80000100800 */
[----:B------:R-:W4:Y:S04]  /*32d80*/  LDL.LU R8, [R1+0xdb0] ;  /* 0x000db00001087983 */ /* 0x000f280000300800 */
[----:B------:R-:W4:Y:S04]  /*32d90*/  LDL.LU R9, [R1+0xdb4] ;  /* 0x000db40001097983 */ /* 0x000f280000300800 */
[----:B0-----:R-:W4:Y:S04]  /*32da0*/  LDL.LU R10, [R1+0xdb8] ;  /* 0x000db800010a7983 */ /* 0x001f280000300800 */
[----:B-1----:R-:W4:Y:S01]  /*32db0*/  LDL.LU R11, [R1+0xdbc] ;  /* 0x000dbc00010b7983 */ /* 0x002f220000300800 */
[----:B------:R-:W-:-:S02]  /*32dc0*/  IMAD.MOV.U32 R18, RZ, RZ, R2 ;  /* 0x000000ffff127224 */ /* 0x000fc400078e0002 */
[----:B------:R-:W-:Y:S01]  /*32dd0*/  IMAD.MOV.U32 R19, RZ, RZ, R0 ;  /* 0x000000ffff137224 */ /* 0x000fe200078e0000 */
[----:B---3--:R-:W-:Y:S01]  /*32de0*/  HMMA.16816.F32 R20, R24, R6, R20 ;  /* 0x000000061814723c */ /* 0x008fe20000001814 */
[----:B------:R0:W-:Y:S04]  /*32df0*/  STL.64 [R1+0x23a8], R6 ;  /* 0x0023a80601007387 */ /* 0x0001e80000100a00 */
[----:B------:R-:W3:Y:S04]  /*32e00*/  LDL.LU R4, [R1+0xf90] ;  /* 0x000f900001047983 */ /* 0x000ee80000300800 */
[----:B------:R-:W1:Y:S10]  /*32e10*/  LDSM.16.MT88.4 R24, [R28+UR6+0x2080] ;  /* 0x002080061c18783b */ /* 0x000e740008004200 */
[----:B------:R-:W-:Y:S04]  /*32e20*/  STL.64 [R1+0xe0], R20 ;  /* 0x0000e01401007387 */ /* 0x000fe80000100a00 */
[----:B------:R-:W-:Y:S04]  /*32e30*/  STL.64 [R1+0xe8], R22 ;  /* 0x0000e81601007387 */ /* 0x000fe80000100a00 */
[----:B------:R-:W2:Y:S04]  /*32e40*/  LDSM.16.MT88.4 R20, [R28+UR6+0x2000] ;  /* 0x002000061c14783b */ /* 0x000ea80008004200 */
[----:B------:R-:W3:Y:S04]  /*32e50*/  LDL.LU R5, [R1+0xf94] ;  /* 0x000f940001057983 */ /* 0x000ee80000300800 */
[----:B0-----:R-:W3:Y:S04]  /*32e60*/  LDL.LU R6, [R1+0xf98] ;  /* 0x000f980001067983 */ /* 0x001ee80000300800 */
[----:B------:R-:W3:Y:S04]  /*32e70*/  LDL.LU R7, [R1+0xf9c] ;  /* 0x000f9c0001077983 */ /* 0x000ee80000300800 */
[----:B------:R-:W-:Y:S04]  /*32e80*/  STL [R1+0x23b8], R28 ;  /* 0x0023b81c01007387 */ /* 0x000fe80000100800 */
[----:B-1----:R-:W-:Y:S04]  /*32e90*/  STL.64 [R1+0x23a0], R26 ;  /* 0x0023a01a01007387 */ /* 0x002fe80000100a00 */
[----:B------:R0:W-:Y:S04]  /*32ea0*/  STL.64 [R1+0x2398], R24 ;  /* 0x0023981801007387 */ /* 0x0001e80000100a00 */
[----:B0-----:R-:W3:Y:S04]  /*32eb0*/  LDL.LU R24, [R1+0xda0] ;  /* 0x000da00001187983 */ /* 0x001ee80000300800 */
[----:B------:R-:W3:Y:S04]  /*32ec0*/  LDL.LU R25, [R1+0xda4] ;  /* 0x000da40001197983 */ /* 0x000ee80000300800 */
[----:B------:R-:W3:Y:S04]  /*32ed0*/  LDL.LU R26, [R1+0xda8] ;  /* 0x000da800011a7983 */ /* 0x000ee80000300800 */
[----:B------:R-:W3:Y:S01]  /*32ee0*/  LDL.LU R27, [R1+0xdac] ;  /* 0x000dac00011b7983 */ /* 0x000ee20000300800 */
        /* <DEDUP_REMOVED lines=12> */
[----:B------:R-:W3:Y:S04]  /*32fb0*/  LDL.LU.64 R18, [R1+0x2490] ;  /* 0x0024900001127983 */ /* 0x000ee80000300a00 */
[----:B------:R0:W-:Y:S04]  /*32fc0*/  STL [R1+0x23bc], R4 ;  /* 0x0023bc0401007387 */ /* 0x0001e80000100800 */
[----:B0-----:R-:W3:Y:S04]  /*32fd0*/  LDL.LU R4, [R1+0xdd0] ;  /* 0x000dd00001047983 */ /* 0x001ee80000300800 */
[----:B------:R-:W3:Y:S04]  /*32fe0*/  LDL.LU R5, [R1+0xdd4] ;  /* 0x000dd40001057983 */ /* 0x000ee80000300800 */
[----:B------:R-:W3:Y:S04]  /*32ff0*/  LDL.LU R6, [R1+0xdd8] ;  /* 0x000dd80001067983 */ /* 0x000ee80000300800 */
[----:B------:R-:W3:Y:S02]  /*33000*/  LDL.LU R7, [R1+0xddc] ;  /* 0x000ddc0001077983 */ /* 0x000ee40000300800 */
[----:B---3--:R-:W-:-:S15]  /*33010*/  HMMA.16816.F32 R4, R20, R18, R4 ;  /* 0x000000121404723c */ /* 0x008fde0000001804 */
[----:B------:R-:W-:-:S04]  /*33020*/  NOP ;  /* 0x0000000000007918 */ /* 0x000fc80000000000 */
[----:B------:R0:W-:Y:S04]  /*33030*/  STL.64 [R1+0xdd0], R4 ;  /* 0x000dd00401007387 */ /* 0x0001e80000100a00 */
[----:B------:R1:W-:Y:S01]  /*33040*/  STL.64 [R1+0xdd8], R6 ;  /* 0x000dd80601007387 */ /* 0x0003e20000100a00 */
[----:B0-----:R-:W-:Y:S02]  /*33050*/  IMAD.MOV.U32 R5, RZ, RZ, R19 ;  /* 0x000000ffff057224 */ /* 0x001fe400078e0013 */
[----:B-1----:R-:W-:Y:S02]  /*33060*/  IMAD.MOV.U32 R6, RZ, RZ, R18 ;  /* 0x000000ffff067224 */ /* 0x002fe400078e0012 */
        /* <DEDUP_REMOVED lines=8> */
[----:B------:R-:W4:Y:S02]  /*330f0*/  LDL.LU.64 R18, [R1+0x2478] ;  /* 0x0024780001127983 */ /* 0x000f240000300a00 */
[----:B----4-:R-:W-:Y:S01]  /*33100*/  HMMA.16816.F32 R8, R20, R18, R8 ;  /* 0x000000121408723c */ /* 0x010fe20000001808 */
[----:B------:R-:W-:-:S15]  /*33110*/  IMAD.MOV.U32 R7, RZ, RZ, R19 ;  /* 0x000000ffff077224 */ /* 0x000fde00078e0013 */
[----:B------:R-:W-:-:S03]  /*33120*/  NOP ;  /* 0x0000000000007918 */ /* 0x000fc60000000000 */
[----:B------:R0:W-:Y:S04]  /*33130*/  STL.64 [R1+0xdb0], R8 ;  /* 0x000db00801007387 */ /* 0x0001e80000100a00 */
[----:B------:R-:W-:Y:S01]  /*33140*/  STL.64 [R1+0xdb8], R10 ;  /* 0x000db80a01007387 */ /* 0x000fe20000100a00 */
[----:B0-----:R-:W-:-:S03]  /*33150*/  IMAD.MOV.U32 R8, RZ, RZ, R18 ;  /* 0x000000ffff087224 */ /* 0x001fc600078e0012 */
[----:B------:R-:W3:Y:S04]  /*33160*/  LDL.LU.64 R18, [R1+0x2470] ;  /* 0x0024700001127983 */ /* 0x000ee80000300a00 */
[----:B------:R-:W-:Y:S04]  /*33170*/  STL.64 [R1+0x2410], R6 ;  /* 0x0024100601007387 */ /* 0x000fe80000100a00 */
[----:B------:R2:W-:Y:S02]  /*33180*/  STL [R1+0x2408], R5 ;  /* 0x0024080501007387 */ /* 0x0005e40000100800 */
[----:B--2---:R-:W-:Y:S01]  /*33190*/  HMMA.16816.F32 R4, R20, R14, R24 ;  /* 0x0000000e1404723c */ /* 0x004fe20000001818 */
[----:B------:R-:W-:-:S02]  /*331a0*/  IMAD.MOV.U32 R16, RZ, RZ, R14 ;  /* 0x000000ffff107224 */ /* 0x000fc400078e000e */
[----:B------:R-:W-:-:S15]  /*331b0*/  IMAD.MOV.U32 R9, RZ, RZ, R15 ;  /* 0x000000ffff097224 */ /* 0x000fde00078e000f */
[----:B------:R-:W-:Y:S01]  /*331c0*/  NOP ;  /* 0x0000000000007918 */ /* 0x000fe20000000000 */
[----:B------:R-:W-:Y:S04]  /*331d0*/  STL.64 [R1+0xda0], R4 ;  /* 0x000da00401007387 */ /* 0x000fe80000100a00 */
[----:B------:R-:W-:Y:S04]  /*331e0*/  STL.64 [R1+0xda8], R6 ;  /* 0x000da80601007387 */ /* 0x000fe80000100a00 */
[----:B---3--:R0:W-:Y:S04]  /*331f0*/  STL.64 [R1+0x2468], R18 ;  /* 0x0024681201007387 */ /* 0x0081e80000100a00 */
[----:B------:R-:W-:Y:S04]  /*33200*/  STL [R1+0x2460], R16 ;  /* 0x0024601001007387 */ /* 0x000fe80000100800 */
[----:B------:R1:W-:Y:S04]  /*33210*/  STL.64 [R1+0x2428], R8 ;  /* 0x0024280801007387 */ /* 0x0003e80000100a00 */
[----:B------:R-:W2:Y:S04]  /*33220*/  LDL.LU R12, [R1+0xd40] ;  /* 0x000d4000010c7983 */ /* 0x000ea80000300800 */
[----:B------:R-:W2:Y:S04]  /*33230*/  LDL.LU R13, [R1+0xd44] ;  /* 0x000d4400010d7983 */ /* 0x000ea80000300800 */
[----:B------:R-:W3:Y:S04]  /*33240*/  LDL.LU R14, [R1+0xd48] ;  /* 0x000d4800010e7983 */ /* 0x000ee80000300800 */
[----:B------:R-:W3:Y:S04]  /*33250*/  LDL.LU R15, [R1+0xd4c] ;  /* 0x000d4c00010f7983 */ /* 0x000ee80000300800 */
[----:B------:R-:W4:Y:S04]  /*33260*/  LDL.LU R24, [R1+0xd90] ;  /* 0x000d900001187983 */ /* 0x000f280000300800 */
[----:B------:R-:W4:Y:S04]  /*33270*/  LDL.LU R25, [R1+0xd94] ;  /* 0x000d940001197983 */ /* 0x000f280000300800 */
[----:B------:R-:W4:Y:S04]  /*33280*/  LDL.LU R26, [R1+0xd98] ;  /* 0x000d9800011a7983 */ /* 0x000f280000300800 */
[----:B------:R-:W4:Y:S04]  /*33290*/  LDL.LU R27, [R1+0xd9c] ;  /* 0x000d9c00011b7983 */ /* 0x000f280000300800 */
[----:B0-----:R-:W4:Y:S04]  /*332a0*/  LDL.64 R18, [R1+0x58] ;  /* 0x0000580001127983 */ /* 0x001f280000100a00 */
[----:B------:R-:W2:Y:S04]  /*332b0*/  LDL.LU R4, [R1+0xd50] ;  /* 0x000d500001047983 */ /* 0x000ea80000300800 */
[----:B------:R-:W2:Y:S04]  /*332c0*/  LDL.LU R5, [R1+0xd54] ;  /* 0x000d540001057983 */ /* 0x000ea80000300800 */
[----:B------:R-:W2:Y:S04]  /*332d0*/  LDL.LU R6, [R1+0xd58] ;  /* 0x000d580001067983 */ /* 0x000ea80000300800 */
[----:B------:R-:W2:Y:S04]  /*332e0*/  LDL.LU R7, [R1+0xd5c] ;  /* 0x000d5c0001077983 */ /* 0x000ea80000300800 */
[----:B-1----:R-:W2:Y:S04]  /*332f0*/  LDL.LU R8, [R1+0xd60] ;  /* 0x000d600001087983 */ /* 0x002ea80000300800 */
        /* <DEDUP_REMOVED lines=10> */
[----:B0-----:R-:W2:Y:S04]  /*333a0*/  LDL.64 R6, [R1+0x28] ;  /* 0x0000280001067983 */ /* 0x001ea80000100a00 */
[----:B--2---:R0:W-:Y:S04]  /*333b0*/  STL.64 [R1+0x2440], R6 ;  /* 0x0024400601007387 */ /* 0x0041e80000100a00 */
[----:B-1----:R-:W2:Y:S04]  /*333c0*/  LDL.LU R4, [R1+0xd70] ;  /* 0x000d700001047983 */ /* 0x002ea80000300800 */
[----:B------:R-:W2:Y:S04]  /*333d0*/  LDL.LU R5, [R1+0xd74] ;  /* 0x000d740001057983 */ /* 0x000ea80000300800 */
[----:B0-----:R-:W2:Y:S04]  /*333e0*/  LDL.LU R6, [R1+0xd78] ;  /* 0x000d780001067983 */ /* 0x001ea80000300800 */
[----:B------:R-:W2:Y:S01]  /*333f0*/  LDL.LU R7, [R1+0xd7c] ;  /* 0x000d7c0001077983 */ /* 0x000ea20000300800 */
[----:B----4-:R-:W-:Y:S01]  /*33400*/  HMMA.16816.F32 R24, R20, R18, R24 ;  /* 0x000000121418723c */ /* 0x010fe20000001818 */
[----:B------:R-:W-:-:S02]  /*33410*/  IMAD.MOV.U32 R17, RZ, RZ, R19 ;  /* 0x000000ffff117224 */ /* 0x000fc400078e0013 */
[----:B--2---:R-:W-:Y:S04]  /*33420*/  STL.64 [R1+0x2458], R6 ;  /* 0x0024580601007387 */ /* 0x004fe80000100a00 */
[----:B------:R0:W-:Y:S04]  /*33430*/  STL.64 [R1+0x2450], R4 ;  /* 0x0024500401007387 */ /* 0x0001e80000100a00 */
[----:B0-----:R-:W2:Y:S04]  /*33440*/  LDL.LU R4, [R1+0xd80] ;  /* 0x000d800001047983 */ /* 0x001ea80000300800 */
[----:B------:R-:W2:Y:S04]  /*33450*/  LDL.LU R5, [R1+0xd84] ;  /* 0x000d840001057983 */ /* 0x000ea80000300800 */
[----:B------:R-:W2:Y:S04]  /*33460*/  LDL.LU R6, [R1+0xd88] ;  /* 0x000d880001067983 */ /* 0x000ea80000300800 */
[----:B------:R-:W2:Y:S04]  /*33470*/  LDL.LU R7, [R1+0xd8c] ;  /* 0x000d8c0001077983 */ /* 0x000ea80000300800 */
[----:B---3--:R0:W-:Y:S04]  /*33480*/  STL.64 [R1+0x2400], R14 ;  /* 0x0024000e01007387 */ /* 0x0081e80000100a00 */
[----:B------:R-:W-:Y:S04]  /*33490*/  STL.64 [R1+0x23f8], R12 ;  /* 0x0023f80c01007387 */ /* 0x000fe80000100a00 */
[----:B0-----:R-:W3:Y:S04]  /*334a0*/  LDL.64 R14, [R1+0x18] ;  /* 0x00001800010e7983 */ /* 0x001ee80000100a00 */
[----:B------:R0:W-:Y:S04]  /*334b0*/  STL.64 [R1+0xd90], R24 ;  /* 0x000d901801007387 */ /* 0x0001e80000100a00 */
[----:B------:R1:W-:Y:S01]  /*334c0*/  STL.64 [R1+0xd98], R26 ;  /* 0x000d981a01007387 */ /* 0x0003e20000100a00 */
[----:B0-----:R-:W-:-:S03]  /*334d0*/  IMAD.MOV.U32 R24, RZ, RZ, R18 ;  /* 0x000000ffff187224 */ /* 0x001fc600078e0012 */
[----:B------:R-:W4:Y:S04]  /*334e0*/  LDL.LU.64 R18, [R1+0x2468] ;  /* 0x0024680001127983 */ /* 0x000f280000300a00 */
[----:B------:R-:W3:Y:S01]  /*334f0*/  LDL.LU R16, [R1+0x2460] ;  /* 0x0024600001107983 */ /* 0x000ee20000300800 */
[----:B-1----:R-:W-:Y:S02]  /*33500*/  IMAD.MOV.U32 R26, RZ, RZ, R10 ;  /* 0x000000ffff1a7224 */ /* 0x002fe400078e000a */
[----:B------:R-:W-:Y:S01]  /*33510*/  IMAD.MOV.U32 R25, RZ, RZ, R11 ;  /* 0x000000ffff197224 */ /* 0x000fe200078e000b */
[C---:B--2---:R-:W-:Y:S01]  /*33520*/  HMMA.16816.F32 R4, R20.reuse, R10, R4 ;  /* 0x0000000a1404723c */ /* 0x044fe20000001804 */
[----:B----4-:R0:W-:Y:S04]  /*33530*/  STL.64 [R1+0x23e8], R18 ;  /* 0x0023e81201007387 */ /* 0x0101e80000100a00 */
[----:B---3--:R-:W-:Y:S04]  /*33540*/  STL.64 [R1+0x23e0], R16 ;  /* 0x0023e01001007387 */ /* 0x008fe80000100a00 */
[----:B0-----:R-:W2:Y:S10]  /*33550*/  LDL.64 R18, [R1+0x8] ;  /* 0x0000080001127983 */ /* 0x001eb40000100a00 */
[----:B------:R-:W-:Y:S04]  /*33560*/  STL.64 [R1+0xd80], R4 ;  /* 0x000d800401007387 */ /* 0x000fe80000100a00 */
[----:B------:R0:W-:Y:S04]  /*33570*/  STL.64 [R1+0xd88], R6 ;  /* 0x000d880601007387 */ /* 0x0001e80000100a00 */
[----:B0-----:R-:W3:Y:S04]  /*33580*/  LDL.LU.64 R6, [R1+0x2458] ;  /* 0x0024580001067983 */ /* 0x001ee80000300a00 */
[----:B------:R-:W3:Y:S04]  /*33590*/  LDL.LU.64 R4, [R1+0x2450] ;  /* 0x0024500001047983 */ /* 0x000ee80000300a00 */
        /* <DEDUP_REMOVED lines=9> */
[----:B------:R-:W3:Y:S04]  /*33630*/  LDL.LU.64 R8, [R1+0x2430] ;  /* 0x0024300001087983 */ /* 0x000ee80000300a00 */
[----:B------:R-:W-:Y:S04]  /*33640*/  STL.64 [R1+0x23c8], R26 ;  /* 0x0023c81a01007387 */ /* 0x000fe80000100a00 */
[----:B------:R0:W-:Y:S04]  /*33650*/  STL.64 [R1+0x23c0], R24 ;  /* 0x0023c01801007387 */ /* 0x0001e80000100a00 */
[----:B0-----:R-:W4:Y:S04]  /*33660*/  LDL.LU R24, [R1+0xd20] ;  /* 0x000d200001187983 */ /* 0x001f280000300800 */
[----:B------:R-:W4:Y:S04]  /*33670*/  LDL.LU R25, [R1+0xd24] ;  /* 0x000d240001197983 */ /* 0x000f280000300800 */
[----:B------:R-:W2:Y:S04]  /*33680*/  LDL.LU R26, [R1+0xd28] ;  /* 0x000d2800011a7983 */ /* 0x000ea80000300800 */
[----:B------:R-:W2:Y:S01]  /*33690*/  LDL.LU R27, [R1+0xd2c] ;  /* 0x000d2c00011b7983 */ /* 0x000ea20000300800 */
[----:B---3--:R-:W-:Y:S03]  /*336a0*/  HMMA.16816.F32 R8, R20, R6, R8 ;  /* 0x000000061408723c */ /* 0x008fe60000001808 */
[----:B--2---:R-:W-:Y:S04]  /*336b0*/  STL.64 [R1+0x23d8], R26 ;  /* 0x0023d81a01007387 */ /* 0x004fe80000100a00 */
[----:B----4-:R0:W-:Y:S04]  /*336c0*/  STL.64 [R1+0x23d0], R24 ;  /* 0x0023d01801007387 */ /* 0x0101e80000100a00 */
[----:B0-----:R-:W2:Y:S04]  /*336d0*/  LDL.LU R24, [R1+0xd30] ;  /* 0x000d300001187983 */ /* 0x001ea80000300800 */
[----:B------:R-:W2:Y:S04]  /*336e0*/  LDL.LU R25, [R1+0xd34] ;  /* 0x000d340001197983 */ /* 0x000ea80000300800 */
[----:B------:R-:W2:Y:S04]  /*336f0*/  LDL.LU R26, [R1+0xd38] ;  /* 0x000d3800011a7983 */ /* 0x000ea80000300800 */
[----:B------:R-:W2:Y:S04]  /*33700*/  LDL.LU R27, [R1+0xd3c] ;  /* 0x000d3c00011b7983 */ /* 0x000ea80000300800 */
[----:B------:R0:W-:Y:S04]  /*33710*/  STL.64 [R1+0xd60], R8 ;  /* 0x000d600801007387 */ /* 0x0001e80000100a00 */
[----:B------:R1:W-:Y:S04]  /*33720*/  STL.64 [R1+0xd68], R10 ;  /* 0x000d680a01007387 */ /* 0x0003e80000100a00 */
[----:B0-----:R-:W3:Y:S01]  /*33730*/  LDL.LU.64 R8, [R1+0x2428] ;  /* 0x0024280001087983 */ /* 0x001ee20000300a00 */
[----:B-1----:R-:W-:-:S02]  /*33740*/  IMAD.MOV.U32 R10, RZ, RZ, R6 ;  /* 0x000000ffff0a7224 */ /* 0x002fc400078e0006 */
[----:B------:R-:W-:Y:S02]  /*33750*/  IMAD.MOV.U32 R11, RZ, RZ, R7 ;  /* 0x000000ffff0b7224 */ /* 0x000fe400078e0007 */
[----:B------:R-:W4:Y:S04]  /*33760*/  LDL.LU.64 R6, [R1+0x2420] ;  /* 0x0024200001067983 */ /* 0x000f280000300a00 */
[----:B------:R-:W4:Y:S01]  /*33770*/  LDL.LU.64 R4, [R1+0x2418] ;  /* 0x0024180001047983 */ /* 0x000f220000300a00 */
[----:B------:R-:W-:Y:S01]  /*33780*/  IMAD.MOV.U32 R28, RZ, RZ, R15 ;  /* 0x000000ffff1c7224 */ /* 0x000fe200078e000f */
[----:B----4-:R-:W-:-:S15]  /*33790*/  HMMA.16816.F32 R4, R20, R14, R4 ;  /* 0x0000000e1404723c */ /* 0x010fde0000001804 */
[----:B------:R-:W-:-:S04]  /*337a0*/  NOP ;  /* 0x0000000000007918 */ /* 0x000fc80000000000 */
[----:B------:R0:W-:Y:S04]  /*337b0*/  STL.64 [R1+0xd50], R4 ;  /* 0x000d500401007387 */ /* 0x0001e80000100a00 */
[----:B------:R1:W-:Y:S01]  /*337c0*/  STL.64 [R1+0xd58], R6 ;  /* 0x000d580601007387 */ /* 0x0003e20000100a00 */
[----:B0-----:R-:W-:-:S03]  /*337d0*/  IMAD.MOV.U32 R4, RZ, RZ, R14 ;  /* 0x000000ffff047224 */ /* 0x001fc600078e000e */
[----:B-1----:R-:W4:Y:S04]  /*337e0*/  LDL.LU.64 R6, [R1+0x2410] ;  /* 0x0024100001067983 */ /* 0x002f280000300a00 */
[----:B------:R-:W2:Y:S04]  /*337f0*/  LDL.LU R5, [R1+0x2408] ;  /* 0x0024080001057983 */ /* 0x000ea80000300800 */
        /* <DEDUP_REMOVED lines=9> */
[----:B------:R-:W2:Y:S04]  /*33890*/  LDL.LU.64 R18, [R1+0x23e8] ;  /* 0x0023e80001127983 */ /* 0x000ea80000300a00 */
[----:B------:R-:W3:Y:S01]  /*338a0*/  LDL.LU.64 R16, [R1+0x23e0] ;  /* 0x0023e00001107983 */ /* 0x000ee20000300a00 */
[----:B--2---:R-:W-:-:S15]  /*338b0*/  HMMA.16816.F32 R24, R20, R18, R24 ;  /* 0x000000121418723c */ /* 0x004fde0000001818 */
        /* <DEDUP_REMOVED lines=83> */
[----:B------:R-:W2:Y:S04]  /*33df0*/  LDL.LU R18, [R1+0x698] ;  /* 0x0006980001127983 */ /* 0x000ea80000300800 */
[----:B------:R-:W2:Y:S04]  /*33e00*/  LDL.LU R19, [R1+0x69c] ;  /* 0x00069c0001137983 */ /* 0x000ea80000300800 */
[----:B--2---:R0:W-:Y:S04]  /*33e10*/  STL.64 [R1+0x2360], R18 ;  /* 0x0023601201007387 */ /* 0x0041e80000100a00 */
[----:B----4-:R-:W-:Y:S01]  /*33e20*/  STL.64 [R1+0x2358], R16 ;  /* 0x0023581001007387 */ /* 0x010fe20000100a00 */
[----:B0-----:R-:W-:-:S02]  /*33e30*/  IMAD.MOV.U32 R18, RZ, RZ, R6 ;  /* 0x000000ffff127224 */ /* 0x001fc400078e0006 */
[----:B------:R-:W-:-:S05]  /*33e40*/  IMAD.MOV.U32 R19, RZ, RZ, R5 ;  /* 0x000000ffff137224 */ /* 0x000fca00078e0005 */
[----:B------:R0:W-:Y:S02]  /*33e50*/  STL.64 [R1+0x2378], R18 ;  /* 0x0023781201007387 */ /* 0x0001e40000100a00 */
[----:B0-----:R-:W-:Y:S02]  /*33e60*/  IMAD.MOV.U32 R18, RZ, RZ, R4 ;  /* 0x000000ffff127224 */ /* 0x001fe400078e0004 */
[----:B------:R-:W-:Y:S01]  /*33e70*/  IMAD.MOV.U32 R19, RZ, RZ, R3 ;  /* 0x000000ffff137224 */ /* 0x000fe200078e0003 */
[----:B------:R-:W2:Y:S04]  /*33e80*/  LDL.LU R4, [R1+0xd10] ;  /* 0x000d100001047983 */ /* 0x000ea80000300800 */
[----:B------:R-:W2:Y:S04]  /*33e90*/  LDL.LU R5, [R1+0xd14] ;  /* 0x000d140001057983 */ /* 0x000ea80000300800 */
[----:B------:R-:W2:Y:S04]  /*33ea0*/  LDL.LU R6, [R1+0xd18] ;  /* 0x000d180001067983 */ /* 0x000ea80000300800 */
[----:B------:R-:W2:Y:S04]  /*33eb0*/  LDL.LU R7, [R1+0xd1c] ;  /* 0x000d1c0001077983 */ /* 0x000ea80000300800 */
[----:B------:R0:W-:Y:S04]  /*33ec0*/  STL.64 [R1+0x2390], R18 ;  /* 0x0023901201007387 */ /* 0x0001e80000100a00 */
[----:B------:R-:W4:Y:S04]  /*33ed0*/  LDL.LU R16, [R1+0x1050] ;  /* 0x0010500001107983 */ /* 0x000f280000300800 */
[----:B------:R-:W4:Y:S04]  /*33ee0*/  LDL.LU R17, [R1+0x1054] ;  /* 0x0010540001117983 */ /* 0x000f280000300800 */
[----:B0-----:R-:W4:Y:S04]  /*33ef0*/  LDL.LU R18, [R1+0x1058] ;  /* 0x0010580001127983 */ /* 0x001f280000300800 */
[----:B------:R-:W4:Y:S04]  /*33f00*/  LDL.LU R19, [R1+0x105c] ;  /* 0x00105c0001137983 */ /* 0x000f280000300800 */
[----:B------:R-:W2:Y:S04]  /*33f10*/  LDL.LU R24, [R1+0x860] ;  /* 0x0008600001187983 */ /* 0x000ea80000300800 */
[----:B------:R-:W2:Y:S04]  /*33f20*/  LDL.LU R25, [R1+0x864] ;  /* 0x0008640001197983 */ /* 0x000ea80000300800 */
[----:B------:R-:W2:Y:S04]  /*33f30*/  LDL.LU R26, [R1+0x868] ;  /* 0x00086800011a7983 */ /* 0x000ea80000300800 */
[----:B------:R-:W2:Y:S04]  /*33f40*/  LDL.LU R27, [R1+0x86c] ;  /* 0x00086c00011b7983 */ /* 0x000ea80000300800 */
[----:B---3--:R-:W-:Y:S04]  /*33f50*/  STL.64 [R1+0x2330], R14 ;  /* 0x0023300e01007387 */ /* 0x008fe80000100a00 */
[----:B------:R0:W-:Y:S04]  /*33f60*/  STL.64 [R1+0x2328], R12 ;  /* 0x0023280c01007387 */ /* 0x0001e80000100a00 */
[----:B0-----:R-:W3:Y:S04]  /*33f70*/  LDL.LU R12, [R1+0x670] ;  /* 0x00067000010c7983 */ /* 0x001ee80000300800 */
[----:B------:R-:W3:Y:S04]  /*33f80*/  LDL.LU R13, [R1+0x674] ;  /* 0x00067400010d7983 */ /* 0x000ee80000300800 */
[----:B------:R-:W2:Y:S04]  /*33f90*/  LDL.LU R14, [R1+0x678] ;  /* 0x00067800010e7983 */ /* 0x000ea80000300800 */
[----:B------:R-:W2:Y:S04]  /*33fa0*/  LDL.LU R15, [R1+0x67c] ;  /* 0x00067c00010f7983 */ /* 0x000ea80000300800 */
[----:B--2---:R-:W-:Y:S04]  /*33fb0*/  STL.64 [R1+0x2348], R14 ;  /* 0x0023480e01007387 */ /* 0x004fe80000100a00 */
[----:B---3--:R0:W-:Y:S04]  /*33fc0*/  STL.64 [R1+0x2340], R12 ;  /* 0x0023400c01007387 */ /* 0x0081e80000100a00 */
[----:B0-----:R-:W2:Y:S04]  /*33fd0*/  LDL.LU R12, [R1+0x680] ;  /* 0x00068000010c7983 */ /* 0x001ea80000300800 */
[----:B------:R-:W2:Y:S04]  /*33fe0*/  LDL.LU R13, [R1+0x684] ;  /* 0x00068400010d7983 */ /* 0x000ea80000300800 */
[----:B------:R-:W3:Y:S04]  /*33ff0*/  LDL.LU R14, [R1+0x688] ;  /* 0x00068800010e7983 */ /* 0x000ee80000300800 */
[----:B------:R-:W3:Y:S01]  /*34000*/  LDL.LU R15, [R1+0x68c] ;  /* 0x00068c00010f7983 */ /* 0x000ee20000300800 */
[C---:B------:R-:W-:Y:S03]  /*34010*/  HMMA.16816.F32 R4, R20.reuse, R10, R4 ;  /* 0x0000000a1404723c */ /* 0x040fe60000001804 */
        /* <DEDUP_REMOVED lines=15> */
[----:B------:R0:W-:Y:S04]  /*34110*/  STL.64 [R1+0x2280], R10 ;  /* 0x0022800a01007387 */ /* 0x0001e80000100a00 */
[----:B------:R-:W2:Y:S04]  /*34120*/  LDL.LU R8, [R1+0x5f0] ;  /* 0x0005f00001087983 */ /* 0x000ea80000300800 */
[----:B------:R-:W2:Y:S04]  /*34130*/  LDL.LU R9, [R1+0x5f4] ;  /* 0x0005f40001097983 */ /* 0x000ea80000300800 */
[----:B0-----:R-:W2:Y:S04]  /*34140*/  LDL.LU R10, [R1+0x5f8] ;  /* 0x0005f800010a7983 */ /* 0x001ea80000300800 */
[----:B------:R-:W2:Y:S01]  /*34150*/  LDL.LU R11, [R1+0x5fc] ;  /* 0x0005fc00010b7983 */ /* 0x000ea20000300800 */
[----:B---3--:R-:W-:Y:S03]  /*34160*/  HMMA.16816.F32 R20, R20, R6, R24 ;  /* 0x000000061414723c */ /* 0x008fe60000001818 */
[----:B------:R-:W4:Y:S04]  /*34170*/  LDL.LU.64 R26, [R1+0x23a0] ;  /* 0x0023a000011a7983 */ /* 0x000f280000300a00 */
[----:B------:R-:W4:-:S12]  /*34180*/  LDL.LU.64 R24, [R1+0x2398] ;  /* 0x0023980001187983 */ /* 0x000f180000300a00 */
[----:B------:R-:W-:Y:S04]  /*34190*/  STL.64 [R1+0x860], R20 ;  /* 0x0008601401007387 */ /* 0x000fe80000100a00 */
[----:B------:R-:W-:Y:S04]  /*341a0*/  STL.64 [R1+0x868], R22 ;  /* 0x0008681601007387 */ /* 0x000fe80000100a00 */
[----:B------:R0:W-:Y:S04]  /*341b0*/  STL.64 [R1+0x2278], R6 ;  /* 0x0022780601007387 */ /* 0x0001e80000100a00 */
[----:B0-----:R-:W4:Y:S02]  /*341c0*/  LDL.64 R6, [R1+0xb8] ;  /* 0x0000b80001067983 */ /* 0x001f240000100a00 */
[----:B----4-:R-:W-:-:S15]  /*341d0*/  HMMA.16816.F32 R16, R24, R6, R16 ;  /* 0x000000061810723c */ /* 0x010fde0000001810 */
[----:B------:R-:W-:-:S04]  /*341e0*/  NOP ;  /* 0x0000000000007918 */ /* 0x000fc80000000000 */
[----:B------:R-:W-:Y:S04]  /*341f0*/  STL.64 [R1+0x1050], R16 ;  /* 0x0010501001007387 */ /* 0x000fe80000100a00 */
[----:B------:R0:W-:Y:S04]  /*34200*/  STL.64 [R1+0x1058], R18 ;  /* 0x0010581201007387 */ /* 0x0001e80000100a00 */
[----:B0-----:R-:W2:Y:S01]  /*34210*/  LDL.LU.64 R18, [R1+0x2390] ;  /* 0x0023900001127983 */ /* 0x001ea20000300a00 */
[----:B------:R-:W-:-:S03]  /*34220*/  IMAD.MOV.U32 R22, RZ, RZ, R2 ;  /* 0x000000ffff167224 */ /* 0x000fc600078e0002 */
[----:B------:R-:W3:Y:S01]  /*34230*/  LDL.LU R4, [R1+0x5e0] ;  /* 0x0005e00001047983 */ /* 0x000ee20000300800 */
[----:B------:R-:W-:Y:S02]  /*34240*/  IMAD.MOV.U32 R23, RZ, RZ, R0 ;  /* 0x000000ffff177224 */ /* 0x000fe400078e0000 */
[----:B------:R-:W-:Y:S01]  /*34250*/  IMAD.MOV.U32 R2, RZ, RZ, R6 ;  /* 0x000000ffff027224 */ /* 0x000fe200078e0006 */
[----:B------:R-:W3:Y:S01]  /*34260*/  LDL.LU R5, [R1+0x5e4] ;  /* 0x0005e40001057983 */ /* 0x000ee20000300800 */
[----:B------:R-:W-:-:S03]  /*34270*/  IMAD.MOV.U32 R0, RZ, RZ, R7 ;  /* 0x000000ffff007224 */ /* 0x000fc600078e0007 */
[----:B------:R-:W3:Y:S04]  /*34280*/  LDL.LU R6, [R1+0x5e8] ;  /* 0x0005e80001067983 */ /* 0x000ee80000300800 */
        /* <DEDUP_REMOVED lines=13> */
[----:B------:R-:W4:Y:S02]  /*34360*/  LDL.LU.64 R16, [R1+0x2358] ;  /* 0x0023580001107983 */ /* 0x000f240000300a00 */
[----:B----4-:R-:W-:Y:S02]  /*34370*/  HMMA.16816.F32 R20, R24, R22, R16 ;  /* 0x000000161814723c */ /* 0x010fe40000001810 */
[----:B------:R-:W2:-:S15]  /*34380*/  LDL.LU.64 R18, [R1+0x2350] ;  /* 0x0023500001127983 */ /* 0x000e9e0000300a00 */
[----:B------:R-:W-:Y:S02]  /*34390*/  NOP ;  /* 0x0000000000007918 */ /* 0x000fe40000000000 */
        /* <DEDUP_REMOVED lines=71> */
[----:B------:R-:W2:Y:S04]  /*34810*/  LDL.LU R12, [R1+0x1010] ;  /* 0x00101000010c7983 */ /* 0x000ea80000300800 */
[----:B------:R-:W2:Y:S04]  /*34820*/  LDL.LU R13, [R1+0x1014] ;  /* 0x00101400010d7983 */ /* 0x000ea80000300800 */
[----:B0-----:R-:W2:Y:S04]  /*34830*/  LDL.LU R14, [R1+0x1018] ;  /* 0x00101800010e7983 */ /* 0x001ea80000300800 */
[----:B------:R-:W2:Y:S01]  /*34840*/  LDL.LU R15, [R1+0x101c] ;  /* 0x00101c00010f7983 */ /* 0x000ea20000300800 */
[----:B---3--:R-:W-:-:S15]  /*34850*/  HMMA.16816.F32 R4, R24, R10, R4 ;  /* 0x0000000a1804723c */ /* 0x008fde0000001804 */
[----:B------:R-:W-:-:S04]  /*34860*/  NOP ;  /* 0x0000000000007918 */ /* 0x000fc80000000000 */
        /* <DEDUP_REMOVED lines=17> */
[----:B--2---:R-:W-:Y:S03]  /*34980*/  HMMA.16816.F32 R16, R20, R18, R12 ;  /* 0x000000121410723c */ /* 0x004fe6000000180c */
[----:B0-----:R-:W-:Y:S04]  /*34990*/  STL.64 [R1+0x2190], R26 ;  /* 0x0021901a01007387 */ /* 0x001fe80000100a00 */
[----:B------:R0:W-:-:S12]  /*349a0*/  STL.64 [R1+0x2188], R24 ;  /* 0x0021881801007387 */ /* 0x0001d80000100a00 */
[----:B------:R-:W-:Y:S01]  /*349b0*/  IMAD.MOV.U32 R13, RZ, RZ, R19 ;  /* 0x000000ffff0d7224 */ /* 0x000fe200078e0013 */
[----:B0-----:R-:W2:Y:S04]  /*349c0*/  LDL.LU R24, [R1+0xa30] ;  /* 0x000a300001187983 */ /* 0x001ea80000300800 */
[----:B------:R-:W2:Y:S04]  /*349d0*/  LDL.LU R25, [R1+0xa34] ;  /* 0x000a340001197983 */ /* 0x000ea80000300800 */
[----:B------:R-:W2:Y:S04]  /*349e0*/  LDL.LU R26, [R1+0xa38] ;  /* 0x000a3800011a7983 */ /* 0x000ea80000300800 */
[----:B------:R-:W2:Y:S04]  /*349f0*/  LDL.LU R27, [R1+0xa3c] ;  /* 0x000a3c00011b7983 */ /* 0x000ea80000300800 */
[----:B------:R-:W4:Y:S04]  /*34a00*/  LDL.LU R14, [R1+0x2270] ;  /* 0x00227000010e7983 */ /* 0x000f280000300800 */
[----:B------:R-:W-:Y:S04]  /*34a10*/  STL.64 [R1+0x1010], R16 ;  /* 0x0010101001007387 */ /* 0x000fe80000100a00 */
[----:B------:R0:W-:Y:S04]  /*34a20*/  STL.64 [R1+0x1018], R18 ;  /* 0x0010181201007387 */ /* 0x0001e80000100a00 */
[----:B0-----:R-:W3:Y:S01]  /*34a30*/  LDL.LU.64 R18, [R1+0x2268] ;  /* 0x0022680001127983 */ /* 0x001ee20000300a00 */
[----:B------:R-:W-:-:S05]  /*34a40*/  IMAD.MOV.U32 R12, RZ, RZ, R17 ;  /* 0x000000ffff0c7224 */ /* 0x000fca00078e0011 */
[----:B------:R-:W-:Y:S04]  /*34a50*/  STL [R1+0x1a98], R12 ;  /* 0x001a980c01007387 */ /* 0x000fe80000100800 */
[----:B------:R-:W-:Y:S01]  /*34a60*/  STL [R1+0x1a94], R13 ;  /* 0x001a940d01007387 */ /* 0x000fe20000100800 */
[----:B---3--:R-:W-:Y:S03]  /*34a70*/  HMMA.16816.F32 R8, R20, R18, R8 ;  /* 0x000000121408723c */ /* 0x008fe60000001808 */
[----:B----4-:R0:W-:Y:S01]  /*34a80*/  STL [R1+0x2208], R14 ;  /* 0x0022080e01007387 */ /* 0x0101e20000100800 */
[----:B------:R-:W-:-:S03]  /*34a90*/  IMAD.MOV.U32 R5, RZ, RZ, R19 ;  /* 0x000000ffff057224 */ /* 0x000fc600078e0013 */
[----:B0-----:R-:W3:-:S12]  /*34aa0*/  LDL.64 R14, [R1+0x78] ;  /* 0x00007800010e7983 */ /* 0x001ed80000100a00 */
[----:B------:R0:W-:Y:S04]  /*34ab0*/  STL.64 [R1+0xa40], R8 ;  /* 0x000a400801007387 */ /* 0x0001e80000100a00 */
[----:B------:R-:W-:Y:S01]  /*34ac0*/  STL.64 [R1+0xa48], R10 ;  /* 0x000a480a01007387 */ /* 0x000fe20000100a00 */
[----:B0-----:R-:W-:-:S03]  /*34ad0*/  IMAD.MOV.U32 R8, RZ, RZ, R18 ;  /* 0x000000ffff087224 */ /* 0x001fc600078e0012 */
[----:B------:R-:W2:Y:S04]  /*34ae0*/  LDL.LU.64 R18, [R1+0x2260] ;  /* 0x0022600001127983 */ /* 0x000ea80000300a00 */
[----:B------:R-:W-:Y:S04]  /*34af0*/  STL [R1+0x21b4], R5 ;  /* 0x0021b40501007387 */ /* 0x000fe80000100800 */
[----:B------:R2:W-:Y:S04]  /*34b00*/  STL [R1+0x21b0], R8 ;  /* 0x0021b00801007387 */ /* 0x0005e80000100800 */
[----:B------:R-:W4:Y:S01]  /*34b10*/  LDL R28, [R1+0x1a6c] ;  /* 0x001a6c00011c7983 */ /* 0x000f220000100800 */
[----:B--2---:R-:W-:Y:S01]  /*34b20*/  HMMA.16816.F32 R8, R20, R18, R24 ;  /* 0x000000121408723c */ /* 0x004fe20000001818 */
[----:B------:R-:W-:-:S15]  /*34b30*/  IMAD.MOV.U32 R24, RZ, RZ, R18 ;  /* 0x000000ffff187224 */ /* 0x000fde00078e0012 */
[----:B------:R-:W-:-:S03]  /*34b40*/  NOP ;  /* 0x0000000000007918 */ /* 0x000fc60000000000 */
[----:B------:R0:W-:Y:S04]  /*34b50*/  STL.64 [R1+0xa30], R8 ;  /* 0x000a300801007387 */ /* 0x0001e80000100a00 */
[----:B------:R-:W-:Y:S04]  /*34b60*/  STL.64 [R1+0xa38], R10 ;  /* 0x000a380a01007387 */ /* 0x000fe80000100a00 */
[----:B------:R1:W-:Y:S01]  /*34b70*/  STL [R1+0x2258], R24 ;  /* 0x0022581801007387 */ /* 0x0003e20000100800 */
[----:B0-----:R-:W-:-:S03]  /*34b80*/  IMAD.MOV.U32 R9, RZ, RZ, R19 ;  /* 0x000000ffff097224 */ /* 0x001fc600078e0013 */
[----:B-1----:R-:W3:Y:S04]  /*34b90*/  LDL.LU R24, [R1+0xa10] ;  /* 0x000a100001187983 */ /* 0x002ee80000300800 */
[----:B------:R-:W3:Y:S04]  /*34ba0*/  LDL.LU R25, [R1+0xa14] ;  /* 0x000a140001197983 */ /* 0x000ee80000300800 */
[----:B------:R-:W3:Y:S04]  /*34bb0*/  LDL.LU R26, [R1+0xa18] ;  /* 0x000a1800011a7983 */ /* 0x000ee80000300800 */
[----:B------:R-:W3:Y:S04]  /*34bc0*/  LDL.LU R27, [R1+0xa1c] ;  /* 0x000a1c00011b7983 */ /* 0x000ee80000300800 */
[----:B------:R-:W-:Y:S04]  /*34bd0*/  STL [R1+0x2230], R9 ;  /* 0x0022300901007387 */ /* 0x000fe80000100800 */
[----:B------:R-:W2:Y:S04]  /*34be0*/  LDL.64 R18, [R1+0x8] ;  /* 0x0000080001127983 */ /* 0x000ea80000100a00 */
[----:B------:R-:W3:Y:S04]  /*34bf0*/  LDL.64 R10, [R1+0x88] ;  /* 0x00008800010a7983 */ /* 0x000ee80000100a00 */
[----:B--2---:R0:W-:Y:S04]  /*34c00*/  STL.64 [R1+0x21e8], R18 ;  /* 0x0021e81201007387 */ /* 0x0041e80000100a00 */
[----:B------:R-:W3:Y:S04]  /*34c10*/  LDL.LU R16, [R1+0xa20] ;  /* 0x000a200001107983 */ /* 0x000ee80000300800 */
[----:B------:R-:W3:Y:S04]  /*34c20*/  LDL.LU R17, [R1+0xa24] ;  /* 0x000a240001117983 */ /* 0x000ee80000300800 */
[----:B0-----:R-:W3:Y:S04]  /*34c30*/  LDL.LU R18, [R1+0xa28] ;  /* 0x000a280001127983 */ /* 0x001ee80000300800 */
[----:B------:R-:W3:Y:S02]  /*34c40*/  LDL.LU R19, [R1+0xa2c] ;  /* 0x000a2c0001137983 */ /* 0x000ee40000300800 */
[----:B---3--:R-:W-:-:S15]  /*34c50*/  HMMA.16816.F32 R16, R20, R10, R16 ;  /* 0x0000000a1410723c */ /* 0x008fde0000001810 */
[----:B------:R-:W-:-:S04]  /*34c60*/  NOP ;  /* 0x0000000000007918 */ /* 0x000fc80000000000 */
[----:B------:R-:W-:Y:S04]  /*34c70*/  STL.64 [R1+0xa20], R16 ;  /* 0x000a201001007387 */ /* 0x000fe80000100a00 */
[----:B------:R0:W-:Y:S04]  /*34c80*/  STL.64 [R1+0xa28], R18 ;  /* 0x000a281201007387 */ /* 0x0001e80000100a00 */
[----:B0-----:R-:W2:Y:S01]  /*34c90*/  LDL.64 R18, [R1+0x18] ;  /* 0x0000180001127983 */ /* 0x001ea20000100a00 */
[----:B------:R-:W-:Y:S02]  /*34ca0*/  IMAD.MOV.U32 R4, RZ, RZ, R10 ;  /* 0x000000ffff047224 */ /* 0x000fe400078e000a */
[----:B------:R-:W-:-:S02]  /*34cb0*/  IMAD.MOV.U32 R3, RZ, RZ, R11 ;  /* 0x000000ffff037224 */ /* 0x000fc400078e000b */
[----:B------:R-:W-:Y:S01]  /*34cc0*/  HMMA.16816.F32 R8, R20, R14, R24 ;  /* 0x0000000e1408723c */ /* 0x000fe20000001818 */
[----:B--2---:R-:W-:Y:S04]  /*34cd0*/  STL.64 [R1+0x2200], R18 ;  /* 0x0022001201007387 */ /* 0x004fe80000100a00 */
[----:B------:R-:W-:Y:S04]  /*34ce0*/  STL.64 [R1+0x21a0], R6 ;  /* 0x0021a00601007387 */ /* 0x000fe80000100a00 */
[----:B------:R0:W-:Y:S10]  /*34cf0*/  STL [R1+0x2198], R4 ;  /* 0x0021980401007387 */ /* 0x0001f40000100800 */
[----:B------:R-:W-:Y:S04]  /*34d00*/  STL.64 [R1+0xa10], R8 ;  /* 0x000a100801007387 */ /* 0x000fe80000100a00 */
[----:B------:R-:W-:Y:S04]  /*34d10*/  STL.64 [R1+0xa18], R10 ;  /* 0x000a180a01007387 */ /* 0x000fe80000100a00 */
[----:B------:R-:W2:Y:S04]  /*34d20*/  LDL.LU R24, [R1+0xa00] ;  /* 0x000a000001187983 */ /* 0x000ea80000300800 */
[----:B------:R-:W2:Y:S04]  /*34d30*/  LDL.LU R25, [R1+0xa04] ;  /* 0x000a040001197983 */ /* 0x000ea80000300800 */
[----:B------:R-:W2:Y:S04]  /*34d40*/  LDL.LU R26, [R1+0xa08] ;  /* 0x000a0800011a7983 */ /* 0x000ea80000300800 */
[----:B------:R-:W2:Y:S01]  /*34d50*/  LDL.LU R27, [R1+0xa0c] ;  /* 0x000a0c00011b7983 */ /* 0x000ea20000300800 */
[----:B0-----:R-:W-:-:S02]  /*34d60*/  IMAD.MOV.U32 R4, RZ, RZ, R15 ;  /* 0x000000ffff047224 */ /* 0x001fc400078e000f */
[----:B------:R-:W-:-:S05]  /*34d70*/  IMAD.MOV.U32 R6, RZ, RZ, R14 ;  /* 0x000000ffff067224 */ /* 0x000fca00078e000e */
[----:B------:R0:W-:Y:S04]  /*34d80*/  STL [R1+0x2254], R6 ;  /* 0x0022540601007387 */ /* 0x0001e80000100800 */
[----:B------:R-:W-:Y:S04]  /*34d90*/  STL [R1+0x2250], R4 ;  /* 0x0022500401007387 */ /* 0x000fe80000100800 */
[----:B0-----:R-:W2:Y:S04]  /*34da0*/  LDL.64 R6, [R1+0x68] ;  /* 0x0000680001067983 */ /* 0x001ea80000100a00 */
[----:B------:R-:W3:Y:S04]  /*34db0*/  LDL.LU R12, [R1+0x9c0] ;  /* 0x0009c000010c7983 */ /* 0x000ee80000300800 */
[----:B------:R-:W3:Y:S04]  /*34dc0*/  LDL.LU R13, [R1+0x9c4] ;  /* 0x0009c400010d7983 */ /* 0x000ee80000300800 */
[----:B------:R-:W2:Y:S04]  /*34dd0*/  LDL.LU R14, [R1+0x9c8] ;  /* 0x0009c800010e7983 */ /* 0x000ea80000300800 */
[----:B------:R-:W2:Y:S04]  /*34de0*/  LDL.LU R15, [R1+0x9cc] ;  /* 0x0009cc00010f7983 */ /* 0x000ea80000300800 */
[----:B------:R-:W2:Y:S04]  /*34df0*/  LDL.LU R8, [R1+0x9e0] ;  /* 0x0009e00001087983 */ /* 0x000ea80000300800 */
[----:B------:R-:W2:Y:S04]  /*34e00*/  LDL.LU R9, [R1+0x9e4] ;  /* 0x0009e40001097983 */ /* 0x000ea80000300800 */
[----:B------:R-:W2:Y:S04]  /*34e10*/  LDL.LU R10, [R1+0x9e8] ;  /* 0x0009e800010a7983 */ /* 0x000ea80000300800 */
[----:B------:R-:W2:Y:S04]  /*34e20*/  LDL.LU R11, [R1+0x9ec] ;  /* 0x0009ec00010b7983 */ /* 0x000ea80000300800 */
[----:B--2---:R0:W-:Y:S04]  /*34e30*/  STL.64 [R1+0x2240], R10 ;  /* 0x0022400a01007387 */ /* 0x0041e80000100a00 */
[----:B------:R-:W-:Y:S04]  /*34e40*/  STL.64 [R1+0x2238], R8 ;  /* 0x0022380801007387 */ /* 0x000fe80000100a00 */
[----:B0-----:R-:W2:Y:S04]  /*34e50*/  LDL.64 R10, [R1+0x58] ;  /* 0x00005800010a7983 */ /* 0x001ea80000100a00 */
[----:B------:R0:W-:Y:S04]  /*34e60*/  STL.64 [R1+0x2218], R14 ;  /* 0x0022180e01007387 */ /* 0x0001e80000100a00 */
[----:B---3--:R-:W-:Y:S04]  /*34e70*/  STL.64 [R1+0x2210], R12 ;  /* 0x0022100c01007387 */ /* 0x008fe80000100a00 */
[----:B0-----:R-:W3:Y:S04]  /*34e80*/  LDL.64 R14, [R1+0x38] ;  /* 0x00003800010e7983 */ /* 0x001ee80000100a00 */
[----:B---3--:R0:W-:Y:S04]  /*34e90*/  STL.64 [R1+0x2228], R14 ;  /* 0x0022280e01007387 */ /* 0x0081e80000100a00 */
[----:B0-----:R-:W3:Y:S01]  /*34ea0*/  LDL.64 R14, [R1+0x48] ;  /* 0x00004800010e7983 */ /* 0x001ee20000100a00 */
[----:B------:R-:W-:Y:S03]  /*34eb0*/  HMMA.16816.F32 R24, R20, R6, R24 ;  /* 0x000000061418723c */ /* 0x000fe60000001818 */
[----:B---3--:R0:W-:Y:S04]  /*34ec0*/  STL.64 [R1+0x2248], R14 ;  /* 0x0022480e01007387 */ /* 0x0081e80000100a00 */
[----:B------:R-:W2:Y:S04]  /*34ed0*/  LDL.LU R12, [R1+0x9f0] ;  /* 0x0009f000010c7983 */ /* 0x000ea80000300800 */
[----:B------:R-:W2:Y:S04]  /*34ee0*/  LDL.LU R13, [R1+0x9f4] ;  /* 0x0009f400010d7983 */ /* 0x000ea80000300800 */
[----:B0-----:R-:W2:Y:S04]  /*34ef0*/  LDL.LU R14, [R1+0x9f8] ;  /* 0x0009f800010e7983 */ /* 0x001ea80000300800 */
[----:B------:R-:W2:Y:S04]  /*34f00*/  LDL.LU R15, [R1+0x9fc] ;  /* 0x0009fc00010f7983 */ /* 0x000ea80000300800 */
[----:B------:R-:W3:Y:S04]  /*34f10*/  LDL.64 R18, [R1+0x28] ;  /* 0x0000280001127983 */ /* 0x000ee80000100a00 */
[----:B---3--:R0:W-:Y:S04]  /*34f20*/  STL.64 [R1+0x2220], R18 ;  /* 0x0022201201007387 */ /* 0x0081e80000100a00 */
[----:B------:R-:W3:Y:S04]  /*34f30*/  LDL.LU R16, [R1+0x9d0] ;  /* 0x0009d00001107983 */ /* 0x000ee80000300800 */
[----:B------:R-:W3:Y:S04]  /*34f40*/  LDL.LU R17, [R1+0x9d4] ;  /* 0x0009d40001117983 */ /* 0x000ee80000300800 */
[----:B0-----:R-:W3:Y:S04]  /*34f50*/  LDL.LU R18, [R1+0x9d8] ;  /* 0x0009d80001127983 */ /* 0x001ee80000300800 */
[----:B------:R-:W3:Y:S04]  /*34f60*/  LDL.LU R19, [R1+0x9dc] ;  /* 0x0009dc0001137983 */ /* 0x000ee80000300800 */
[----:B------:R0:W-:Y:S04]  /*34f70*/  STL.64 [R1+0xa00], R24 ;  /* 0x000a001801007387 */ /* 0x0001e80000100a00 */
[----:B------:R1:W-:Y:S04]  /*34f80*/  STL.64 [R1+0xa08], R26 ;  /* 0x000a081a01007387 */ /* 0x0003e80000100a00 */
[----:B0-----:R-:W3:Y:S01]  /*34f90*/  LDL.LU R24, [R1+0x2258] ;  /* 0x0022580001187983 */ /* 0x001ee20000300800 */
[----:B------:R-:W-:-:S03]  /*34fa0*/  IMAD.MOV.U32 R25, RZ, RZ, R6 ;  /* 0x000000ffff197224 */ /* 0x000fc600078e0006 */
[----:B------:R-:W3:Y:S04]  /*34fb0*/  LDL.LU R6, [R1+0x2254] ;  /* 0x0022540001067983 */ /* 0x000ee80000300800 */
[----:B------:R-:W4:Y:S01]  /*34fc0*/  LDL.LU R4, [R1+0x2250] ;  /* 0x0022500001047983 */ /* 0x000f220000300800 */
[C---:B--2---:R-:W-:Y:S01]  /*34fd0*/  HMMA.16816.F32 R12, R20.reuse, R10, R12 ;  /* 0x0000000a140c723c */ /* 0x044fe2000000180c */
[----:B-1----:R-:W-:Y:S02]  /*34fe0*/  IMAD.MOV.U32 R27, RZ, RZ, R10 ;  /* 0x000000ffff1b7224 */ /* 0x002fe400078e000a */
[----:B------:R-:W-:Y:S01]  /*34ff0*/  IMAD.MOV.U32 R26, RZ, RZ, R11 ;  /* 0x000000ffff1a7224 */ /* 0x000fe200078e000b */
[----:B---3--:R-:W-:Y:S04]  /*35000*/  STL.64 [R1+0x21f8], R6 ;  /* 0x0021f80601007387 */ /* 0x008fe80000100a00 */
[----:B----4-:R0:W-:Y:S04]  /*35010*/  STL [R1+0x21f0], R4 ;  /* 0x0021f00401007387 */ /* 0x0101e80000100800 */
[----:B0-----:R-:W2:Y:S04]  /*35020*/  LDL.LU R4, [R1+0x9b0] ;  /* 0x0009b00001047983 */ /* 0x001ea80000300800 */
[----:B------:R-:W2:Y:S04]  /*35030*/  LDL.LU R5, [R1+0x9b4] ;  /* 0x0009b40001057983 */ /* 0x000ea80000300800 */
[----:B------:R-:W2:Y:S04]  /*35040*/  LDL.LU R6, [R1+0x9b8] ;  /* 0x0009b80001067983 */ /* 0x000ea80000300800 */
[----:B------:R-:W2:Y:S04]  /*35050*/  LDL.LU R7, [R1+0x9bc] ;  /* 0x0009bc0001077983 */ /* 0x000ea80000300800 */
        /* <DEDUP_REMOVED lines=42> */
[----:B------:R-:W-:-:S15]  /*35300*/  IMAD.MOV.U32 R15, RZ, RZ, R18 ;  /* 0x000000ffff0f7224 */ /* 0x000fde00078e0012 */
[----:B------:R-:W-:-:S03]  /*35310*/  NOP ;  /* 0x0000000000007918 */ /* 0x000fc60000000000 */
[----:B------:R0:W-:Y:S04]  /*35320*/  STL.64 [R1+0x9b0], R4 ;  /* 0x0009b00401007387 */ /* 0x0001e80000100a00 */
[----:B------:R1:W-:Y:S01]  /*35330*/  STL.64 [R1+0x9b8], R6 ;  /* 0x0009b80601007387 */ /* 0x0003e20000100a00 */
[----:B0-----:R-:W-:-:S03]  /*35340*/  IMAD.MOV.U32 R5, RZ, RZ, R19 ;  /* 0x000000ffff057224 */ /* 0x001fc600078e0013 */
[----:B-1----:R-:W2:Y:S04]  /*35350*/  LDL.LU.64 R6, [R1+0x21f8] ;  /* 0x0021f80001067983 */ /* 0x002ea80000300a00 */
[----:B------:R-:W2:Y:S04]  /*35360*/  LDL.LU R4, [R1+0x21f0] ;  /* 0x0021f00001047983 */ /* 0x000ea80000300800 */
        /* <DEDUP_REMOVED lines=22> */
[----:B------:R1:W-:Y:S01]  /*354d0*/  STL.64 [R1+0x2088], R16 ;  /* 0x0020881001007387 */ /* 0x0003e20000100a00 */
[----:B0-----:R-:W-:-:S02]  /*354e0*/  IMAD.MOV.U32 R18, RZ, RZ, R15 ;  /* 0x000000ffff127224 */ /* 0x001fc400078e000f */
        /* <DEDUP_REMOVED lines=26> */
[----:B------:R-:W-:Y:S01]  /*35690*/  IMAD.MOV.U32 R19, RZ, RZ, R29 ;  /* 0x000000ffff137224 */ /* 0x000fe200078e001d */
        /* <DEDUP_REMOVED lines=9> */
[----:B------:R-:W-:-:S05]  /*35730*/  IMAD.MOV.U32 R19, RZ, RZ, R26 ;  /* 0x000000ffff137224 */ /* 0x000fca00078e001a */
[----:B------:R-:W-:Y:S04]  /*35740*/  STL.64 [R1+0x2100], R18 ;  /* 0x0021001201007387 */ /* 0x000fe80000100a00 */
[----:B----4-:R-:W-:Y:S04]  /*35750*/  STL.64 [R1+0x20c8], R14 ;  /* 0x0020c80e01007387 */ /* 0x010fe80000100a00 */
[----:B--2---:R0:W-:Y:S04]  /*35760*/  STL.64 [R1+0x20c0], R12 ;  /* 0x0020c00c01007387 */ /* 0x0041e80000100a00 */
[----:B0-----:R-:W2:Y:S04]  /*35770*/  LDL.LU R12, [R1+0x280] ;  /* 0x00028000010c7983 */ /* 0x001ea80000300800 */
[----:B------:R-:W2:Y:S04]  /*35780*/  LDL.LU R13, [R1+0x284] ;  /* 0x00028400010d7983 */ /* 0x000ea80000300800 */
[----:B------:R-:W4:Y:S04]  /*35790*/  LDL.LU R14, [R1+0x288] ;  /* 0x00028800010e7983 */ /* 0x000f280000300800 */
[----:B------:R-:W4:Y:S01]  /*357a0*/  LDL.LU R15, [R1+0x28c] ;  /* 0x00028c00010f7983 */ /* 0x000f220000300800 */
[----:B------:R-:W-:-:S02]  /*357b0*/  IMAD.MOV.U32 R18, RZ, RZ, R25 ;  /* 0x000000ffff127224 */ /* 0x000fc400078e0019 */
[----:B------:R-:W-:-:S05]  /*357c0*/  IMAD.MOV.U32 R19, RZ, RZ, R7 ;  /* 0x000000ffff137224 */ /* 0x000fca00078e0007 */
[----:B------:R0:W-:Y:S02]  /*357d0*/  STL.64 [R1+0x2118], R18 ;  /* 0x0021181201007387 */ /* 0x0001e40000100a00 */
[----:B0-----:R-:W-:Y:S02]  /*357e0*/  IMAD.MOV.U32 R18, RZ, RZ, R6 ;  /* 0x000000ffff127224 */ /* 0x001fe400078e0006 */
[----:B------:R-:W-:Y:S01]  /*357f0*/  IMAD.MOV.U32 R19, RZ, RZ, R4 ;  /* 0x000000ffff137224 */ /* 0x000fe200078e0004 */
[----:B----4-:R-:W-:Y:S04]  /*35800*/  STL.64 [R1+0x20e0], R14 ;  /* 0x0020e00e01007387 */ /* 0x010fe80000100a00 */
[----:B--2---:R0:W-:Y:S04]  /*35810*/  STL.64 [R1+0x20d8], R12 ;  /* 0x0020d80c01007387 */ /* 0x0041e80000100a00 */
[----:B0-----:R-:W2:Y:S04]  /*35820*/  LDL.LU R12, [R1+0x290] ;  /* 0x00029000010c7983 */ /* 0x001ea80000300800 */
[----:B------:R-:W2:Y:S04]  /*35830*/  LDL.LU R13, [R1+0x294] ;  /* 0x00029400010d7983 */ /* 0x000ea80000300800 */
[----:B------:R-:W4:Y:S04]  /*35840*/  LDL.LU R14, [R1+0x298] ;  /* 0x00029800010e7983 */ /* 0x000f280000300800 */
[----:B------:R-:W4:Y:S04]  /*35850*/  LDL.LU R15, [R1+0x29c] ;  /* 0x00029c00010f7983 */ /* 0x000f280000300800 */
        /* <DEDUP_REMOVED lines=8> */
[----:B---3--:R-:W-:-:S05]  /*358e0*/  IMAD.MOV.U32 R19, RZ, RZ, R9 ;  /* 0x000000ffff137224 */ /* 0x008fca00078e0009 */
[----:B------:R-:W-:Y:S04]  /*358f0*/  STL.64 [R1+0x2158], R18 ;  /* 0x0021581201007387 */ /* 0x000fe80000100a00 */
[----:B----4-:R-:W-:Y:S04]  /*35900*/  STL.64 [R1+0x20f8], R14 ;  /* 0x0020f80e01007387 */ /* 0x010fe80000100a00 */
[----:B------:R0:W-:Y:S04]  /*35910*/  STL.64 [R1+0x20f0], R12 ;  /* 0x0020f00c01007387 */ /* 0x0001e80000100a00 */
        /* <DEDUP_REMOVED lines=14> */
[----:B------:R-:W-:Y:S04]  /*35a00*/  STL.64 [R1+0x2170], R18 ;  /* 0x0021701201007387 */ /* 0x000fe80000100a00 */
[----:B---3--:R-:W-:Y:S04]  /*35a10*/  STL.64 [R1+0x2110], R14 ;  /* 0x0021100e01007387 */ /* 0x008fe80000100a00 */
[----:B--2---:R0:W-:Y:S04]  /*35a20*/  STL.64 [R1+0x2108], R12 ;  /* 0x0021080c01007387 */ /* 0x0041e80000100a00 */
[----:B0-----:R-:W2:Y:S04]  /*35a30*/  LDL.LU R12, [R1+0x2b0] ;  /* 0x0002b000010c7983 */ /* 0x001ea80000300800 */
[----:B------:R-:W2:Y:S04]  /*35a40*/  LDL.LU R13, [R1+0x2b4] ;  /* 0x0002b400010d7983 */ /* 0x000ea80000300800 */
[----:B------:R-:W3:Y:S04]  /*35a50*/  LDL.LU R14, [R1+0x2b8] ;  /* 0x0002b800010e7983 */ /* 0x000ee80000300800 */
[----:B------:R-:W3:Y:S04]  /*35a60*/  LDL.LU R15, [R1+0x2bc] ;  /* 0x0002bc00010f7983 */ /* 0x000ee80000300800 */
[----:B------:R-:W2:Y:S04]  /*35a70*/  LDL.64 R18, [R1+0xb8] ;  /* 0x0000b80001127983 */ /* 0x000ea80000100a00 */
        /* <DEDUP_REMOVED lines=29> */
[----:B------:R-:W-:Y:S01]  /*35c50*/  STL.64 [R1+0x2078], R10 ;  /* 0x0020780a01007387 */ /* 0x000fe20000100a00 */
[----:B---3--:R-:W-:Y:S03]  /*35c60*/  HMMA.16816.F32 R20, R20, R6, R24 ;  /* 0x000000061414723c */ /* 0x008fe60000001818 */
[----:B------:R-:W2:Y:S04]  /*35c70*/  LDL.LU.64 R26, [R1+0x2190] ;  /* 0x00219000011a7983 */ /* 0x000ea80000300a00 */
[----:B------:R-:W2:-:S12]  /*35c80*/  LDL.LU.64 R24, [R1+0x2188] ;  /* 0x0021880001187983 */ /* 0x000e980000300a00 */
        /* <DEDUP_REMOVED lines=29> */
[----:B0-----:R-:W2:Y:S04]  /*35e60*/  LDL.LU.64 R18, [R1+0x2140] ;  /* 0x0021400001127983 */ /* 0x001ea80000300a00 */
[----:B------:R-:W2:Y:S01]  /*35e70*/  LDL.LU.64 R16, [R1+0x2138] ;  /* 0x0021380001107983 */ /* 0x000ea20000300a00 */
[----:B----4-:R-:W-:-:S02]  /*35e80*/  IMAD.MOV.U32 R10, RZ, RZ, R4 ;  /* 0x000000ffff0a7224 */ /* 0x010fc400078e0004 */
[----:B------:R-:W-:-:S07]  /*35e90*/  IMAD.MOV.U32 R11, RZ, RZ, R3 ;  /* 0x000000ffff0b7224 */ /* 0x000fce00078e0003 */
[----:B--2---:R-:W-:Y:S01]  /*35ea0*/  HMMA.16816.F32 R8, R24, R10, R16 ;  /* 0x0000000a1808723c */ /* 0x004fe20000001810 */
        /* <DEDUP_REMOVED lines=50> */
[----:B------:R-:W2:Y:S02]  /*361d0*/  LDL.LU.64 R16, [R1+0x2088] ;  /* 0x0020880001107983 */ /* 0x000ea40000300a00 */
[----:B--2---:R-:W-:Y:S02]  /*361e0*/  HMMA.16816.F32 R4, R24, R6, R16 ;  /* 0x000000061804723c */ /* 0x004fe40000001810 */
[----:B------:R-:W3:-:S15]  /*361f0*/  LDL.LU.64 R18, [R1+0x2080] ;  /* 0x0020800001127983 */ /* 0x000ede0000300a00 */
[----:B------:R-:W-:Y:S02]  /*36200*/  NOP ;  /* 0x0000000000007918 */ /* 0x000fe40000000000 */
[----:B------:R0:W-:Y:S04]  /*36210*/  STL.64 [R1+0x250], R4 ;  /* 0x0002500401007387 */ /* 0x0001e80000100a00 */
[----:B------:R1:W-:Y:S04]  /*36220*/  STL.64 [R1+0x258], R6 ;  /* 0x0002580601007387 */ /* 0x0003e80000100a00 */
[----:B0-----:R-:W2:Y:S01]  /*36230*/  LDL.LU R4, [R1+0x220] ;  /* 0x0002200001047983 */ /* 0x001ea20000300800 */
[----:B---3--:R-:W-:-:S15]  /*36240*/  HMMA.16816.F32 R20, R24, R18, R20 ;  /* 0x000000121814723c */ /* 0x008fde0000001814 */
[----:B------:R-:W-:-:S04]  /*36250*/  NOP ;  /* 0x0000000000007918 */ /* 0x000fc80000000000 */
[----:B------:R0:W-:Y:S04]  /*36260*/  STL.64 [R1+0x240], R20 ;  /* 0x0002401401007387 */ /* 0x0001e80000100a00 */
[----:B------:R3:W-:Y:S04]  /*36270*/  STL.64 [R1+0x248], R22 ;  /* 0x0002481601007387 */ /* 0x0007e80000100a00 */
[----:B------:R-:W2:Y:S04]  /*36280*/  LDL.LU R5, [R1+0x224] ;  /* 0x0002240001057983 */ /* 0x000ea80000300800 */
[----:B-1----:R-:W2:Y:S04]  /*36290*/  LDL.LU R6, [R1+0x228] ;  /* 0x0002280001067983 */ /* 0x002ea80000300800 */
[----:B------:R-:W2:Y:S04]  /*362a0*/  LDL.LU R7, [R1+0x22c] ;  /* 0x00022c0001077983 */ /* 0x000ea80000300800 */
[----:B0-----:R-:W2:Y:S04]  /*362b0*/  LDL.LU R20, [R1+0xd0] ;  /* 0x0000d00001147983 */ /* 0x001ea80000300800 */
[----:B------:R-:W2:Y:S04]  /*362c0*/  LDL.LU R21, [R1+0xd4] ;  /* 0x0000d40001157983 */ /* 0x000ea80000300800 */
[----:B---3--:R-:W3:Y:S04]  /*362d0*/  LDL.LU R22, [R1+0xd8] ;  /* 0x0000d80001167983 */ /* 0x008ee80000300800 */
[----:B------:R-:W3:Y:S04]  /*362e0*/  LDL.LU R23, [R1+0xdc] ;  /* 0x0000dc0001177983 */ /* 0x000ee80000300800 */
[----:B------:R0:W-:Y:S04]  /*362f0*/  STL.64 [R1+0x2030], R18 ;  /* 0x0020301201007387 */ /* 0x0001e80000100a00 */
[----:B------:R-:W2:Y:S04]  /*36300*/  LDL.LU R16, [R1+0xce0] ;  /* 0x000ce00001107983 */ /* 0x000ea80000300800 */
[----:B------:R-:W2:Y:S04]  /*36310*/  LDL.LU R17, [R1+0xce4] ;  /* 0x000ce40001117983 */ /* 0x000ea80000300800 */
[----:B0-----:R-:W2:Y:S04]  /*36320*/  LDL.LU R18, [R1+0xce8] ;  /* 0x000ce80001127983 */ /* 0x001ea80000300800 */
[----:B------:R-:W2:Y:S04]  /*36330*/  LDL.LU R19, [R1+0xcec] ;  /* 0x000cec0001137983 */ /* 0x000ea80000300800 */
[----:B--2---:R0:W-:Y:S04]  /*36340*/  STL.64 [R1+0x2040], R18 ;  /* 0x0020401201007387 */ /* 0x0041e80000100a00 */
[----:B------:R-:W-:Y:S04]  /*36350*/  STL.64 [R1+0x2038], R16 ;  /* 0x0020381001007387 */ /* 0x000fe80000100a00 */
[----:B0-----:R-:W2:Y:S01]  /*36360*/  LDL.64 R18, [R1+0x98] ;  /* 0x0000980001127983 */ /* 0x001ea20000100a00 */
[C---:B----4-:R-:W-:Y:S03]  /*36370*/  HMMA.16816.F32 R8, R24.reuse, R14, R8 ;  /* 0x0000000e1808723c */ /* 0x050fe60000001808 */
[----:B--2---:R0:W-:Y:S04]  /*36380*/  STL.64 [R1+0x2048], R18 ;  /* 0x0020481201007387 */ /* 0x0041e80000100a00 */
[----:B0-----:R-:W2:Y:S04]  /*36390*/  LDL.64 R18, [R1+0xa8] ;  /* 0x0000a80001127983 */ /* 0x001ea80000100a00 */
[----:B--2---:R-:W-:Y:S08]  /*363a0*/  STL.64 [R1+0x2058], R18 ;  /* 0x0020581201007387 */ /* 0x004ff00000100a00 */
[----:B------:R-:W-:Y:S04]  /*363b0*/  STL.64 [R1+0x230], R8 ;  /* 0x0002300801007387 */ /* 0x000fe80000100a00 */
[----:B------:R0:W-:Y:S04]  /*363c0*/  STL.64 [R1+0x238], R10 ;  /* 0x0002380a01007387 */ /* 0x0001e80000100a00 */
[----:B0-----:R-:W2:Y:S04]  /*363d0*/  LDL.LU.64 R10, [R1+0x2078] ;  /* 0x00207800010a7983 */ /* 0x001ea80000300a00 */
[----:B------:R0:W-:Y:S04]  /*363e0*/  STL.64 [R1+0x1fd8], R14 ;  /* 0x001fd80e01007387 */ /* 0x0001e80000100a00 */
[----:B0-----:R-:W4:Y:S04]  /*363f0*/  LDL.64 R14, [R1+0x78] ;  /* 0x00007800010e7983 */ /* 0x001f280000100a00 */
[----:B----4-:R0:W-:Y:S04]  /*36400*/  STL.64 [R1+0x2050], R14 ;  /* 0x0020500e01007387 */ /* 0x0101e80000100a00 */
[----:B------:R-:W4:Y:S04]  /*36410*/  LDL.LU R12, [R1+0xd00] ;  /* 0x000d0000010c7983 */ /* 0x000f280000300800 */
[----:B------:R-:W4:Y:S04]  /*36420*/  LDL.LU R13, [R1+0xd04] ;  /* 0x000d0400010d7983 */ /* 0x000f280000300800 */
[----:B0-----:R-:W3:Y:S04]  /*36430*/  LDL.LU R14, [R1+0xd08] ;  /* 0x000d0800010e7983 */ /* 0x001ee80000300800 */
[----:B------:R-:W3:Y:S01]  /*36440*/  LDL.LU R15, [R1+0xd0c] ;  /* 0x000d0c00010f7983 */ /* 0x000ee20000300800 */
[----:B--2---:R-:W-:Y:S03]  /*36450*/  HMMA.16816.F32 R4, R24, R10, R4 ;  /* 0x0000000a1804723c */ /* 0x004fe60000001804 */
[----:B---3--:R-:W-:Y:S04]  /*36460*/  STL.64 [R1+0x2068], R14 ;  /* 0x0020680e01007387 */ /* 0x008fe80000100a00 */
[----:B----4-:R0:W-:Y:S04]  /*36470*/  STL.64 [R1+0x2060], R12 ;  /* 0x0020600c01007387 */ /* 0x0101e80000100a00 */
        /* <DEDUP_REMOVED lines=26> */
[----:B-1----:R0:W-:Y:S04]  /*36620*/  STL.64 [R1+0x1f50], R26 ;  /* 0x001f501a01007387 */ /* 0x0021e80000100a00 */
[----:B------:R-:W-:Y:S04]  /*36630*/  STL.64 [R1+0x1f48], R24 ;  /* 0x001f481801007387 */ /* 0x000fe80000100a00 */
[----:B0-----:R-:W3:Y:S01]  /*36640*/  LDL.64 R26, [R1+0x88] ;  /* 0x00008800011a7983 */ /* 0x001ee20000100a00 */
[----:B--2---:R-:W-:Y:S03]  /*36650*/  HMMA.16816.F32 R16, R20, R18, R12 ;  /* 0x000000121410723c */ /* 0x004fe6000000180c */
[----:B------:R-:W2:Y:S04]  /*36660*/  LDL.LU.64 R14, [R1+0x2068] ;  /* 0x00206800010e7983 */ /* 0x000ea80000300a00 */
[----:B------:R-:W2:-:S12]  /*36670*/  LDL.LU.64 R12, [R1+0x2060] ;  /* 0x00206000010c7983 */ /* 0x000e980000300a00 */
[----:B------:R-:W-:Y:S04]  /*36680*/  STL.64 [R1+0x1070], R16 ;  /* 0x0010701001007387 */ /* 0x000fe80000100a00 */
[----:B------:R0:W-:Y:S04]  /*36690*/  STL.64 [R1+0x1078], R18 ;  /* 0x0010781201007387 */ /* 0x0001e80000100a00 */
[----:B0-----:R-:W2:Y:S02]  /*366a0*/  LDL.LU.64 R18, [R1+0x2058] ;  /* 0x0020580001127983 */ /* 0x001ea40000300a00 */
[----:B--2---:R-:W-:Y:S01]  /*366b0*/  HMMA.16816.F32 R12, R20, R18, R12 ;  /* 0x00000012140c723c */ /* 0x004fe2000000180c */
[----:B------:R-:W-:-:S02]  /*366c0*/  IMAD.MOV.U32 R2, RZ, RZ, R18 ;  /* 0x000000ffff027224 */ /* 0x000fc400078e0012 */
[----:B------:R-:W-:-:S15]  /*366d0*/  IMAD.MOV.U32 R0, RZ, RZ, R19 ;  /* 0x000000ffff007224 */ /* 0x000fde00078e0013 */
[----:B------:R-:W-:Y:S01]  /*366e0*/  NOP ;  /* 0x0000000000007918 */ /* 0x000fe20000000000 */
[----:B------:R-:W-:Y:S04]  /*366f0*/  STL.64 [R1+0xd00], R12 ;  /* 0x000d000c01007387 */ /* 0x000fe80000100a00 */
[----:B------:R0:W-:Y:S04]  /*36700*/  STL.64 [R1+0xd08], R14 ;  /* 0x000d080e01007387 */ /* 0x0001e80000100a00 */
[----:B0-----:R-:W4:Y:S04]  /*36710*/  LDL.LU.64 R14, [R1+0x2050] ;  /* 0x00205000010e7983 */ /* 0x001f280000300a00 */
[----:B------:R-:W3:Y:S04]  /*36720*/  LDL.LU.64 R18, [R1+0x2048] ;  /* 0x0020480001127983 */ /* 0x000ee80000300a00 */
[----:B------:R-:W-:Y:S01]  /*36730*/  STL [R1+0x1f84], R2 ;  /* 0x001f840201007387 */ /* 0x000fe20000100800 */
[----:B---3--:R-:W-:Y:S01]  /*36740*/  HMMA.16816.F32 R4, R20, R18, R4 ;  /* 0x000000121404723c */ /* 0x008fe20000001804 */
[----:B------:R-:W-:-:S15]  /*36750*/  IMAD.MOV.U32 R3, RZ, RZ, R19 ;  /* 0x000000ffff037224 */ /* 0x000fde00078e0013 */
[----:B------:R-:W-:-:S03]  /*36760*/  NOP ;  /* 0x0000000000007918 */ /* 0x000fc60000000000 */
[----:B------:R0:W-:Y:S04]  /*36770*/  STL.64 [R1+0xcf0], R4 ;  /* 0x000cf00401007387 */ /* 0x0001e80000100a00 */
[----:B------:R-:W-:Y:S01]  /*36780*/  STL.64 [R1+0xcf8], R6 ;  /* 0x000cf80601007387 */ /* 0x000fe20000100a00 */
[----:B0-----:R-:W-:-:S03]  /*36790*/  IMAD.MOV.U32 R4, RZ, RZ, R18 ;  /* 0x000000ffff047224 */ /* 0x001fc600078e0012 */
[----:B------:R-:W2:Y:S04]  /*367a0*/  LDL.LU.64 R18, [R1+0x2040] ;  /* 0x0020400001127983 */ /* 0x000ea80000300a00 */
[----:B------:R-:W2:Y:S02]  /*367b0*/  LDL.LU.64 R16, [R1+0x2038] ;  /* 0x0020380001107983 */ /* 0x000ea40000300a00 */
[----:B--2---:R-:W-:-:S15]  /*367c0*/  HMMA.16816.F32 R16, R20, R26, R16 ;  /* 0x0000001a1410723c */ /* 0x004fde0000001810 */
[----:B------:R-:W-:-:S04]  /*367d0*/  NOP ;  /* 0x0000000000007918 */ /* 0x000fc80000000000 */
[----:B------:R-:W-:Y:S04]  /*367e0*/  STL.64 [R1+0xce0], R16 ;  /* 0x000ce01001007387 */ /* 0x000fe80000100a00 */
[----:B------:R0:W-:Y:S04]  /*367f0*/  STL.64 [R1+0xce8], R18 ;  /* 0x000ce81201007387 */ /* 0x0001e80000100a00 */
[----:B0-----:R-:W2:Y:S01]  /*36800*/  LDL.LU.64 R18, [R1+0x2030] ;  /* 0x0020300001127983 */ /* 0x001ea20000300a00 */
[----:B----4-:R-:W-:Y:S01]  /*36810*/  HMMA.16816.F32 R8, R20, R14, R8 ;  /* 0x0000000e1408723c */ /* 0x010fe20000001808 */
[----:B------:R-:W-:-:S02]  /*36820*/  IMAD.MOV.U32 R16, RZ, RZ, R14 ;  /* 0x000000ffff107224 */ /* 0x000fc400078e000e */
[----:B------:R-:W-:Y:S02]  /*36830*/  IMAD.MOV.U32 R6, RZ, RZ, R26 ;  /* 0x000000ffff067224 */ /* 0x000fe400078e001a */
[----:B------:R-:W-:Y:S02]  /*36840*/  IMAD.MOV.U32 R7, RZ, RZ, R15 ;  /* 0x000000ffff077224 */ /* 0x000fe400078e000f */
[----:B------:R-:W-:-:S12]  /*36850*/  IMAD.MOV.U32 R5, RZ, RZ, R27 ;  /* 0x000000ffff057224 */ /* 0x000fd800078e001b */
[----:B------:R-:W-:Y:S04]  /*36860*/  STL.64 [R1+0xcd0], R8 ;  /* 0x000cd00801007387 */ /* 0x000fe80000100a00 */
[----:B------:R-:W-:Y:S04]  /*36870*/  STL.64 [R1+0xcd8], R10 ;  /* 0x000cd80a01007387 */ /* 0x000fe80000100a00 */
[----:B--2---:R-:W-:Y:S04]  /*36880*/  STL.64 [R1+0x2028], R18 ;  /* 0x0020281201007387 */ /* 0x004fe80000100a00 */
[----:B------:R-:W-:Y:S04]  /*36890*/  STL [R1+0x2020], R16 ;  /* 0x0020201001007387 */ /* 0x000fe80000100800 */
[----:B------:R-:W-:Y:S04]  /*368a0*/  STL.64 [R1+0x1f70], R6 ;  /* 0x001f700601007387 */ /* 0x000fe80000100a00 */
[----:B------:R0:W-:Y:S04]  /*368b0*/  STL.64 [R1+0x1f68], R4 ;  /* 0x001f680401007387 */ /* 0x0001e80000100a00 */
        /* <DEDUP_REMOVED lines=16> */
[----:B------:R-:W2:Y:S04]  /*369c0*/  LDL.LU R26, [R1+0xcc8] ;  /* 0x000cc800011a7983 */ /* 0x000ea80000300800 */
[----:B------:R-:W2:Y:S04]  /*369d0*/  LDL.LU R27, [R1+0xccc] ;  /* 0x000ccc00011b7983 */ /* 0x000ea80000300800 */
[----:B------:R-:W2:Y:S04]  /*369e0*/  LDL.64 R18, [R1+0x68] ;  /* 0x0000680001127983 */ /* 0x000ea80000100a00 */
[----:B------:R-:W2:Y:S04]  /*369f0*/  LDL.LU R8, [R1+0xc90] ;  /* 0x000c900001087983 */ /* 0x000ea80000300800 */
        /* <DEDUP_REMOVED lines=9> */
[----:B----4-:R1:W-:Y:S04]  /*36a90*/  STL.64 [R1+0x1fe0], R12 ;  /* 0x001fe00c01007387 */ /* 0x0103e80000100a00 */
[----:B0-----:R-:W4:Y:S04]  /*36aa0*/  LDL.64 R14, [R1+0x38] ;  /* 0x00003800010e7983 */ /* 0x001f280000100a00 */
[----:B----4-:R0:W-:Y:S04]  /*36ab0*/  STL.64 [R1+0x2000], R14 ;  /* 0x0020000e01007387 */ /* 0x0101e80000100a00 */
[----:B-1----:R-:W4:Y:S04]  /*36ac0*/  LDL.LU R12, [R1+0xca0] ;  /* 0x000ca000010c7983 */ /* 0x002f280000300800 */
[----:B------:R-:W4:Y:S04]  /*36ad0*/  LDL.LU R13, [R1+0xca4] ;  /* 0x000ca400010d7983 */ /* 0x000f280000300800 */
[----:B0-----:R-:W2:Y:S04]  /*36ae0*/  LDL.LU R14, [R1+0xca8] ;  /* 0x000ca800010e7983 */ /* 0x001ea80000300800 */
[----:B------:R-:W2:Y:S04]  /*36af0*/  LDL.LU R15, [R1+0xcac] ;  /* 0x000cac00010f7983 */ /* 0x000ea80000300800 */
[----:B--2---:R-:W-:Y:S04]  /*36b00*/  STL.64 [R1+0x2018], R14 ;  /* 0x0020180e01007387 */ /* 0x004fe80000100a00 */
[----:B----4-:R0:W-:Y:S04]  /*36b10*/  STL.64 [R1+0x2010], R12 ;  /* 0x0020100c01007387 */ /* 0x0101e80000100a00 */
[----:B0-----:R-:W2:Y:S04]  /*36b20*/  LDL.LU R12, [R1+0xcb0] ;  /* 0x000cb000010c7983 */ /* 0x001ea80000300800 */
[----:B------:R-:W2:Y:S04]  /*36b30*/  LDL.LU R13, [R1+0xcb4] ;  /* 0x000cb400010d7983 */ /* 0x000ea80000300800 */
[----:B------:R-:W2:Y:S04]  /*36b40*/  LDL.LU R14, [R1+0xcb8] ;  /* 0x000cb800010e7983 */ /* 0x000ea80000300800 */
[----:B------:R-:W2:Y:S04]  /*36b50*/  LDL.LU R15, [R1+0xcbc] ;  /* 0x000cbc00010f7983 */ /* 0x000ea80000300800 */
[----:B---3--:R0:W-:Y:S04]  /*36b60*/  STL.64 [R1+0x1fa0], R6 ;  /* 0x001fa00601007387 */ /* 0x0081e80000100a00 */
[----:B------:R-:W-:Y:S04]  /*36b70*/  STL.64 [R1+0x1f98], R4 ;  /* 0x001f980401007387 */ /* 0x000fe80000100a00 */
[----:B0-----:R-:W3:Y:S01]  /*36b80*/  LDL.64 R6, [R1+0x8] ;  /* 0x0000080001067983 */ /* 0x001ee20000100a00 */
[----:B------:R-:W-:Y:S03]  /*36b90*/  HMMA.16816.F32 R24, R20, R18, R24 ;  /* 0x000000121418723c */ /* 0x000fe60000001818 */
[----:B---3--:R0:W-:Y:S04]  /*36ba0*/  STL.64 [R1+0x1fb8], R6 ;  /* 0x001fb80601007387 */ /* 0x0081e80000100a00 */
[----:B0-----:R-:W3:Y:S01]  /*36bb0*/  LDL.64 R6, [R1+0x18] ;  /* 0x0000180001067983 */ /* 0x001ee20000100a00 */
[----:B------:R-:W-:-:S03]  /*36bc0*/  IMAD.MOV.U32 R17, RZ, RZ, R19 ;  /* 0x000000ffff117224 */ /* 0x000fc600078e0013 */
[----:B---3--:R0:W-:Y:S04]  /*36bd0*/  STL.64 [R1+0x1fd0], R6 ;  /* 0x001fd00601007387 */ /* 0x0081e80000100a00 */
[----:B0-----:R-:W3:Y:S04]  /*36be0*/  LDL.64 R6, [R1+0x28] ;  /* 0x0000280001067983 */ /* 0x001ee80000100a00 */
[----:B------:R0:W-:Y:S04]  /*36bf0*/  STL.64 [R1+0xcc0], R24 ;  /* 0x000cc01801007387 */ /* 0x0001e80000100a00 */
[----:B------:R-:W-:Y:S01]  /*36c00*/  STL.64 [R1+0xcc8], R26 ;  /* 0x000cc81a01007387 */ /* 0x000fe20000100a00 */
[----:B0-----:R-:W-:-:S03]  /*36c10*/  IMAD.MOV.U32 R24, RZ, RZ, R18 ;  /* 0x000000ffff187224 */ /* 0x001fc600078e0012 */
[----:B------:R-:W4:Y:S04]  /*36c20*/  LDL.LU.64 R18, [R1+0x2028] ;  /* 0x0020280001127983 */ /* 0x000f280000300a00 */
[----:B------:R-:W3:Y:S01]  /*36c30*/  LDL.LU R16, [R1+0x2020] ;  /* 0x0020200001107983 */ /* 0x000ee20000300800 */
[----:B--2---:R-:W-:Y:S03]  /*36c40*/  HMMA.16816.F32 R12, R20, R10, R12 ;  /* 0x0000000a140c723c */ /* 0x004fe6000000180c */
[----:B----4-:R-:W-:Y:S04]  /*36c50*/  STL.64 [R1+0x1fb0], R18 ;  /* 0x001fb01201007387 */ /* 0x010fe80000100a00 */
[----:B---3--:R0:W-:Y:S04]  /*36c60*/  STL.64 [R1+0x1fa8], R16 ;  /* 0x001fa81001007387 */ /* 0x0081e80000100a00 */
[----:B0-----:R-:W2:Y:S04]  /*36c70*/  LDL.LU R16, [R1+0xc60] ;  /* 0x000c600001107983 */ /* 0x001ea80000300800 */
[----:B------:R-:W2:Y:S04]  /*36c80*/  LDL.LU R17, [R1+0xc64] ;  /* 0x000c640001117983 */ /* 0x000ea80000300800 */
[----:B------:R-:W3:Y:S04]  /*36c90*/  LDL.LU R18, [R1+0xc68] ;  /* 0x000c680001127983 */ /* 0x000ee80000300800 */
[----:B------:R-:W3:Y:S01]  /*36ca0*/  LDL.LU R19, [R1+0xc6c] ;  /* 0x000c6c0001137983 */ /* 0x000ee20000300800 */
[----:B------:R-:W-:-:S02]  /*36cb0*/  IMAD.MOV.U32 R26, RZ, RZ, R10 ;  /* 0x000000ffff1a7224 */ /* 0x000fc400078e000a */
[----:B------:R-:W-:Y:S01]  /*36cc0*/  IMAD.MOV.U32 R25, RZ, RZ, R11 ;  /* 0x000000ffff197224 */ /* 0x000fe200078e000b */
        /* <DEDUP_REMOVED lines=30> */
[----:B------:R0:W-:Y:S04]  /*36eb0*/  STL.64 [R1+0xc80], R12 ;  /* 0x000c800c01007387 */ /* 0x0001e80000100a00 */
[----:B------:R1:W-:Y:S01]  /*36ec0*/  STL.64 [R1+0xc88], R14 ;  /* 0x000c880e01007387 */ /* 0x0003e20000100a00 */
[----:B0-----:R-:W-:-:S03]  /*36ed0*/  IMAD.MOV.U32 R13, RZ, RZ, R6 ;  /* 0x000000ffff0d7224 */ /* 0x001fc600078e0006 */
[----:B-1----:R-:W3:Y:S01]  /*36ee0*/  LDL.LU.64 R14, [R1+0x1fd8] ;  /* 0x001fd800010e7983 */ /* 0x002ee20000300a00 */
        /* <DEDUP_REMOVED lines=18> */
[----:B------:R-:W4:Y:S04]  /*37010*/  LDL.LU.64 R16, [R1+0x1fa8] ;  /* 0x001fa80001107983 */ /* 0x000f280000300a00 */
[----:B------:R-:W2:Y:S04]  /*37020*/  LDL.LU.64 R6, [R1+0x1fa0] ;  /* 0x001fa00001067983 */ /* 0x000ea80000300a00 */
[----:B------:R-:W2:Y:S02]  /*37030*/  LDL.LU.64 R4, [R1+0x1f98] ;  /* 0x001f980001047983 */ /* 0x000ea40000300a00 */
[----:B--2---:R-:W-:-:S15]  /*37040*/  HMMA.16816.F32 R4, R20, R18, R4 ;  /* 0x000000121404723c */ /* 0x004fde0000001804 */
[----:B------:R-:W-:-:S04]  /*37050*/  NOP ;  /* 0x0000000000007918 */ /* 0x000fc80000000000 */
[----:B------:R-:W-:Y:S04]  /*37060*/  STL.64 [R1+0xc50], R4 ;  /* 0x000c500401007387 */ /* 0x000fe80000100a00 */
[----:B------:R0:W-:Y:S04]  /*37070*/  STL.64 [R1+0xc58], R6 ;  /* 0x000c580601007387 */ /* 0x0001e80000100a00 */
[----:B0-----:R-:W3:Y:S04]  /*37080*/  LDL.LU.64 R6, [R1+0x1f90] ;  /* 0x001f900001067983 */ /* 0x001ee80000300a00 */
[----:B------:R-:W3:Y:S04]  /*37090*/  LDL.LU.64 R4, [R1+0x1f88] ;  /* 0x001f880001047983 */ /* 0x000ee80000300a00 */
        /* <DEDUP_REMOVED lines=55> */
[----:B----4-:R-:W-:-:S05]  /*37410*/  IMAD.MOV.U32 R19, RZ, RZ, R17 ;  /* 0x000000ffff137224 */ /* 0x010fca00078e0011 */
[----:B------:R0:W-:Y:S02]  /*37420*/  STL.64 [R1+0x1ed0], R18 ;  /* 0x001ed01201007387 */ /* 0x0001e40000100a00 */
[----:B0-----:R-:W-:Y:S02]  /*37430*/  IMAD.MOV.U32 R18, RZ, RZ, R16 ;  /* 0x000000ffff127224 */ /* 0x001fe400078e0010 */
        /* <DEDUP_REMOVED lines=82> */
[----:B------:R-:W3:Y:S04]  /*37960*/  LDL.LU R23, [R1+0x51c] ;  /* 0x00051c0001177983 */ /* 0x000ee80000300800 */
[----:B------:R0:W-:Y:S04]  /*37970*/  STL.64 [R1+0x1e28], R6 ;  /* 0x001e280601007387 */ /* 0x0001e80000100a00 */
[----:B------:R-:W4:Y:S04]  /*37980*/  LDL.LU R4, [R1+0x520] ;  /* 0x0005200001047983 */ /* 0x000f280000300800 */
[----:B------:R-:W4:Y:S04]  /*37990*/  LDL.LU R5, [R1+0x524] ;  /* 0x0005240001057983 */ /* 0x000f280000300800 */
[----:B0-----:R-:W4:Y:S04]  /*379a0*/  LDL.LU R6, [R1+0x528] ;  /* 0x0005280001067983 */ /* 0x001f280000300800 */
[----:B------:R-:W4:Y:S01]  /*379b0*/  LDL.LU R7, [R1+0x52c] ;  /* 0x00052c0001077983 */ /* 0x000f220000300800 */
        /* <DEDUP_REMOVED lines=72> */
[----:B0-----:R-:W4:Y:S02]  /*37e40*/  LDL.LU.64 R18, [R1+0x1e30] ;  /* 0x001e300001127983 */ /* 0x001f240000300a00 */
[----:B----4-:R-:W-:Y:S02]  /*37e50*/  HMMA.16816.F32 R4, R24, R18, R4 ;  /* 0x000000121804723c */ /* 0x010fe40000001804 */
[----:B------:R-:W-:-:S15]  /*37e60*/  STL.64 [R1+0x1df0], R18 ;  /* 0x001df01201007387 */ /* 0x000fde0000100a00 */
[----:B------:R-:W-:Y:S02]  /*37e70*/  NOP ;  /* 0x0000000000007918 */ /* 0x000fe40000000000 */
[----:B------:R-:W-:Y:S04]  /*37e80*/  STL.64 [R1+0x520], R4 ;  /* 0x0005200401007387 */ /* 0x000fe80000100a00 */
[----:B------:R3:W-:Y:S04]  /*37e90*/  STL.64 [R1+0x528], R6 ;  /* 0x0005280601007387 */ /* 0x0007e80000100a00 */
[----:B--2---:R0:W-:Y:S01]  /*37ea0*/  STL.64 [R1+0x1d88], R14 ;  /* 0x001d880e01007387 */ /* 0x0041e20000100a00 */
[----:B---3--:R-:W-:Y:S03]  /*37eb0*/  HMMA.16816.F32 R4, R24, R14, R20 ;  /* 0x0000000e1804723c */ /* 0x008fe60000001814 */
[----:B0-----:R-:W2:-:S15]  /*37ec0*/  LDL.LU.64 R14, [R1+0x68] ;  /* 0x00006800010e7983 */ /* 0x001e9e0000300a00 */
[----:B------:R-:W-:Y:S01]  /*37ed0*/  NOP ;  /* 0x0000000000007918 */ /* 0x000fe20000000000 */
[----:B------:R-:W-:Y:S04]  /*37ee0*/  STL.64 [R1+0x510], R4 ;  /* 0x0005100401007387 */ /* 0x000fe80000100a00 */
[----:B------:R-:W-:Y:S04]  /*37ef0*/  STL.64 [R1+0x518], R6 ;  /* 0x0005180601007387 */ /* 0x000fe80000100a00 */
[----:B--2---:R0:W-:Y:S04]  /*37f00*/  STL.64 [R1+0x1dc0], R14 ;  /* 0x001dc00e01007387 */ /* 0x0041e80000100a00 */
[----:B------:R-:W2:Y:S04]  /*37f10*/  LDL.LU R12, [R1+0x930] ;  /* 0x00093000010c7983 */ /* 0x000ea80000300800 */
[----:B------:R-:W2:Y:S04]  /*37f20*/  LDL.LU R13, [R1+0x934] ;  /* 0x00093400010d7983 */ /* 0x000ea80000300800 */
[----:B0-----:R-:W3:Y:S04]  /*37f30*/  LDL.LU R14, [R1+0x938] ;  /* 0x00093800010e7983 */ /* 0x001ee80000300800 */
[----:B------:R-:W3:Y:S04]  /*37f40*/  LDL.LU R15, [R1+0x93c] ;  /* 0x00093c00010f7983 */ /* 0x000ee80000300800 */
[----:B------:R-:W4:Y:S04]  /*37f50*/  LDL.LU R4, [R1+0x500] ;  /* 0x0005000001047983 */ /* 0x000f280000300800 */
[----:B------:R-:W4:Y:S04]  /*37f60*/  LDL.LU R5, [R1+0x504] ;  /* 0x0005040001057983 */ /* 0x000f280000300800 */
[----:B------:R-:W4:Y:S04]  /*37f70*/  LDL.LU R6, [R1+0x508] ;  /* 0x0005080001067983 */ /* 0x000f280000300800 */
[----:B------:R-:W4:Y:S04]  /*37f80*/  LDL.LU R7, [R1+0x50c] ;  /* 0x00050c0001077983 */ /* 0x000f280000300800 */
        /* <DEDUP_REMOVED lines=10> */
[----:B0-----:R-:W2:Y:S04]  /*38030*/  LDL.LU.64 R18, [R1+0xa8] ;  /* 0x0000a80001127983 */ /* 0x001ea80000300a00 */
[----:B--2---:R-:W-:Y:S04]  /*38040*/  STL.64 [R1+0x1e10], R18 ;  /* 0x001e101201007387 */ /* 0x004fe80000100a00 */
[----:B---3--:R0:W-:Y:S04]  /*38050*/  STL.64 [R1+0x1dd0], R14 ;  /* 0x001dd00e01007387 */ /* 0x0081e80000100a00 */
[----:B------:R-:W-:Y:S04]  /*38060*/  STL.64 [R1+0x1dc8], R12 ;  /* 0x001dc80c01007387 */ /* 0x000fe80000100a00 */
[----:B0-----:R-:W2:Y:S04]  /*38070*/  LDL.LU.64 R14, [R1+0x88] ;  /* 0x00008800010e7983 */ /* 0x001ea80000300a00 */
[----:B--2---:R0:W-:Y:S04]  /*38080*/  STL.64 [R1+0x1de8], R14 ;  /* 0x001de80e01007387 */ /* 0x0041e80000100a00 */
[----:B0-----:R-:W2:Y:S01]  /*38090*/  LDL.LU.64 R14, [R1+0x98] ;  /* 0x00009800010e7983 */ /* 0x001ea20000300a00 */
[----:B----4-:R-:W-:Y:S03]  /*380a0*/  HMMA.16816.F32 R4, R24, R10, R4 ;  /* 0x0000000a1804723c */ /* 0x010fe60000001804 */
[----:B--2---:R0:W-:Y:S04]  /*380b0*/  STL.64 [R1+0x1e08], R14 ;  /* 0x001e080e01007387 */ /* 0x0041e80000100a00 */
[----:B------:R-:W2:Y:S04]  /*380c0*/  LDL.LU R12, [R1+0x960] ;  /* 0x00096000010c7983 */ /* 0x000ea80000300800 */
[----:B------:R-:W2:Y:S04]  /*380d0*/  LDL.LU R13, [R1+0x964] ;  /* 0x00096400010d7983 */ /* 0x000ea80000300800 */
[----:B0-----:R-:W3:Y:S04]  /*380e0*/  LDL.LU R14, [R1+0x968] ;  /* 0x00096800010e7983 */ /* 0x001ee80000300800 */
        /* <DEDUP_REMOVED lines=10> */
[----:B------:R-:W-:Y:S04]  /*38190*/  STL.64 [R1+0x1d18], R10 ;  /* 0x001d180a01007387 */ /* 0x000fe80000100a00 */
[----:B------:R0:W-:Y:S04]  /*381a0*/  STL.64 [R1+0x1d10], R8 ;  /* 0x001d100801007387 */ /* 0x0001e80000100a00 */
[----:B0-----:R-:W4:Y:S04]  /*381b0*/  LDL.LU R8, [R1+0x920] ;  /* 0x0009200001087983 */ /* 0x001f280000300800 */
[----:B------:R-:W4:Y:S04]  /*381c0*/  LDL.LU R9, [R1+0x924] ;  /* 0x0009240001097983 */ /* 0x000f280000300800 */
[----:B------:R-:W2:Y:S04]  /*381d0*/  LDL.LU R10, [R1+0x928] ;  /* 0x00092800010a7983 */ /* 0x000ea80000300800 */
[----:B------:R-:W2:Y:S01]  /*381e0*/  LDL.LU R11, [R1+0x92c] ;  /* 0x00092c00010b7983 */ /* 0x000ea20000300800 */
[----:B------:R-:W-:-:S02]  /*381f0*/  IMAD.MOV.U32 R18, RZ, RZ, R2 ;  /* 0x000000ffff127224 */ /* 0x000fc400078e0002 */
[----:B------:R-:W-:Y:S01]  /*38200*/  IMAD.MOV.U32 R19, RZ, RZ, R0 ;  /* 0x000000ffff137224 */ /* 0x000fe200078e0000 */
[----:B---3--:R-:W-:Y:S01]  /*38210*/  HMMA.16816.F32 R24, R24, R6, R20 ;  /* 0x000000061818723c */ /* 0x008fe20000001814 */
[----:B------:R-:W0:Y:S04]  /*38220*/  LDSM.16.MT88.4 R20, [R28+UR6+0x2100] ;  /* 0x002100061c14783b */ /* 0x000e280008004200 */
[----:B--2---:R-:W-:Y:S04]  /*38230*/  STL.64 [R1+0x1de0], R10 ;  /* 0x001de00a01007387 */ /* 0x004fe80000100a00 */
[----:B----4-:R1:W-:Y:S04]  /*38240*/  STL.64 [R1+0x1dd8], R8 ;  /* 0x001dd80801007387 */ /* 0x0103e80000100a00 */
[----:B-1----:R-:W2:Y:S04]  /*38250*/  LDL.LU R8, [R1+0x940] ;  /* 0x0009400001087983 */ /* 0x002ea80000300800 */
[----:B------:R-:W2:Y:S04]  /*38260*/  LDL.LU R9, [R1+0x944] ;  /* 0x0009440001097983 */ /* 0x000ea80000300800 */
[----:B------:R-:W2:Y:S04]  /*38270*/  LDL.LU R10, [R1+0x948] ;  /* 0x00094800010a7983 */ /* 0x000ea80000300800 */
[----:B------:R-:W2:Y:S04]  /*38280*/  LDL.LU R11, [R1+0x94c] ;  /* 0x00094c00010b7983 */ /* 0x000ea80000300800 */
[----:B------:R-:W-:Y:S04]  /*38290*/  STL.64 [R1+0x100], R24 ;  /* 0x0001001801007387 */ /* 0x000fe80000100a00 */
[----:B------:R-:W-:Y:S04]  /*382a0*/  STL.64 [R1+0x108], R26 ;  /* 0x0001081a01007387 */ /* 0x000fe80000100a00 */
[----:B------:R-:W1:Y:S01]  /*382b0*/  LDSM.16.MT88.4 R24, [R28+UR6+0x2180] ;  /* 0x002180061c18783b */ /* 0x000e620008004200 */
[C---:B0-----:R-:W-:Y:S03]  /*382c0*/  HMMA.16816.F32 R16, R20.reuse, R18, R12 ;  /* 0x000000121410723c */ /* 0x041fe6000000180c */
[----:B-1----:R0:W-:Y:S04]  /*382d0*/  STL.64 [R1+0x1cf8], R26 ;  /* 0x001cf81a01007387 */ /* 0x0021e80000100a00 */
[----:B------:R-:W-:Y:S04]  /*382e0*/  STL.64 [R1+0x1cf0], R24 ;  /* 0x001cf01801007387 */ /* 0x000fe80000100a00 */
[----:B0-----:R-:W3:Y:S04]  /*382f0*/  LDL.LU.64 R26, [R1+0x78] ;  /* 0x00007800011a7983 */ /* 0x001ee80000300a00 */
[----:B------:R-:W4:Y:S04]  /*38300*/  LDL.LU.64 R14, [R1+0x1e20] ;  /* 0x001e2000010e7983 */ /* 0x000f280000300a00 */
[----:B------:R-:W4:Y:S04]  /*38310*/  LDL.LU.64 R12, [R1+0x1e18] ;  /* 0x001e1800010c7983 */ /* 0x000f280000300a00 */
[----:B------:R-:W-:Y:S04]  /*38320*/  STL.64 [R1+0xff0], R16 ;  /* 0x000ff01001007387 */ /* 0x000fe80000100a00 */
[----:B------:R0:W-:Y:S04]  /*38330*/  STL.64 [R1+0xff8], R18 ;  /* 0x000ff81201007387 */ /* 0x0001e80000100a00 */
[----:B0-----:R-:W4:Y:S02]  /*38340*/  LDL.LU.64 R18, [R1+0x1e10] ;  /* 0x001e100001127983 */ /* 0x001f240000300a00 */
        /* <DEDUP_REMOVED lines=8> */
[----:B------:R-:W4:Y:S04]  /*383d0*/  LDL.LU.64 R16, [R1+0x1df8] ;  /* 0x001df80001107983 */ /* 0x000f280000300a00 */
[----:B------:R-:W-:Y:S04]  /*383e0*/  STL [R1+0x1cc4], R4 ;  /* 0x001cc40401007387 */ /* 0x000fe80000100800 */
[----:B------:R-:W-:Y:S01]  /*383f0*/  STL [R1+0x1cc0], R5 ;  /* 0x001cc00501007387 */ /* 0x000fe20000100800 */
[----:B----4-:R-:W-:-:S15]  /*38400*/  HMMA.16816.F32 R16, R20, R14, R16 ;  /* 0x0000000e1410723c */ /* 0x010fde0000001810 */
[----:B------:R-:W-:-:S04]  /*38410*/  NOP ;  /* 0x0000000000007918 */ /* 0x000fc80000000000 */
[----:B------:R0:W-:Y:S04]  /*38420*/  STL.64 [R1+0x950], R16 ;  /* 0x0009501001007387 */ /* 0x0001e80000100a00 */
[----:B------:R1:W-:Y:S01]  /*38430*/  STL.64 [R1+0x958], R18 ;  /* 0x0009581201007387 */ /* 0x0003e20000100a00 */
[----:B0-----:R-:W-:-:S03]  /*38440*/  IMAD.MOV.U32 R17, RZ, RZ, R14 ;  /* 0x000000ffff117224 */ /* 0x001fc600078e000e */
[----:B-1----:R-:W4:Y:S01]  /*38450*/  LDL.LU.64 R18, [R1+0x1df0] ;  /* 0x001df00001127983 */ /* 0x002f220000300a00 */
[----:B------:R-:W-:-:S03]  /*38460*/  IMAD.MOV.U32 R16, RZ, RZ, R15 ;  /* 0x000000ffff107224 */ /* 0x000fc600078e000f */
[----:B------:R-:W2:Y:S04]  /*38470*/  LDL.LU.64 R14, [R1+0x1de8] ;  /* 0x001de800010e7983 */ /* 0x000ea80000300a00 */
[----:B------:R-:W-:Y:S04]  /*38480*/  STL [R1+0x1ccc], R16 ;  /* 0x001ccc1001007387 */ /* 0x000fe80000100800 */
[----:B------:R-:W-:Y:S01]  /*38490*/  STL [R1+0x1cc8], R17 ;  /* 0x001cc81101007387 */ /* 0x000fe20000100800 */
        /* <DEDUP_REMOVED lines=11> */
[----:B------:R-:W-:Y:S01]  /*38550*/  STL [R1+0x1cd0], R28 ;  /* 0x001cd01c01007387 */ /* 0x000fe20000100800 */
[----:B---3--:R-:W-:-:S15]  /*38560*/  HMMA.16816.F32 R12, R20, R26, R12 ;  /* 0x0000001a140c723c */ /* 0x008fde000000180c */
[----:B------:R-:W-:-:S04]  /*38570*/  NOP ;  /* 0x0000000000007918 */ /* 0x000fc80000000000 */
[----:B------:R-:W-:Y:S04]  /*38580*/  STL.64 [R1+0x930], R12 ;  /* 0x0009300c01007387 */ /* 0x000fe80000100a00 */
[----:B------:R0:W-:Y:S04]  /*38590*/  STL.64 [R1+0x938], R14 ;  /* 0x0009380e01007387 */ /* 0x0001e80000100a00 */
[----:B0-----:R-:W2:Y:S01]  /*385a0*/  LDL.LU.64 R14, [R1+0x1dc0] ;  /* 0x001dc000010e7983 */ /* 0x001ea20000300a00 */
[----:B------:R-:W-:Y:S02]  /*385b0*/  IMAD.MOV.U32 R3, RZ, RZ, R27 ;  /* 0x000000ffff037224 */ /* 0x000fe400078e001b */
[----:B------:R-:W-:-:S03]  /*385c0*/  IMAD.MOV.U32 R5, RZ, RZ, R26 ;  /* 0x000000ffff057224 */ /* 0x000fc600078e001a */
[----:B------:R-:W-:Y:S04]  /*385d0*/  STL [R1+0x1cdc], R3 ;  /* 0x001cdc0301007387 */ /* 0x000fe80000100800 */
[----:B------:R-:W-:Y:S01]  /*385e0*/  STL [R1+0x1cd8], R5 ;  /* 0x001cd80501007387 */ /* 0x000fe20000100800 */
[----:B--2---:R-:W-:-:S15]  /*385f0*/  HMMA.16816.F32 R8, R20, R14, R8 ;  /* 0x0000000e1408723c */ /* 0x004fde0000001808 */
[----:B------:R-:W-:-:S04]  /*38600*/  NOP ;  /* 0x0000000000007918 */ /* 0x000fc80000000000 */
[----:B------:R0:W-:Y:S04]  /*38610*/  STL.64 [R1+0x920], R8 ;  /* 0x0009200801007387 */ /* 0x0001e80000100a00 */
[----:B------:R1:W-:Y:S04]  /*38620*/  STL.64 [R1+0x928], R10 ;  /* 0x0009280a01007387 */ /* 0x0003e80000100a00 */
[----:B0-----:R-:W2:Y:S04]  /*38630*/  LDL.LU R8, [R1+0x8a0] ;  /* 0x0008a00001087983 */ /* 0x001ea80000300800 */
[----:B------:R-:W2:Y:S04]  /*38640*/  LDL.LU R9, [R1+0x8a4] ;  /* 0x0008a40001097983 */ /* 0x000ea80000300800 */
[----:B-1----:R-:W3:Y:S04]  /*38650*/  LDL.LU R10, [R1+0x8a8] ;  /* 0x0008a800010a7983 */ /* 0x002ee80000300800 */
[----:B------:R-:W3:Y:S04]  /*38660*/  LDL.LU R11, [R1+0x8ac] ;  /* 0x0008ac00010b7983 */ /* 0x000ee80000300800 */
[----:B---3--:R-:W-:Y:S04]  /*38670*/  STL.64 [R1+0x1d28], R10 ;  /* 0x001d280a01007387 */ /* 0x008fe80000100a00 */
[----:B--2---:R0:W-:Y:S04]  /*38680*/  STL.64 [R1+0x1d20], R8 ;  /* 0x001d200801007387 */ /* 0x0041e80000100a00 */
[----:B0-----:R-:W2:Y:S04]  /*38690*/  LDL.LU R8, [R1+0x8b0] ;  /* 0x0008b00001087983 */ /* 0x001ea80000300800 */
[----:B------:R-:W2:Y:S04]  /*386a0*/  LDL.LU R9, [R1+0x8b4] ;  /* 0x0008b40001097983 */ /* 0x000ea80000300800 */
[----:B------:R-:W3:Y:S04]  /*386b0*/  LDL.LU R10, [R1+0x8b8] ;  /* 0x0008b800010a7983 */ /* 0x000ee80000300800 */
[----:B------:R-:W3:Y:S04]  /*386c0*/  LDL.LU R11, [R1+0x8bc] ;  /* 0x0008bc00010b7983 */ /* 0x000ee80000300800 */
[----:B---3--:R0:W-:Y:S04]  /*386d0*/  STL.64 [R1+0x1d38], R10 ;  /* 0x001d380a01007387 */ /* 0x0081e80000100a00 */
[----:B--2---:R-:W-:Y:S04]  /*386e0*/  STL.64 [R1+0x1d30], R8 ;  /* 0x001d300801007387 */ /* 0x004fe80000100a00 */
[----:B0-----:R-:W2:Y:S04]  /*386f0*/  LDL.LU.64 R10, [R1+0x8] ;  /* 0x00000800010a7983 */ /* 0x001ea80000300a00 */
[----:B--2---:R0:W-:Y:S04]  /*38700*/  STL.64 [R1+0x1d50], R10 ;  /* 0x001d500a01007387 */ /* 0x0041e80000100a00 */
[----:B0-----:R-:W2:Y:S01]  /*38710*/  LDL.LU.64 R10, [R1+0x18] ;  /* 0x00001800010a7983 */ /* 0x001ea20000300a00 */
[----:B------:R-:W-:-:S02]  /*38720*/  IMAD.MOV.U32 R17, RZ, RZ, R14 ;  /* 0x000000ffff117224 */ /* 0x000fc400078e000e */
[----:B------:R-:W-:Y:S01]  /*38730*/  IMAD.MOV.U32 R4, RZ, RZ, R15 ;  /* 0x000000ffff047224 */ /* 0x000fe200078e000f */
[----:B--2---:R-:W-:Y:S04]  /*38740*/  STL.64 [R1+0x1d68], R10 ;  /* 0x001d680a01007387 */ /* 0x004fe80000100a00 */
[----:B------:R-:W2:Y:S04]  /*38750*/  LDL.LU R24, [R1+0x4c0] ;  /* 0x0004c00001187983 */ /* 0x000ea80000300800 */
[----:B------:R-:W2:Y:S04]  /*38760*/  LDL.LU R25, [R1+0x4c4] ;  /* 0x0004c40001197983 */ /* 0x000ea80000300800 */
[----:B------:R-:W3:Y:S04]  /*38770*/  LDL.LU R26, [R1+0x4c8] ;  /* 0x0004c800011a7983 */ /* 0x000ee80000300800 */
[----:B------:R-:W3:Y:S04]  /*38780*/  LDL.LU R27, [R1+0x4cc] ;  /* 0x0004cc00011b7983 */ /* 0x000ee80000300800 */
[----:B------:R-:W2:Y:S04]  /*38790*/  LDL.LU R12, [R1+0x8f0] ;  /* 0x0008f000010c7983 */ /* 0x000ea80000300800 */
[----:B------:R-:W2:Y:S04]  /*387a0*/  LDL.LU R13, [R1+0x8f4] ;  /* 0x0008f400010d7983 */ /* 0x000ea80000300800 */
[----:B------:R-:W2:Y:S04]  /*387b0*/  LDL.LU R14, [R1+0x8f8] ;  /* 0x0008f800010e7983 */ /* 0x000ea80000300800 */
[----:B------:R-:W2:Y:S04]  /*387c0*/  LDL.LU R15, [R1+0x8fc] ;  /* 0x0008fc00010f7983 */ /* 0x000ea80000300800 */
[----:B--2---:R0:W-:Y:S04]  /*387d0*/  STL.64 [R1+0x1d98], R14 ;  /* 0x001d980e01007387 */ /* 0x0041e80000100a00 */
[----:B------:R-:W-:Y:S04]  /*387e0*/  STL.64 [R1+0x1d90], R12 ;  /* 0x001d900c01007387 */ /* 0x000fe80000100a00 */
[----:B0-----:R-:W2:Y:S04]  /*387f0*/  LDL.LU.64 R14, [R1+0x48] ;  /* 0x00004800010e7983 */ /* 0x001ea80000300a00 */
[----:B--2---:R0:W-:Y:S04]  /*38800*/  STL.64 [R1+0x1da8], R14 ;  /* 0x001da80e01007387 */ /* 0x0041e80000100a00 */
[----:B0-----:R-:W2:Y:S04]  /*38810*/  LDL.LU.64 R14, [R1+0x58] ;  /* 0x00005800010e7983 */ /* 0x001ea80000300a00 */
[----:B------:R-:W2:Y:S04]  /*38820*/  LDL.LU.64 R10, [R1+0x28] ;  /* 0x00002800010a7983 */ /* 0x000ea80000300a00 */
[----:B--2---:R0:W-:Y:S04]  /*38830*/  STL.64 [R1+0x1d80], R10 ;  /* 0x001d800a01007387 */ /* 0x0041e80000100a00 */
[----:B0-----:R-:W2:Y:S04]  /*38840*/  LDL.LU.64 R10, [R1+0x38] ;  /* 0x00003800010a7983 */ /* 0x001ea80000300a00 */
[----:B--2---:R0:W-:Y:S04]  /*38850*/  STL.64 [R1+0x1da0], R10 ;  /* 0x001da00a01007387 */ /* 0x0041e80000100a00 */
[----:B------:R-:W2:Y:S04]  /*38860*/  LDL.LU R8, [R1+0x900] ;  /* 0x0009000001087983 */ /* 0x000ea80000300800 */
[----:B------:R-:W2:Y:S04]  /*38870*/  LDL.LU R9, [R1+0x904] ;  /* 0x0009040001097983 */ /* 0x000ea80000300800 */
[----:B0-----:R-:W2:Y:S04]  /*38880*/  LDL.LU R10, [R1+0x908] ;  /* 0x00090800010a7983 */ /* 0x001ea80000300800 */
[----:B------:R-:W2:Y:S04]  /*38890*/  LDL.LU R11, [R1+0x90c] ;  /* 0x00090c00010b7983 */ /* 0x000ea80000300800 */
[----:B--2---:R-:W-:Y:S04]  /*388a0*/  STL.64 [R1+0x1db8], R10 ;  /* 0x001db80a01007387 */ /* 0x004fe80000100a00 */
[----:B------:R0:W-:Y:S04]  /*388b0*/  STL.64 [R1+0x1db0], R8 ;  /* 0x001db00801007387 */ /* 0x0001e80000100a00 */
[----:B0-----:R-:W2:Y:S04]  /*388c0*/  LDL.LU R8, [R1+0x910] ;  /* 0x0009100001087983 */ /* 0x001ea80000300800 */
        /* <DEDUP_REMOVED lines=15> */
[----:B------:R-:W-:Y:S03]  /*389c0*/  HMMA.16816.F32 R8, R20, R14, R8 ;  /* 0x0000000e1408723c */ /* 0x000fe60000001808 */
[----:B---3--:R-:W-:Y:S04]  /*389d0*/  STL.64 [R1+0x1d60], R26 ;  /* 0x001d601a01007387 */ /* 0x008fe80000100a00 */
[----:B--2---:R0:W-:Y:S04]  /*389e0*/  STL.64 [R1+0x1d58], R24 ;  /* 0x001d581801007387 */ /* 0x0041e80000100a00 */
        /* <DEDUP_REMOVED lines=12> */
[----:B------:R-:W-:Y:S04]  /*38ab0*/  STL [R1+0x1ce4], R4 ;  /* 0x001ce40401007387 */ /* 0x000fe80000100800 */
[----:B------:R-:W-:Y:S04]  /*38ac0*/  STL [R1+0x1ce0], R17 ;  /* 0x001ce01101007387 */ /* 0x000fe80000100800 */
[----:B------:R-:W-:Y:S04]  /*38ad0*/  STL.64 [R1+0x910], R8 ;  /* 0x0009100801007387 */ /* 0x000fe80000100a00 */
[----:B------:R0:W-:Y:S04]  /*38ae0*/  STL.64 [R1+0x918], R10 ;  /* 0x0009180a01007387 */ /* 0x0001e80000100a00 */
[----:B0-----:R-:W3:Y:S04]  /*38af0*/  LDL.LU.64 R10, [R1+0x1db8] ;  /* 0x001db800010a7983 */ /* 0x001ee80000300a00 */
[----:B------:R-:W3:Y:S04]  /*38b00*/  LDL.LU.64 R8, [R1+0x1db0] ;  /* 0x001db00001087983 */ /* 0x000ee80000300a00 */
[----:B------:R-:W3:Y:S04]  /*38b10*/  LDL.LU.64 R14, [R1+0x1da8] ;  /* 0x001da800010e7983 */ /* 0x000ee80000300a00 */
[----:B------:R-:W-:Y:S01]  /*38b20*/  STL [R1+0x1ce8], R28 ;  /* 0x001ce81c01007387 */ /* 0x000fe20000100800 */
        /* <DEDUP_REMOVED lines=51> */
[----:B------:R-:W-:Y:S01]  /*38e60*/  STL.64 [R1+0x1bf0], R18 ;  /* 0x001bf01201007387 */ /* 0x000fe20000100a00 */
[----:B---3--:R-:W-:-:S15]  /*38e70*/  HMMA.16816.F32 R8, R20, R14, R8 ;  /* 0x0000000e1408723c */ /* 0x008fde0000001808 */
[----:B------:R-:W-:-:S04]  /*38e80*/  NOP ;  /* 0x0000000000007918 */ /* 0x000fc80000000000 */
[----:B------:R-:W-:Y:S04]  /*38e90*/  STL.64 [R1+0x8a0], R8 ;  /* 0x0008a00801007387 */ /* 0x000fe80000100a00 */
[----:B------:R0:W-:Y:S04]  /*38ea0*/  STL.64 [R1+0x8a8], R10 ;  /* 0x0008a80a01007387 */ /* 0x0001e80000100a00 */
[----:B0-----:R-:W2:Y:S04]  /*38eb0*/  LDL.LU.64 R10, [R1+0x1d18] ;  /* 0x001d1800010a7983 */ /* 0x001ea80000300a00 */
[----:B------:R-:W3:Y:S04]  /*38ec0*/  LDL.LU.64 R8, [R1+0x1d10] ;  /* 0x001d100001087983 */ /* 0x000ee80000300a00 */
[----:B------:R-:W-:Y:S01]  /*38ed0*/  STL.64 [R1+0x1bf8], R14 ;  /* 0x001bf80e01007387 */ /* 0x000fe20000100a00 */
[----:B--2---:R-:W-:-:S15]  /*38ee0*/  HMMA.16816.F32 R24, R20, R10, R24 ;  /* 0x0000000a1418723c */ /* 0x004fde0000001818 */
[----:B------:R-:W-:-:S04]  /*38ef0*/  NOP ;  /* 0x0000000000007918 */ /* 0x000fc80000000000 */
[----:B------:R-:W-:Y:S04]  /*38f00*/  STL.64 [R1+0x890], R24 ;  /* 0x0008901801007387 */ /* 0x000fe80000100a00 */
[----:B------:R0:W-:Y:S04]  /*38f10*/  STL.64 [R1+0x898], R26 ;  /* 0x0008981a01007387 */ /* 0x0001e80000100a00 */
[----:B0-----:R-:W2:Y:S04]  /*38f20*/  LDL.LU.64 R26, [R1+0x1d08] ;  /* 0x001d0800011a7983 */ /* 0x001ea80000300a00 */
[----:B------:R-:W2:Y:S04]  /*38f30*/  LDL.LU.64 R24, [R1+0x1d00] ;  /* 0x001d000001187983 */ /* 0x000ea80000300a00 */
[----:B------:R0:W-:Y:S04]  /*38f40*/  STL.64 [R1+0x1b88], R10 ;  /* 0x001b880a01007387 */ /* 0x0001e80000100a00 */
[----:B---3--:R-:W-:Y:S04]  /*38f50*/  STL.64 [R1+0x1b80], R8 ;  /* 0x001b800801007387 */ /* 0x008fe80000100a00 */
[----:B0-----:R-:W3:Y:S04]  /*38f60*/  LDL.LU R10, [R1+0xb8] ;  /* 0x0000b800010a7983 */ /* 0x001ee80000300800 */
[----:B------:R-:W3:Y:S01]  /*38f70*/  LDL.LU R11, [R1+0xbc] ;  /* 0x0000bc00010b7983 */ /* 0x000ee20000300800 */
[----:B--2---:R-:W-:Y:S03]  /*38f80*/  HMMA.16816.F32 R20, R20, R6, R24 ;  /* 0x000000061414723c */ /* 0x004fe60000001818 */
[----:B------:R-:W3:Y:S04]  /*38f90*/  LDL.LU.64 R26, [R1+0x1cf8] ;  /* 0x001cf800011a7983 */ /* 0x000ee80000300a00 */
[----:B------:R-:W3:-:S12]  /*38fa0*/  LDL.LU.64 R24, [R1+0x1cf0] ;  /* 0x001cf00001187983 */ /* 0x000ed80000300a00 */
[----:B------:R-:W-:Y:S04]  /*38fb0*/  STL.64 [R1+0x4c0], R20 ;  /* 0x0004c01401007387 */ /* 0x000fe80000100a00 */
[----:B------:R0:W-:Y:S04]  /*38fc0*/  STL.64 [R1+0x4c8], R22 ;  /* 0x0004c81601007387 */ /* 0x0001e80000100a00 */
[----:B0-----:R-:W2:Y:S04]  /*38fd0*/  LDL.LU R23, [R1+0x1264] ;  /* 0x0012640001177983 */ /* 0x001ea80000300800 */
[----:B--2---:R0:W-:Y:S04]  /*38fe0*/  STL [R1+0x1c90], R23 ;  /* 0x001c901701007387 */ /* 0x0041e80000100800 */
[----:B------:R-:W3:Y:S04]  /*38ff0*/  LDL.LU R20, [R1+0xfc0] ;  /* 0x000fc00001147983 */ /* 0x000ee80000300800 */
[----:B------:R-:W3:Y:S04]  /*39000*/  LDL.LU R21, [R1+0xfc4] ;  /* 0x000fc40001157983 */ /* 0x000ee80000300800 */
[----:B------:R-:W3:Y:S04]  /*39010*/  LDL.LU R22, [R1+0xfc8] ;  /* 0x000fc80001167983 */ /* 0x000ee80000300800 */
[----:B0-----:R-:W3:Y:S04]  /*39020*/  LDL.LU R23, [R1+0xfcc] ;  /* 0x000fcc0001177983 */ /* 0x001ee80000300800 */
[----:B------:R-:W2:Y:S01]  /*39030*/  LDL.LU R8, [R1+0x150] ;  /* 0x0001500001087983 */ /* 0x000ea20000300800 */
[----:B---3--:R-:W-:-:S15]  /*39040*/  HMMA.16816.F32 R20, R24, R10, R20 ;  /* 0x0000000a1814723c */ /* 0x008fde0000001814 */
[----:B------:R-:W-:-:S04]  /*39050*/  NOP ;  /* 0x0000000000007918 */ /* 0x000fc80000000000 */
[----:B------:R-:W-:Y:S04]  /*39060*/  STL.64 [R1+0xfc0], R20 ;  /* 0x000fc01401007387 */ /* 0x000fe80000100a00 */
[----:B------:R-:W-:Y:S04]  /*39070*/  STL.64 [R1+0xfc8], R22 ;  /* 0x000fc81601007387 */ /* 0x000fe80000100a00 */
        /* <DEDUP_REMOVED lines=11> */
[----:B---3--:R0:W-:Y:S04]  /*39130*/  STL.64 [R1+0x1ba8], R10 ;  /* 0x001ba80a01007387 */ /* 0x0081e80000100a00 */
[----:B--2---:R-:W-:Y:S01]  /*39140*/  STL.64 [R1+0x1ba0], R8 ;  /* 0x001ba00801007387 */ /* 0x004fe20000100a00 */
[----:B0-----:R-:W-:Y:S02]  /*39150*/  IMAD.MOV.U32 R10, RZ, RZ, R28 ;  /* 0x000000ffff0a7224 */ /* 0x001fe400078e001c */
[----:B------:R-:W-:Y:S01]  /*39160*/  IMAD.MOV.U32 R11, RZ, RZ, R4 ;  /* 0x000000ffff0b7224 */ /* 0x000fe200078e0004 */
[----:B------:R-:W2:Y:S04]  /*39170*/  LDL.LU R28, [R1+0x1ce8] ;  /* 0x001ce800011c7983 */ /* 0x000ea80000300800 */
[----:B------:R-:W3:Y:S04]  /*39180*/  LDL.LU R4, [R1+0x1ce4] ;  /* 0x001ce40001047983 */ /* 0x000ee80000300800 */
[----:B------:R0:W-:Y:S02]  /*39190*/  STL.64 [R1+0x1bc0], R10 ;  /* 0x001bc00a01007387 */ /* 0x0001e40000100a00 */
[----:B0-----:R-:W-:-:S02]  /*391a0*/  IMAD.MOV.U32 R10, RZ, RZ, R17 ;  /* 0x000000ffff0a7224 */ /* 0x001fc400078e0011 */
[----:B------:R-:W-:Y:S01]  /*391b0*/  IMAD.MOV.U32 R11, RZ, RZ, R3 ;  /* 0x000000ffff0b7224 */ /* 0x000fe200078e0003 */
[----:B------:R-:W4:Y:S04]  /*391c0*/  LDL.LU R17, [R1+0x1ce0] ;  /* 0x001ce00001117983 */ /* 0x000f280000300800 */
[----:B------:R-:W2:Y:S04]  /*391d0*/  LDL.LU R3, [R1+0x1cdc] ;  /* 0x001cdc0001037983 */ /* 0x000ea80000300800 */
[----:B------:R0:W-:Y:S04]  /*391e0*/  STL.64 [R1+0x1c00], R18 ;  /* 0x001c001201007387 */ /* 0x0001e80000100a00 */
[----:B------:R-:W2:Y:S04]  /*391f0*/  LDL.LU R12, [R1+0x1a0] ;  /* 0x0001a000010c7983 */ /* 0x000ea80000300800 */
[----:B------:R-:W2:Y:S04]  /*39200*/  LDL.LU R13, [R1+0x1a4] ;  /* 0x0001a400010d7983 */ /* 0x000ea80000300800 */
[----:B------:R-:W2:Y:S04]  /*39210*/  LDL.LU R14, [R1+0x1a8] ;  /* 0x0001a800010e7983 */ /* 0x000ea80000300800 */
[----:B------:R-:W2:Y:S01]  /*39220*/  LDL.LU R15, [R1+0x1ac] ;  /* 0x0001ac00010f7983 */ /* 0x000ea20000300800 */
[----:B0-----:R-:W-:-:S02]  /*39230*/  IMAD.MOV.U32 R18, RZ, RZ, R5 ;  /* 0x000000ffff127224 */ /* 0x001fc400078e0005 */
[----:B------:R-:W-:Y:S01]  /*39240*/  IMAD.MOV.U32 R19, RZ, RZ, R2 ;  /* 0x000000ffff137224 */ /* 0x000fe200078e0002 */
[----:B--2---:R-:W-:Y:S04]  /*39250*/  STL.64 [R1+0x1c10], R14 ;  /* 0x001c100e01007387 */ /* 0x004fe80000100a00 */
[----:B------:R0:W-:Y:S04]  /*39260*/  STL.64 [R1+0x1c08], R12 ;  /* 0x001c080c01007387 */ /* 0x0001e80000100a00 */
[----:B------:R-:W2:Y:S04]  /*39270*/  LDL.LU R5, [R1+0x1cd8] ;  /* 0x001cd80001057983 */ /* 0x000ea80000300800 */
[----:B------:R-:W2:Y:S04]  /*39280*/  LDL.LU R2, [R1+0x1cd4] ;  /* 0x001cd40001027983 */ /* 0x000ea80000300800 */
[----:B------:R1:W-:Y:S04]  /*39290*/  STL.64 [R1+0x1c18], R18 ;  /* 0x001c181201007387 */ /* 0x0003e80000100a00 */
[----:B0-----:R-:W2:Y:S04]  /*392a0*/  LDL.LU R12, [R1+0x1b0] ;  /* 0x0001b000010c7983 */ /* 0x001ea80000300800 */
[----:B------:R-:W2:Y:S04]  /*392b0*/  LDL.LU R13, [R1+0x1b4] ;  /* 0x0001b400010d7983 */ /* 0x000ea80000300800 */
[----:B------:R-:W2:Y:S04]  /*392c0*/  LDL.LU R14, [R1+0x1b8] ;  /* 0x0001b800010e7983 */ /* 0x000ea80000300800 */
[----:B------:R-:W2:Y:S01]  /*392d0*/  LDL.LU R15, [R1+0x1bc] ;  /* 0x0001bc00010f7983 */ /* 0x000ea20000300800 */
[----:B-1----:R-:W-:-:S02]  /*392e0*/  IMAD.MOV.U32 R18, RZ, RZ, R28 ;  /* 0x000000ffff127224 */ /* 0x002fc400078e001c */
        /* <DEDUP_REMOVED lines=10> */
[----:B----4-:R-:W-:-:S02]  /*39390*/  IMAD.MOV.U32 R18, RZ, RZ, R17 ;  /* 0x000000ffff127224 */ /* 0x010fc400078e0011 */
[----:B---3--:R-:W-:Y:S01]  /*393a0*/  IMAD.MOV.U32 R19, RZ, RZ, R4 ;  /* 0x000000ffff137224 */ /* 0x008fe200078e0004 */
[----:B--2---:R-:W-:Y:S04]  /*393b0*/  STL.64 [R1+0x1c40], R14 ;  /* 0x001c400e01007387 */ /* 0x004fe80000100a00 */
[----:B------:R0:W-:Y:S04]  /*393c0*/  STL.64 [R1+0x1c38], R12 ;  /* 0x001c380c01007387 */ /* 0x0001e80000100a00 */
[----:B------:R-:W2:Y:S04]  /*393d0*/  LDL.LU R17, [R1+0x1cc8] ;  /* 0x001cc80001117983 */ /* 0x000ea80000300800 */
[----:B------:R-:W3:Y:S04]  /*393e0*/  LDL.LU R4, [R1+0x1cc4] ;  /* 0x001cc40001047983 */ /* 0x000ee80000300800 */
[----:B------:R1:W-:Y:S04]  /*393f0*/  STL.64 [R1+0x1c48], R18 ;  /* 0x001c481201007387 */ /* 0x0003e80000100a00 */
[----:B0-----:R-:W4:Y:S04]  /*39400*/  LDL.LU R12, [R1+0x1d0] ;  /* 0x0001d000010c7983 */ /* 0x001f280000300800 */
[----:B------:R-:W4:Y:S04]  /*39410*/  LDL.LU R13, [R1+0x1d4] ;  /* 0x0001d400010d7983 */ /* 0x000f280000300800 */
[----:B------:R-:W2:Y:S04]  /*39420*/  LDL.LU R14, [R1+0x1d8] ;  /* 0x0001d800010e7983 */ /* 0x000ea80000300800 */
[----:B------:R-:W2:Y:S01]  /*39430*/  LDL.LU R15, [R1+0x1dc] ;  /* 0x0001dc00010f7983 */ /* 0x000ea20000300800 */
[----:B-1----:R-:W-:-:S02]  /*39440*/  IMAD.MOV.U32 R18, RZ, RZ, R5 ;  /* 0x000000ffff127224 */ /* 0x002fc400078e0005 */
[----:B------:R-:W-:Y:S01]  /*39450*/  IMAD.MOV.U32 R19, RZ, RZ, R3 ;  /* 0x000000ffff137224 */ /* 0x000fe200078e0003 */
[----:B--2---:R-:W-:Y:S04]  /*39460*/  STL.64 [R1+0x1c58], R14 ;  /* 0x001c580e01007387 */ /* 0x004fe80000100a00 */
[----:B----4-:R0:W-:Y:S04]  /*39470*/  STL.64 [R1+0x1c50], R12 ;  /* 0x001c500c01007387 */ /* 0x0101e80000100a00 */
[----:B------:R-:W2:Y:S04]  /*39480*/  LDL.LU R5, [R1+0x1cc0] ;  /* 0x001cc00001057983 */ /* 0x000ea80000300800 */
[----:B------:R-:W4:Y:S04]  /*39490*/  LDL.LU R3, [R1+0x1cbc] ;  /* 0x001cbc0001037983 */ /* 0x000f280000300800 */
        /* <DEDUP_REMOVED lines=17> */
[----:B------:R-:W-:Y:S02]  /*395b0*/  IMAD.MOV.U32 R19, RZ, RZ, R16 ;  /* 0x000000ffff137224 */ /* 0x000fe400078e0010 */
[----:B------:R-:W-:Y:S02]  /*395c0*/  IMAD.MOV.U32 R22, RZ, RZ, R5 ;  /* 0x000000ffff167224 */ /* 0x000fe400078e0005 */
[----:B---3--:R-:W-:Y:S01]  /*395d0*/  IMAD.MOV.U32 R23, RZ, RZ, R4 ;  /* 0x000000ffff177224 */ /* 0x008fe200078e0004 */
[----:B--2---:R-:W-:Y:S04]  /*395e0*/  STL.64 [R1+0x1c88], R14 ;  /* 0x001c880e01007387 */ /* 0x004fe80000100a00 */
[----:B------:R-:W-:Y:S04]  /*395f0*/  STL.64 [R1+0x1c80], R12 ;  /* 0x001c800c01007387 */ /* 0x000fe80000100a00 */
[----:B------:R0:W-:Y:S04]  /*39600*/  STL.64 [R1+0x1c98], R18 ;  /* 0x001c981201007387 */ /* 0x0001e80000100a00 */
[----:B------:R-:W2:Y:S04]  /*39610*/  LDL.LU R16, [R1+0x210] ;  /* 0x0002100001107983 */ /* 0x000ea80000300800 */
[----:B------:R-:W2:Y:S04]  /*39620*/  LDL.LU R17, [R1+0x214] ;  /* 0x0002140001117983 */ /* 0x000ea80000300800 */
[----:B0-----:R-:W2:Y:S04]  /*39630*/  LDL.LU R18, [R1+0x218] ;  /* 0x0002180001127983 */ /* 0x001ea80000300800 */
[----:B------:R-:W2:Y:S04]  /*39640*/  LDL.LU R19, [R1+0x21c] ;  /* 0x00021c0001137983 */ /* 0x000ea80000300800 */
[----:B------:R-:W3:Y:S04]  /*39650*/  LDL.LU R12, [R1+0x200] ;  /* 0x00020000010c7983 */ /* 0x000ee80000300800 */
[----:B------:R-:W3:Y:S04]  /*39660*/  LDL.LU R13, [R1+0x204] ;  /* 0x00020400010d7983 */ /* 0x000ee80000300800 */
[----:B------:R-:W3:Y:S04]  /*39670*/  LDL.LU R14, [R1+0x208] ;  /* 0x00020800010e7983 */ /* 0x000ee80000300800 */
[----:B------:R-:W3:Y:S04]  /*39680*/  LDL.LU R15, [R1+0x20c] ;  /* 0x00020c00010f7983 */ /* 0x000ee80000300800 */
[----:B------:R-:W-:Y:S04]  /*39690*/  STL.64 [R1+0x1bd8], R10 ;  /* 0x001bd80a01007387 */ /* 0x000fe80000100a00 */
[----:B------:R-:W2:Y:S04]  /*396a0*/  LDL.LU.64 R4, [R1+0x10e8] ;  /* 0x0010e80001047983 */ /* 0x000ea80000300a00 */
[----:B------:R-:W-:Y:S04]  /*396b0*/  STL.64 [R1+0x1b70], R6 ;  /* 0x001b700601007387 */ /* 0x000fe80000100a00 */
[----:B--2---:R0:W-:Y:S04]  /*396c0*/  STL.64 [R1+0x1b68], R4 ;  /* 0x001b680401007387 */ /* 0x0041e80000100a00 */
[----:B0-----:R-:W2:Y:S04]  /*396d0*/  LDL.LU R4, [R1+0x140] ;  /* 0x0001400001047983 */ /* 0x001ea80000300800 */
[----:B------:R-:W2:Y:S01]  /*396e0*/  LDL.LU R5, [R1+0x144] ;  /* 0x0001440001057983 */ /* 0x000ea20000300800 */
[----:B------:R-:W-:-:S02]  /*396f0*/  IMAD.MOV.U32 R6, RZ, RZ, R2 ;  /* 0x000000ffff067224 */ /* 0x000fc400078e0002 */
[----:B------:R-:W-:Y:S01]  /*39700*/  IMAD.MOV.U32 R7, RZ, RZ, R28 ;  /* 0x000000ffff077224 */ /* 0x000fe200078e001c */
[----:B------:R-:W3:Y:S04]  /*39710*/  LDL.LU R2, [R1+0x1cb0] ;  /* 0x001cb00001027983 */ /* 0x000ee80000300800 */
[----:B------:R-:W3:Y:S01]  /*39720*/  LDL.LU R28, [R1+0x1cac] ;  /* 0x001cac00011c7983 */ /* 0x000ee20000300800 */
[----:B------:R-:W-:-:S03]  /*39730*/  IMAD.MOV.U32 R10, RZ, RZ, R0 ;  /* 0x000000ffff0a7224 */ /* 0x000fc600078e0000 */
[----:B------:R-:W3:Y:S04]  /*39740*/  LDL.LU R0, [R1+0x1ca8] ;  /* 0x001ca80001007983 */ /* 0x000ee80000300800 */
[----:B------:R-:W-:Y:S04]  /*39750*/  STL.64 [R1+0x1bb8], R6 ;  /* 0x001bb80601007387 */ /* 0x000fe80000100a00 */
[----:B--2---:R0:W-:Y:S04]  /*39760*/  STL.64 [R1+0x1bb0], R4 ;  /* 0x001bb00401007387 */ /* 0x0041e80000100a00 */
[----:B0-----:R-:W2:Y:S04]  /*39770*/  LDL.LU R4, [R1+0x170] ;  /* 0x0001700001047983 */ /* 0x001ea80000300800 */
[----:B------:R-:W2:Y:S01]  /*39780*/  LDL.LU R5, [R1+0x174] ;  /* 0x0001740001057983 */ /* 0x000ea20000300800 */
[----:B---3--:R-:W-:-:S02]  /*39790*/  IMAD.MOV.U32 R6, RZ, RZ, R2 ;  /* 0x000000ffff067224 */ /* 0x008fc400078e0002 */
[----:B------:R-:W-:Y:S01]  /*397a0*/  IMAD.MOV.U32 R7, RZ, RZ, R28 ;  /* 0x000000ffff077224 */ /* 0x000fe200078e001c */
[----:B------:R-:W3:Y:S04]  /*397b0*/  LDL.LU R2, [R1+0x1ca4] ;  /* 0x001ca40001027983 */ /* 0x000ee80000300800 */
[----:B------:R-:W3:Y:S04]  /*397c0*/  LDL.LU R28, [R1+0x1ca0] ;  /* 0x001ca000011c7983 */ /* 0x000ee80000300800 */
[----:B------:R-:W-:Y:S04]  /*397d0*/  STL.64 [R1+0x1bd0], R6 ;  /* 0x001bd00601007387 */ /* 0x000fe80000100a00 */
[----:B--2---:R0:W-:Y:S04]  /*397e0*/  STL.64 [R1+0x1bc8], R4 ;  /* 0x001bc80401007387 */ /* 0x0041e80000100a00 */
        /* <DEDUP_REMOVED lines=9> */
[----:B------:R-:W2:Y:S04]  /*39880*/  LDL.LU.64 R18, [R1+0x1c98] ;  /* 0x001c980001127983 */ /* 0x000ea80000300a00 */
[----:B------:R-:W-:Y:S04]  /*39890*/  STL.64 [R1+0x210], R20 ;  /* 0x0002101401007387 */ /* 0x000fe80000100a00 */
[----:B------:R0:W-:Y:S04]  /*398a0*/  STL.64 [R1+0x218], R22 ;  /* 0x0002181601007387 */ /* 0x0001e80000100a00 */
[----:B0-----:R-:W4:Y:S04]  /*398b0*/  LDL.LU R23, [R1+0x1c90] ;  /* 0x001c900001177983 */ /* 0x001f280000300800 */
[----:B------:R-:W4:Y:S01]  /*398c0*/  LDL.LU.64 R20, [R1+0x10d8] ;  /* 0x0010d80001147983 */ /* 0x000f220000300a00 */
[----:B------:R-:W-:-:S02]  /*398d0*/  IMAD.MOV.U32 R11, RZ, RZ, R29 ;  /* 0x000000ffff0b7224 */ /* 0x000fc400078e001d */
[----:B---3--:R-:W-:Y:S02]  /*398e0*/  IMAD.MOV.U32 R6, RZ, RZ, R28 ;  /* 0x000000ffff067224 */ /* 0x008fe400078e001c */
[----:B------:R-:W-:Y:S01]  /*398f0*/  IMAD.MOV.U32 R7, RZ, RZ, R2 ;  /* 0x000000ffff077224 */ /* 0x000fe200078e0002 */
[----:B------:R-:W0:Y:S01]  /*39900*/  LDC R22, c[0x0][0x3a8] ;  /* 0x0000ea00ff167b82 */ /* 0x000e220000000800 */
[----:B--2---:R-:W-:Y:S01]  /*39910*/  HMMA.16816.F32 R16, R24, R18, R12 ;  /* 0x000000121810723c */ /* 0x004fe2000000180c */
[----:B------:R-:W2:Y:S04]  /*39920*/  LDL.LU.64 R14, [R1+0x1c88] ;  /* 0x001c8800010e7983 */ /* 0x000ea80000300a00 */
[----:B------:R-:W2:-:S14]  /*39930*/  LDL.LU.64 R12, [R1+0x1c80] ;  /* 0x001c8000010c7983 */ /* 0x000e9c0000300a00 */
[----:B------:R-:W-:Y:S04]  /*39940*/  STL.64 [R1+0x200], R16 ;  /* 0x0002001001007387 */ /* 0x000fe80000100a00 */
[----:B------:R1:W-:Y:S04]  /*39950*/  STL.64 [R1+0x208], R18 ;  /* 0x0002081201007387 */ /* 0x0003e80000100a00 */
[----:B-1----:R-:W2:Y:S02]  /*39960*/  LDL.LU.64 R18, [R1+0x1c78] ;  /* 0x001c780001127983 */ /* 0x002ea40000300a00 */
[----:B--2---:R-:W-:Y:S02]  /*39970*/  HMMA.16816.F32 R16, R24, R18, R12 ;  /* 0x000000121810723c */ /* 0x004fe4000000180c */
[----:B------:R-:W2:Y:S04]  /*39980*/  LDL.LU.64 R14, [R1+0x1c70] ;  /* 0x001c7000010e7983 */ /* 0x000ea80000300a00 */
[----:B------:R-:W2:-:S13]  /*39990*/  LDL.LU.64 R12, [R1+0x1c68] ;  /* 0x001c6800010c7983 */ /* 0x000e9a0000300a00 */
        /* <DEDUP_REMOVED lines=28> */
[----:B------:R-:W2:-:S15]  /*39b60*/  LDL.LU.64 R14, [R1+0x1bf8] ;  /* 0x001bf800010e7983 */ /* 0x000e9e0000300a00 */
[----:B------:R-:W-:Y:S02]  /*39b70*/  NOP ;  /* 0x0000000000007918 */ /* 0x000fe40000000000 */
[----:B------:R-:W-:Y:S04]  /*39b80*/  STL.64 [R1+0x1a0], R16 ;  /* 0x0001a01001007387 */ /* 0x000fe80000100a00 */
[----:B------:R1:W-:Y:S04]  /*39b90*/  STL.64 [R1+0x1a8], R18 ;  /* 0x0001a81201007387 */ /* 0x0003e80000100a00 */
[----:B-1----:R-:W3:Y:S04]  /*39ba0*/  LDL.LU.64 R18, [R1+0x1bf0] ;  /* 0x001bf00001127983 */ /* 0x002ee80000300a00 */
[----:B------:R-:W2:Y:S04]  /*39bb0*/  LDL.LU R13, [R1+0x126c] ;  /* 0x00126c00010d7983 */ /* 0x000ea80000300800 */
[----:B------:R-:W2:Y:S04]  /*39bc0*/  LDL.LU R12, [R1+0x1288] ;  /* 0x00128800010c7983 */ /* 0x000ea80000300800 */
[----:B------:R-:W2:Y:S04]  /*39bd0*/  LDL.LU R17, [R1+0x1280] ;  /* 0x0012800001117983 */ /* 0x000ea80000300800 */
[----:B------:R-:W2:Y:S01]  /*39be0*/  LDL.LU R16, [R1+0x1278] ;  /* 0x0012780001107983 */ /* 0x000ea20000300800 */
[C---:B------:R-:W-:Y:S03]  /*39bf0*/  HMMA.16816.F32 R8, R24.reuse, R10, R4 ;  /* 0x0000000a1808723c */ /* 0x040fe60000001804 */
[----:B--2---:R1:W-:Y:S04]  /*39c00*/  STL.64 [R1+0x1b60], R16 ;  /* 0x001b601001007387 */ /* 0x0043e80000100a00 */
[----:B-1----:R-:W2:Y:S04]  /*39c10*/  LDL.LU.64 R16, [R1+0x10e0] ;  /* 0x0010e00001107983 */ /* 0x002ea80000300a00 */
[----:B------:R-:W2:Y:S04]  /*39c20*/  LDL.LU R29, [R1+0x1650] ;  /* 0x00165000011d7983 */ /* 0x000ea80000300800 */
[----:B------:R-:W2:Y:S04]  /*39c30*/  LDL.LU R2, [R1+0x1648] ;  /* 0x0016480001027983 */ /* 0x000ea80000300800 */
[----:B------:R-:W2:Y:S04]  /*39c40*/  LDL.LU R28, [R1+0x1268] ;  /* 0x00126800011c7983 */ /* 0x000ea80000300800 */
[----:B------:R-:W2:Y:S04]  /*39c50*/  LDL.LU.64 R6, [R1+0x1be8] ;  /* 0x001be80001067983 */ /* 0x000ea80000300a00 */
[----:B------:R-:W2:Y:S04]  /*39c60*/  LDL.LU.64 R4, [R1+0x1be0] ;  /* 0x001be00001047983 */ /* 0x000ea80000300a00 */
        /* <DEDUP_REMOVED lines=14> */
[----:B-1----:R-:W3:Y:S04]  /*39d50*/  LDL.LU.64 R10, [R1+0x1ba8] ;  /* 0x001ba800010a7983 */ /* 0x002ee80000300a00 */
[----:B------:R-:W3:Y:S02]  /*39d60*/  LDL.LU.64 R8, [R1+0x1ba0] ;  /* 0x001ba00001087983 */ /* 0x000ee40000300a00 */
[----:B---3--:R-:W-:-:S15]  /*39d70*/  HMMA.16816.F32 R8, R24, R18, R8 ;  /* 0x000000121808723c */ /* 0x008fde0000001808 */
[----:B------:R-:W-:-:S04]  /*39d80*/  NOP ;  /* 0x0000000000007918 */ /* 0x000fc80000000000 */
        /* <DEDUP_REMOVED lines=8> */
[----:B-1----:R-:W2:Y:S04]  /*39e10*/  LDL.LU.64 R10, [R1+0x1b88] ;  /* 0x001b8800010a7983 */ /* 0x002ea80000300a00 */
[----:B------:R-:W3:Y:S04]  /*39e20*/  LDL.LU.64 R8, [R1+0x1b80] ;  /* 0x001b800001087983 */ /* 0x000ee80000300a00 */
[----:B------:R1:W-:Y:S02]  /*39e30*/  STL.64 [R1+0x1b58], R12 ;  /* 0x001b580c01007387 */ /* 0x0003e40000100a00 */
[----:B-1----:R-:W-:-:S02]  /*39e40*/  IMAD.MOV.U32 R12, RZ, RZ, R0 ;  /* 0x000000ffff0c7224 */ /* 0x002fc400078e0000 */
[----:B------:R-:W4:Y:S01]  /*39e50*/  LDL.LU R0, [R1+0x1b78] ;  /* 0x001b780001007983 */ /* 0x000f220000300800 */
[----:B---3--:R-:W-:Y:S02]  /*39e60*/  IMAD.MOV.U32 R13, RZ, RZ, R9 ;  /* 0x000000ffff0d7224 */ /* 0x008fe400078e0009 */
[----:B------:R-:W-:Y:S02]  /*39e70*/  IMAD.MOV.U32 R14, RZ, RZ, R8 ;  /* 0x000000ffff0e7224 */ /* 0x000fe400078e0008 */
[----:B--2---:R-:W-:Y:S01]  /*39e80*/  HMMA.16816.F32 R8, R24, R10, R4 ;  /* 0x0000000a1808723c */ /* 0x004fe20000001804 */
[----:B------:R-:W2:Y:S04]  /*39e90*/  LDL.LU.64 R6, [R1+0x1b70] ;  /* 0x001b700001067983 */ /* 0x000ea80000300a00 */
[----:B------:R-:W3:Y:S01]  /*39ea0*/  LDL.LU.64 R4, [R1+0x1b68] ;  /* 0x001b680001047983 */ /* 0x000ee20000300a00 */
[----:B0-----:R-:W-:-:S04]  /*39eb0*/  IMAD.SHL.U32 R18, R22, 0x20, RZ ;  /* 0x0000002016127824 */ /* 0x001fc800078e00ff */
[----:B------:R-:W-:Y:S02]  /*39ec0*/  IMAD.SHL.U32 R18, R18, 0x2, RZ ;  /* 0x0000000212127824 */ /* 0x000fe400078e00ff */
[----:B----4-:R-:W-:Y:S02]  /*39ed0*/  IMAD.MOV.U32 R15, RZ, RZ, R3 ;  /* 0x000000ffff0f7224 */ /* 0x010fe400078e0003 */
[----:B------:R-:W-:-:S05]  /*39ee0*/  VIADD R23, R23, 0x1 ;  /* 0x0000000117177836 */ /* 0x000fca0000000000 */
[----:B------:R0:W-:Y:S04]  /*39ef0*/  STL.64 [R1+0x140], R8 ;  /* 0x0001400801007387 */ /* 0x0001e80000100a00 */
[----:B------:R1:W-:Y:S01]  /*39f00*/  STL.64 [R1+0x148], R10 ;  /* 0x0001480a01007387 */ /* 0x0003e20000100a00 */
[-C--:B0-----:R-:W-:Y:S02]  /*39f10*/  IADD3 R8, P0, PT, R16, R18.reuse, RZ ;  /* 0x0000001210087210 */ /* 0x081fe40007f1e0ff */
[----:B-1----:R-:W-:-:S03]  /*39f20*/  IADD3 R10, P2, PT, R20, R18, RZ ;  /* 0x00000012140a7210 */ /* 0x002fc60007f5e0ff */
[----:B------:R-:W-:Y:S01]  /*39f30*/  IMAD.X R3, R17, 0x1, R0, P0 ;  /* 0x0000000111037824 */ /* 0x000fe200000e0600 */
[----:B---3--:R-:W-:-:S05]  /*39f40*/  IADD3 R9, P1, PT, R4, R18, RZ ;  /* 0x0000001204097210 */ /* 0x008fca0007f3e0ff */
[--C-:B------:R-:W-:Y:S01]  /*39f50*/  IMAD.X R4, R5, 0x1, R0.reuse, P1 ;  /* 0x0000000105047824 */ /* 0x100fe200008e0600 */
[----:B------:R-:W-:Y:S01]  /*39f60*/  STL [R1+0x1a9c], R9 ;  /* 0x001a9c0901007387 */ /* 0x000fe20000100800 */
[----:B------:R-:W-:-:S03]  /*39f70*/  IMAD.X R5, R21, 0x1, R0, P2 ;  /* 0x0000000115057824 */ /* 0x000fc600010e0600 */
[----:B------:R-:W-:Y:S04]  /*39f80*/  STL [R1+0x1aa0], R10 ;  /* 0x001aa00a01007387 */ /* 0x000fe80000100800 */
[----:B------:R-:W3:Y:S04]  /*39f90*/  LDL.LU.64 R16, [R1+0x1b60] ;  /* 0x001b600001107983 */ /* 0x000ee80000300a00 */
[----:B------:R0:W-:Y:S04]  /*39fa0*/  STL [R1+0x1aa4], R4 ;  /* 0x001aa40401007387 */ /* 0x0001e80000100800 */
[----:B------:R-:W-:Y:S04]  /*39fb0*/  STL [R1+0x1264], R23 ;  /* 0x0012641701007387 */ /* 0x000fe80000100800 */
[----:B------:R1:W-:Y:S01]  /*39fc0*/  STL [R1+0x1aa8], R5 ;  /* 0x001aa80501007387 */ /* 0x0003e20000100800 */
[----:B--2---:R-:W-:Y:S03]  /*39fd0*/  HMMA.16816.F32 R24, R24, R6, R12 ;  /* 0x000000061818723c */ /* 0x004fe6000000180c */
[----:B------:R-:W2:Y:S01]  /*39fe0*/  LDL.LU.64 R12, [R1+0x1b58] ;  /* 0x001b5800010c7983 */ /* 0x000ea20000300a00 */
[----:B0-----:R-:W-:-:S02]  /*39ff0*/  IMAD.MOV.U32 R4, RZ, RZ, R8 ;  /* 0x000000ffff047224 */ /* 0x001fc400078e0008 */
[----:B-1----:R-:W-:Y:S01]  /*3a000*/  IMAD.MOV.U32 R5, RZ, RZ, R3 ;  /* 0x000000ffff057224 */ /* 0x002fe200078e0003 */
[----:B------:R-:W-:-:S12]  /*3a010*/  IADD3 R29, P5, PT, R29, R18, RZ ;  /* 0x000000121d1d7210 */ /* 0x000fd80007fbe0ff */
[----:B------:R0:W-:Y:S04]  /*3a020*/  STL.64 [R1+0xc0], R24 ;  /* 0x0000c01801007387 */ /* 0x0001e80000100a00 */
[----:B------:R-:W-:Y:S01]  /*3a030*/  STL.64 [R1+0xc8], R26 ;  /* 0x0000c81a01007387 */ /* 0x000fe20000100a00 */
[----:B------:R-:W-:Y:S01]  /*3a040*/  IADD3 R2, P3, PT, R2, R18, RZ ;  /* 0x0000001202027210 */ /* 0x000fe20007f7e0ff */
[----:B0-----:R-:W-:-:S05]  /*3a050*/  IMAD.MOV.U32 R24, RZ, RZ, R25 ;  /* 0x000000ffff187224 */ /* 0x001fca00078e0019 */
[----:B------:R-:W-:Y:S04]  /*3a060*/  STL [R1+0x1aac], R24 ;  /* 0x001aac1801007387 */ /* 0x000fe80000100800 */
[----:B------:R-:W-:Y:S01]  /*3a070*/  STL.64 [R1+0x10e0], R4 ;  /* 0x0010e00401007387 */ /* 0x000fe20000100a00 */
[-C--:B---3--:R-:W-:Y:S02]  /*3a080*/  IADD3 R17, P4, PT, R17, R18.reuse, RZ ;  /* 0x0000001211117210 */ /* 0x088fe40007f9e0ff */
[-C--:B------:R-:W-:Y:S02]  /*3a090*/  IADD3 R16, P6, PT, R16, R18.reuse, RZ ;  /* 0x0000001210107210 */ /* 0x080fe40007fde0ff */
[-C--:B--2---:R-:W-:Y:S02]  /*3a0a0*/  IADD3 R13, P2, PT, R13, R18.reuse, RZ ;  /* 0x000000120d0d7210 */ /* 0x084fe40007f5e0ff */
[----:B------:R-:W-:-:S03]  /*3a0b0*/  IADD3 R12, P1, PT, R12, R18, RZ ;  /* 0x000000120c0c7210 */ /* 0x000fc60007f3e0ff */
[----:B------:R-:W-:Y:S04]  /*3a0c0*/  STL [R1+0x126c], R13 ;  /* 0x00126c0d01007387 */ /* 0x000fe80000100800 */
[----:B------:R-:W-:Y:S04]  /*3a0d0*/  STL [R1+0x1288], R12 ;  /* 0x0012880c01007387 */ /* 0x000fe80000100800 */
[----:B------:R-:W-:Y:S04]  /*3a0e0*/  STL [R1+0x1280], R17 ;  /* 0x0012801101007387 */ /* 0x000fe80000100800 */
[----:B------:R-:W-:Y:S04]  /*3a0f0*/  STL [R1+0x1278], R16 ;  /* 0x0012781001007387 */ /* 0x000fe80000100800 */
[----:B------:R0:W-:Y:S01]  /*3a100*/  STL [R1+0x1b50], R0 ;  /* 0x001b500001007387 */ /* 0x0001e20000100800 */
[----:B------:R-:W-:-:S03]  /*3a110*/  IMAD.X R28, R28, 0x1, R0, P2 ;  /* 0x000000011c1c7824 */ /* 0x000fc600010e0600 */
[----:B------:R-:W-:Y:S04]  /*3a120*/  STL [R1+0x1650], R29 ;  /* 0x0016501d01007387 */ /* 0x000fe80000100800 */
[----:B0-----:R-:W2:Y:S04]  /*3a130*/  LDL.LU R0, [R1+0x1640] ;  /* 0x0016400001007983 */ /* 0x001ea80000300800 */
[----:B------:R-:W-:Y:S04]  /*3a140*/  STL [R1+0x1648], R2 ;  /* 0x0016480201007387 */ /* 0x000fe80000100800 */
[----:B------:R-:W3:Y:S04]  /*3a150*/  LDL.LU R8, [R1+0x1630] ;  /* 0x0016300001087983 */ /* 0x000ee80000300800 */
[----:B------:R-:W-:Y:S04]  /*3a160*/  STL [R1+0x1268], R28 ;  /* 0x0012681c01007387 */ /* 0x000fe80000100800 */
[----:B---3--:R0:W-:Y:S04]  /*3a170*/  STL [R1+0x1b44], R8 ;  /* 0x001b440801007387 */ /* 0x0081e80000100800 */
[----:B0-----:R-:W3:Y:S04]  /*3a180*/  LDL.LU R8, [R1+0x127c] ;  /* 0x00127c0001087983 */ /* 0x001ee80000300800 */
[----:B---3--:R0:W-:Y:S04]  /*3a190*/  STL [R1+0x1b48], R8 ;  /* 0x001b480801007387 */ /* 0x0081e80000100800 */
[----:B0-----:R-:W3:Y:S01]  /*3a1a0*/  LDL.LU R8, [R1+0x1638] ;  /* 0x0016380001087983 */ /* 0x001ee20000300800 */
[----:B------:R-:W-:-:S02]  /*3a1b0*/  ISETP.NE.U32.AND P0, PT, R23, UR8, PT ;  /* 0x0000000817007c0c */ /* 0x000fc4000bf05070 */
[----:B--2---:R-:W-:Y:S01]  /*3a1c0*/  IADD3 R0, P2, PT, R0, R18, RZ ;  /* 0x0000001200007210 */ /* 0x004fe20007f5e0ff */
[----:B---3--:R0:W-:Y:S04]  /*3a1d0*/  STL [R1+0x1b4c], R8 ;  /* 0x001b4c0801007387 */ /* 0x0081e80000100800 */
[----:B0-----:R-:W2:Y:S04]  /*3a1e0*/  LDL.LU R8, [R1+0x1284] ;  /* 0x0012840001087983 */ /* 0x001ea80000300800 */
        /* <DEDUP_REMOVED lines=26> */
[----:B------:R0:W-:Y:S04]  /*3a390*/  STL [R1+0x1640], R0 ;  /* 0x0016400001007387 */ /* 0x0001e80000100800 */
[----:B0-----:R-:W2:Y:S02]  /*3a3a0*/  LDL.LU R0, [R1+0x1b50] ;  /* 0x001b500001007983 */ /* 0x001ea40000300800 */
[----:B--2---:R-:W-:-:S05]  /*3a3b0*/  IMAD.X R8, R8, 0x1, R0, P1 ;  /* 0x0000000108087824 */ /* 0x004fca00008e0600 */
[----:B------:R0:W-:Y:S04]  /*3a3c0*/  STL [R1+0x1284], R8 ;  /* 0x0012840801007387 */ /* 0x0001e80000100800 */
[----:B0-----:R-:W2:Y:S02]  /*3a3d0*/  LDL.LU R8, [R1+0x1b4c] ;  /* 0x001b4c0001087983 */ /* 0x001ea40000300800 */
[----:B--2---:R-:W-:-:S05]  /*3a3e0*/  IADD3 R8, P1, PT, R8, R18, RZ ;  /* 0x0000001208087210 */ /* 0x004fca0007f3e0ff */
[----:B------:R0:W-:Y:S04]  /*3a3f0*/  STL [R1+0x1638], R8 ;  /* 0x0016380801007387 */ /* 0x0001e80000100800 */
[----:B0-----:R-:W2:Y:S02]  /*3a400*/  LDL.LU R8, [R1+0x1b48] ;  /* 0x001b480001087983 */ /* 0x001ea40000300800 */
[----:B--2---:R-:W-:-:S05]  /*3a410*/  IMAD.X R8, R8, 0x1, R0, P4 ;  /* 0x0000000108087824 */ /* 0x004fca00020e0600 */
[----:B------:R0:W-:Y:S04]  /*3a420*/  STL [R1+0x127c], R8 ;  /* 0x00127c0801007387 */ /* 0x0001e80000100800 */
[----:B0-----:R-:W2:Y:S01]  /*3a430*/  LDL.LU R8, [R1+0x1b44] ;  /* 0x001b440001087983 */ /* 0x001ea20000300800 */
[--C-:B---3--:R-:W-:Y:S01]  /*3a440*/  IMAD.X R3, R3, 0x1, R0.reuse, P6 ;  /* 0x0000000103037824 */ /* 0x108fe200030e0600 */
[-C--:B----4-:R-:W-:Y:S01]  /*3a450*/  IADD3 R24, P6, PT, R24, R18.reuse, RZ ;  /* 0x0000001218187210 */ /* 0x090fe20007fde0ff */
[--C-:B------:R-:W-:Y:S01]  /*3a460*/  IMAD.X R25, R25, 0x1, R0.reuse, P5 ;  /* 0x0000000119197824 */ /* 0x100fe200028e0600 */
[-C--:B------:R-:W-:Y:S01]  /*3a470*/  IADD3 R26, P5, PT, R26, R18.reuse, RZ ;  /* 0x000000121a1a7210 */ /* 0x080fe20007fbe0ff */
        /* <DEDUP_REMOVED lines=16> */
[----:B------:R-:W-:Y:S01]  /*3a580*/  IMAD.X R2, R2, 0x1, R0, P6 ;  /* 0x0000000102027824 */ /* 0x000fe200030e0600 */
[----:B------:R-:W-:-:S02]  /*3a590*/  IADD3 R28, P6, PT, R28, R18, RZ ;  /* 0x000000121c1c7210 */ /* 0x000fc40007fde0ff */
[----:B--2---:R-:W-:-:S05]  /*3a5a0*/  IADD3 R8, P4, PT, R8, R18, RZ ;  /* 0x0000001208087210 */ /* 0x004fca0007f9e0ff */
[----:B------:R-:W-:Y:S04]  /*3a5b0*/  STL [R1+0x1630], R8 ;  /* 0x0016300801007387 */ /* 0x000fe80000100800 */
[----:B------:R-:W-:Y:S04]  /*3a5c0*/  STL [R1+0x1274], R3 ;  /* 0x0012740301007387 */ /* 0x000fe80000100800 */
[----:B------:R-:W-:Y:S04]  /*3a5d0*/  STL [R1+0x1628], R24 ;  /* 0x0016281801007387 */ /* 0x000fe80000100800 */
[----:B------:R-:W-:Y:S04]  /*3a5e0*/  STL [R1+0x164c], R25 ;  /* 0x00164c1901007387 */ /* 0x000fe80000100800 */
[----:B------:R-:W-:Y:S04]  /*3a5f0*/  STL [R1+0x1620], R26 ;  /* 0x0016201a01007387 */ /* 0x000fe80000100800 */
[----:B------:R-:W-:Y:S04]  /*3a600*/  STL [R1+0x1644], R27 ;  /* 0x0016441b01007387 */ /* 0x000fe80000100800 */
[----:B------:R-:W-:Y:S01]  /*3a610*/  STL [R1+0x1618], R6 ;  /* 0x0016180601007387 */ /* 0x000fe20000100800 */
[----:B------:R-:W-:-:S03]  /*3a620*/  IMAD.X R9, R9, 0x1, R0, P4 ;  /* 0x0000000109097824 */ /* 0x000fc600020e0600 */
[----:B------:R-:W-:Y:S01]  /*3a630*/  STL [R1+0x163c], R7 ;  /* 0x00163c0701007387 */ /* 0x000fe20000100800 */
[----:B------:R-:W-:-:S03]  /*3a640*/  IADD3 R11, P4, PT, R11, R18, RZ ;  /* 0x000000120b0b7210 */ /* 0x000fc60007f9e0ff */
        /* <DEDUP_REMOVED lines=12> */
[----:B------:R-:W-:Y:S04]  /*3a710*/  STL [R1+0x160c], R23 ;  /* 0x00160c1701007387 */ /* 0x000fe80000100800 */
[----:B------:R-:W-:Y:S01]  /*3a720*/  STL [R1+0x15e0], R13 ;  /* 0x0015e00d01007387 */ /* 0x000fe20000100800 */
[----:B------:R-:W-:-:S03]  /*3a730*/  IADD3 R29, P4, PT, R29, R18, RZ ;  /* 0x000000121d1d7210 */ /* 0x000fc60007f9e0ff */
[----:B------:R-:W-:Y:S04]  /*3a740*/  STL [R1+0x1604], R12 ;  /* 0x0016040c01007387 */ /* 0x000fe80000100800 */
[----:B------:R-:W-:Y:S04]  /*3a750*/  STL [R1+0x15d8], R17 ;  /* 0x0015d81101007387 */ /* 0x000fe80000100800 */
[----:B------:R-:W-:Y:S04]  /*3a760*/  STL [R1+0x15fc], R16 ;  /* 0x0015fc1001007387 */ /* 0x000fe80000100800 */
[----:B------:R0:W-:Y:S04]  /*3a770*/  STL [R1+0x1b40], R18 ;  /* 0x001b401201007387 */ /* 0x0001e80000100800 */
        /* <DEDUP_REMOVED lines=9> */
[----:B--2---:R-:W-:-:S03]  /*3a810*/  IMAD.X R18, R18, 0x1, R0, P5 ;  /* 0x0000000112127824 */ /* 0x004fc600028e0600 */
        /* <DEDUP_REMOVED lines=30> */
[----:B--2---:R-:W-:-:S05]  /*3aa00*/  IADD3 R8, P5, PT, R8, R18, RZ ;  /* 0x0000001208087210 */ /* 0x004fca0007fbe0ff */
[----:B------:R0:W-:Y:S04]  /*3aa10*/  STL [R1+0x15c0], R8 ;  /* 0x0015c00801007387 */ /* 0x0001e80000100800 */
[----:B0-----:R-:W2:Y:S02]  /*3aa20*/  LDL.LU R8, [R1+0x1b3c] ;  /* 0x001b3c0001087983 */ /* 0x001ea40000300800 */
[----:B--2---:R-:W-:-:S05]  /*3aa30*/  IMAD.X R8, R8, 0x1, R0, P3 ;  /* 0x0000000108087824 */ /* 0x004fca00018e0600 */
[----:B------:R0:W-:Y:S04]  /*3aa40*/  STL [R1+0x15e4], R8 ;  /* 0x0015e40801007387 */ /* 0x0001e80000100800 */
[----:B0-----:R-:W2:Y:S02]  /*3aa50*/  LDL.LU R8, [R1+0x1b38] ;  /* 0x001b380001087983 */ /* 0x001ea40000300800 */
[----:B--2---:R-:W-:-:S05]  /*3aa60*/  IADD3 R8, P3, PT, R8, R18, RZ ;  /* 0x0000001208087210 */ /* 0x004fca0007f7e0ff */
[----:B------:R0:W-:Y:S04]  /*3aa70*/  STL [R1+0x15b8], R8 ;  /* 0x0015b80801007387 */ /* 0x0001e80000100800 */
[----:B0-----:R-:W2:Y:S01]  /*3aa80*/  LDL.LU R8, [R1+0x1b34] ;  /* 0x001b340001087983 */ /* 0x001ea20000300800 */
[--C-:B----4-:R-:W-:Y:S01]  /*3aa90*/  IMAD.X R24, R24, 0x1, R0.reuse, P1 ;  /* 0x0000000118187824 */ /* 0x110fe200008e0600 */
        /* <DEDUP_REMOVED lines=18> */
[----:B------:R-:W-:Y:S01]  /*3abc0*/  IADD3 R16, P3, PT, R16, R18, RZ ;  /* 0x0000001210107210 */ /* 0x000fe20007f7e0ff */
[----:B------:R-:W-:-:S02]  /*3abd0*/  IMAD.X R28, R28, 0x1, R0, P1 ;  /* 0x000000011c1c7824 */ /* 0x000fc400008e0600 */
[----:B--2---:R-:W-:Y:S01]  /*3abe0*/  IMAD.X R8, R8, 0x1, R0, P2 ;  /* 0x0000000108087824 */ /* 0x004fe200010e0600 */
[----:B---3--:R-:W-:-:S04]  /*3abf0*/  IADD3 R3, P2, PT, R3, R18, RZ ;  /* 0x0000001203037210 */ /* 0x008fc80007f5e0ff */
        /* <DEDUP_REMOVED lines=38> */
[----:B--2---:R-:W-:-:S03]  /*3ae60*/  IADD3 R0, P1, PT, R0, R18, RZ ;  /* 0x0000001200007210 */ /* 0x004fc60007f3e0ff */
        /* <DEDUP_REMOVED lines=556> */
[--C-:B------:R-:W-:Y:S01]  /*3d130*/  IMAD.X R20, R20, 0x1, R0.reuse, P3 ;  /* 0x0000000114147824 */ /* 0x100fe200018e0600 */
[----:B------:R-:W-:Y:S01]  /*3d140*/  IADD3 R21, P3, PT, R21, UR9, RZ ;  /* 0x0000000915157c10 */ /* 0x000fe2000ff7e0ff */
[--C-:B------:R-:W-:Y:S01]  /*3d150*/  IMAD.X R22, R22, 0x1, R0.reuse, P2 ;  /* 0x0000000116167824 */ /* 0x100fe200010e0600 */
[----:B------:R-:W-:Y:S01]  /*3d160*/  IADD3 R23, P2, PT, R23, UR9, RZ ;  /* 0x0000000917177c10 */ /* 0x000fe2000ff5e0ff */
[--C-:B------:R-:W-:Y:S01]  /*3d170*/  IMAD.X R13, R13, 0x1, R0.reuse, P1 ;  /* 0x000000010d0d7824 */ /* 0x100fe200008e0600 */
[----:B------:R-:W-:Y:S01]  /*3d180*/  IADD3 R12, P1, PT, R12, UR9, RZ ;  /* 0x000000090c0c7c10 */ /* 0x000fe2000ff3e0ff */
[--C-:B------:R-:W-:Y:S01]  /*3d190*/  IMAD.X R17, R17, 0x1, R0.reuse, P4 ;  /* 0x0000000111117824 */ /* 0x100fe200020e0600 */
[----:B------:R-:W-:Y:S01]  /*3d1a0*/  IADD3 R16, P4, PT, R16, UR9, RZ ;  /* 0x0000000910107c10 */ /* 0x000fe2000ff9e0ff */
        /* <DEDUP_REMOVED lines=28> */
[----:B------:R-:W-:-:S03]  /*3d370*/  IADD3 R2, P6, PT, R2, UR9, RZ ;  /* 0x0000000902027c10 */ /* 0x000fc6000ffde0ff */
[----:B------:R-:W-:Y:S04]  /*3d380*/  STL [R1+0x129c], R17 ;  /* 0x00129c1101007387 */ /* 0x000fe80000100800 */
[----:B------:R-:W-:Y:S04]  /*3d390*/  STL [R1+0x195c], R16 ;  /* 0x00195c1001007387 */ /* 0x000fe80000100800 */
[----:B------:R0:W-:Y:S04]  /*3d3a0*/  STL [R1+0x128c], R28 ;  /* 0x00128c1c01007387 */ /* 0x0001e80000100800 */
[----:B------:R-:W-:Y:S04]  /*3d3b0*/  STL [R1+0x1294], R29 ;  /* 0x0012941d01007387 */ /* 0x000fe80000100800 */
[----:B0-----:R-:W2:Y:S04]  /*3d3c0*/  LDL.LU R28, [R1+0x1954] ;  /* 0x00195400011c7983 */ /* 0x001ea80000300800 */
[----:B------:R-:W-:Y:S04]  /*3d3d0*/  STL [R1+0x1958], R2 ;  /* 0x0019580201007387 */ /* 0x000fe80000100800 */
[----:B------:R-:W3:Y:S04]  /*3d3e0*/  LDL.LU R8, [R1+0x1270] ;  /* 0x0012700001087983 */ /* 0x000ee80000300800 */
        /* <DEDUP_REMOVED lines=26> */
[----:B--2---:R-:W-:-:S03]  /*3d590*/  IADD3 R28, P5, PT, R28, UR9, RZ ;  /* 0x000000091c1c7c10 */ /* 0x004fc6000ffbe0ff */
[----:B------:R-:W2:Y:S04]  /*3d5a0*/  LDL.LU R2, [R1+0x18ec] ;  /* 0x0018ec0001027983 */ /* 0x000ea80000300800 */
[----:B------:R0:W-:Y:S04]  /*3d5b0*/  STL [R1+0x1ab0], R0 ;  /* 0x001ab00001007387 */ /* 0x0001e80000100800 */
[----:B0-----:R-:W2:Y:S04]  /*3d5c0*/  LDL.LU R0, [R1+0x1950] ;  /* 0x0019500001007983 */ /* 0x001ea80000300800 */
[----:B------:R-:W2:Y:S04]  /*3d5d0*/  LDL.LU R29, [R1+0x1910] ;  /* 0x00191000011d7983 */ /* 0x000ea80000300800 */
[----:B------:R0:W-:Y:S04]  /*3d5e0*/  STL [R1+0x1954], R28 ;  /* 0x0019541c01007387 */ /* 0x0001e80000100800 */
[----:B0-----:R-:W2:Y:S01]  /*3d5f0*/  LDL.LU R28, [R1+0x18e4] ;  /* 0x0018e400011c7983 */ /* 0x001ea20000300800 */
[----:B---3--:R-:W-:-:S05]  /*3d600*/  IADD3.X R8, PT, PT, R8, UR5, RZ, P3, !PT ;  /* 0x0000000508087c10 */ /* 0x008fca0009ffe4ff */
[----:B------:R0:W-:Y:S04]  /*3d610*/  STL [R1+0x1a30], R8 ;  /* 0x001a300801007387 */ /* 0x0001e80000100800 */
[----:B0-----:R-:W3:Y:S01]  /*3d620*/  LDL.LU R8, [R1+0x1ad0] ;  /* 0x001ad00001087983 */ /* 0x001ee20000300800 */
[----:B----4-:R-:W-:Y:S02]  /*3d630*/  IADD3.X R24, PT, PT, R24, UR5, RZ, P1, !PT ;  /* 0x0000000518187c10 */ /* 0x010fe40008ffe4ff */
[----:B------:R-:W-:Y:S02]  /*3d640*/  IADD3 R25, P1, PT, R25, UR9, RZ ;  /* 0x0000000919197c10 */ /* 0x000fe4000ff3e0ff */
[----:B------:R-:W-:Y:S02]  /*3d650*/  IADD3.X R26, PT, PT, R26, UR5, RZ, P4, !PT ;  /* 0x000000051a1a7c10 */ /* 0x000fe4000a7fe4ff */
[----:B------:R-:W-:-:S02]  /*3d660*/  IADD3 R27, P4, PT, R27, UR9, RZ ;  /* 0x000000091b1b7c10 */ /* 0x000fc4000ff9e0ff */
[----:B------:R-:W-:Y:S02]  /*3d670*/  IADD3.X R6, PT, PT, R6, UR5, RZ, P6, !PT ;  /* 0x0000000506067c10 */ /* 0x000fe4000b7fe4ff */
[----:B------:R-:W-:Y:S02]  /*3d680*/  IADD3 R7, P6, PT, R7, UR9, RZ ;  /* 0x0000000907077c10 */ /* 0x000fe4000ffde0ff */
[----:B------:R-:W-:Y:S02]  /*3d690*/  IADD3.X R5, PT, PT, R5, UR5, RZ, P5, !PT ;  /* 0x0000000505057c10 */ /* 0x000fe4000affe4ff */
[----:B------:R-:W-:Y:S02]  /*3d6a0*/  IADD3 R4, P5, PT, R4, UR9, RZ ;  /* 0x0000000904047c10 */ /* 0x000fe4000ffbe0ff */
[----:B--2---:R-:W-:-:S05]  /*3d6b0*/  IADD3 R0, P3, PT, R0, UR9, RZ ;  /* 0x0000000900007c10 */ /* 0x004fca000ff7e0ff */
[----:B------:R-:W-:Y:S01]  /*3d6c0*/  STL [R1+0x1950], R0 ;  /* 0x0019500001007387 */ /* 0x000fe20000100800 */
[----:B------:R-:W-:Y:S02]  /*3d6d0*/  IADD3.X R10, PT, PT, R10, UR5, RZ, P3, !PT ;  /* 0x000000050a0a7c10 */ /* 0x000fe40009ffe4ff */
[----:B------:R-:W-:Y:S02]  /*3d6e0*/  IADD3 R9, P3, PT, R9, UR9, RZ ;  /* 0x0000000909097c10 */ /* 0x000fe4000ff7e0ff */
[----:B------:R-:W-:Y:S02]  /*3d6f0*/  IADD3.X R15, PT, PT, R15, UR5, RZ, P1, !PT ;  /* 0x000000050f0f7c10 */ /* 0x000fe40008ffe4ff */
[----:B------:R-:W-:Y:S02]  /*3d700*/  IADD3 R18, P1, PT, R18, UR9, RZ ;  /* 0x0000000912127c10 */ /* 0x000fe4000ff3e0ff */
[----:B------:R-:W-:Y:S02]  /*3d710*/  IADD3.X R19, PT, PT, R19, UR5, RZ, P4, !PT ;  /* 0x0000000513137c10 */ /* 0x000fe4000a7fe4ff */
[----:B------:R-:W-:-:S02]  /*3d720*/  IADD3 R20, P4, PT, R20, UR9, RZ ;  /* 0x0000000914147c10 */ /* 0x000fc4000ff9e0ff */
[----:B------:R-:W-:Y:S02]  /*3d730*/  IADD3.X R21, PT, PT, R21, UR5, RZ, P6, !PT ;  /* 0x0000000515157c10 */ /* 0x000fe4000b7fe4ff */
[----:B------:R-:W-:Y:S02]  /*3d740*/  IADD3 R22, P6, PT, R22, UR9, RZ ;  /* 0x0000000916167c10 */ /* 0x000fe4000ffde0ff */
[----:B------:R-:W-:Y:S02]  /*3d750*/  IADD3.X R23, PT, PT, R23, UR5, RZ, P5, !PT ;  /* 0x0000000517177c10 */ /* 0x000fe4000affe4ff */
[----:B------:R-:W-:Y:S02]  /*3d760*/  IADD3 R13, P5, PT, R13, UR9, RZ ;  /* 0x000000090d0d7c10 */ /* 0x000fe4000ffbe0ff */
[----:B------:R-:W-:Y:S02]  /*3d770*/  IADD3.X R12, PT, PT, R12, UR5, RZ, P3, !PT ;  /* 0x000000050c0c7c10 */ /* 0x000fe40009ffe4ff */
[----:B------:R-:W-:-:S02]  /*3d780*/  IADD3 R17, P3, PT, R17, UR9, RZ ;  /* 0x0000000911117c10 */ /* 0x000fc4000ff7e0ff */
[----:B---3--:R-:W-:Y:S02]  /*3d790*/  IADD3.X R8, PT, PT, R8, UR5, RZ, P2, !PT ;  /* 0x0000000508087c10 */ /* 0x008fe400097fe4ff */
[----:B------:R-:W-:-:S03]  /*3d7a0*/  IADD3 R3, P2, PT, R3, UR9, RZ ;  /* 0x0000000903037c10 */ /* 0x000fc6000ff5e0ff */
        /* <DEDUP_REMOVED lines=8> */
[----:B------:R-:W-:-:S03]  /*3d830*/  IADD3.X R11, PT, PT, R11, UR5, RZ, P2, !PT ;  /* 0x000000050b0b7c10 */ /* 0x000fc600097fe4ff */
[----:B------:R-:W-:Y:S01]  /*3d840*/  STL [R1+0x1658], R5 ;  /* 0x0016580501007387 */ /* 0x000fe20000100800 */
        /* <DEDUP_REMOVED lines=17> */
[----:B------:R0:W-:Y:S04]  /*3d960*/  STL [R1+0x18ec], R2 ;  /* 0x0018ec0201007387 */ /* 0x0001e80000100800 */
[----:B------:R-:W-:Y:S04]  /*3d970*/  STL [R1+0x18f4], R17 ;  /* 0x0018f41101007387 */ /* 0x000fe80000100800 */
[----:B0-----:R-:W2:Y:S04]  /*3d980*/  LDL.LU R2, [R1+0x1908] ;  /* 0x0019080001027983 */ /* 0x001ea80000300800 */
[----:B------:R-:W-:Y:S04]  /*3d990*/  STL [R1+0x1918], R16 ;  /* 0x0019181001007387 */ /* 0x000fe80000100800 */
[----:B------:R-:W3:Y:S01]  /*3d9a0*/  LDL.LU R0, [R1+0x1900] ;  /* 0x0019000001007983 */ /* 0x000ee20000300800 */
[----:B------:R-:W-:-:S02]  /*3d9b0*/  IADD3.X R29, PT, PT, R29, UR5, RZ, P1, !PT ;  /* 0x000000051d1d7c10 */ /* 0x000fc40008ffe4ff */
[----:B------:R-:W-:Y:S01]  /*3d9c0*/  IADD3 R28, P1, PT, R28, UR9, RZ ;  /* 0x000000091c1c7c10 */ /* 0x000fe2000ff3e0ff */
[----:B---3--:R0:W-:Y:S04]  /*3d9d0*/  STL [R1+0x1acc], R0 ;  /* 0x001acc0001007387 */ /* 0x0081e80000100800 */
[----:B------:R-:W-:Y:S04]  /*3d9e0*/  STL [R1+0x1910], R29 ;  /* 0x0019101d01007387 */ /* 0x000fe80000100800 */
[----:B0-----:R-:W3:Y:S04]  /*3d9f0*/  LDL.LU R0, [R1+0x18dc] ;  /* 0x0018dc0001007983 */ /* 0x001ee80000300800 */
[----:B------:R0:W-:Y:S04]  /*3da00*/  STL [R1+0x18e4], R28 ;  /* 0x0018e41c01007387 */ /* 0x0001e80000100800 */
        /* <DEDUP_REMOVED lines=23> */
[----:B--2---:R-:W-:-:S03]  /*3db80*/  IADD3.X R2, PT, PT, R2, UR5, RZ, P4, !PT ;  /* 0x0000000502027c10 */ /* 0x004fc6000a7fe4ff */
[----:B------:R-:W2:Y:S04]  /*3db90*/  LDL.LU R17, [R1+0x18a0] ;  /* 0x0018a00001117983 */ /* 0x000ea80000300800 */
[----:B0-----:R-:W2:Y:S04]  /*3dba0*/  LDL.LU R28, [R1+0x1874] ;  /* 0x00187400011c7983 */ /* 0x001ea80000300800 */
[----:B------:R-:W2:Y:S04]  /*3dbb0*/  LDL.LU R16, [R1+0x1898] ;  /* 0x0018980001107983 */ /* 0x000ea80000300800 */
[----:B------:R-:W2:Y:S04]  /*3dbc0*/  LDL.LU R29, [R1+0x186c] ;  /* 0x00186c00011d7983 */ /* 0x000ea80000300800 */
[----:B------:R0:W-:Y:S04]  /*3dbd0*/  STL [R1+0x1908], R2 ;  /* 0x0019080201007387 */ /* 0x0001e80000100800 */
[----:B0-----:R-:W2:Y:S01]  /*3dbe0*/  LDL.LU R2, [R1+0x1890] ;  /* 0x0018900001027983 */ /* 0x001ea20000300800 */
[----:B---3--:R-:W-:-:S05]  /*3dbf0*/  IADD3 R0, P4, PT, R0, UR9, RZ ;  /* 0x0000000900007c10 */ /* 0x008fca000ff9e0ff */
        /* <DEDUP_REMOVED lines=44> */
[----:B--2---:R-:W-:-:S03]  /*3dec0*/  IADD3.X R17, PT, PT, R17, UR5, RZ, P6, !PT ;  /* 0x0000000511117c10 */ /* 0x004fc6000b7fe4ff */
        /* <DEDUP_REMOVED lines=12> */
[----:B------:R-:W-:-:S03]  /*3df90*/  IADD3 R29, P5, PT, R29, UR9, RZ ;  /* 0x000000091d1d7c10 */ /* 0x000fc6000ffbe0ff */
[----:B------:R-:W-:Y:S01]  /*3dfa0*/  STL [R1+0x1898], R16 ;  /* 0x0018981001007387 */ /* 0x000fe20000100800 */
[----:B------:R-:W-:-:S03]  /*3dfb0*/  IADD3.X R2, PT, PT, R2, UR5, RZ, P3, !PT ;  /* 0x0000000502027c10 */ /* 0x000fc60009ffe4ff */
        /* <DEDUP_REMOVED lines=28> */
[----:B0-----:R-:W2:Y:S04]  /*3e180*/  LDL.LU R2, [R1+0x17fc] ;  /* 0x0017fc0001027983 */ /* 0x001ea80000300800 */
[----:B------:R-:W2:Y:S04]  /*3e190*/  LDL.LU R17, [R1+0x1820] ;  /* 0x0018200001117983 */ /* 0x000ea80000300800 */
[----:B------:R-:W2:Y:S04]  /*3e1a0*/  LDL.LU R16, [R1+0x17f4] ;  /* 0x0017f40001107983 */ /* 0x000ea80000300800 */
        /* <DEDUP_REMOVED lines=26> */
[----:B--2---:R-:W-:Y:S02]  /*3e350*/  IADD3.X R17, PT, PT, R17, UR5, RZ, P1, !PT ;  /* 0x0000000511117c10 */ /* 0x004fe40008ffe4ff */
[----:B---3--:R-:W-:-:S05]  /*3e360*/  IADD3 R0, P2, PT, R0, UR9, RZ ;  /* 0x0000000900007c10 */ /* 0x008fca000ff5e0ff */
        /* <DEDUP_REMOVED lines=30> */
[----:B------:R-:W-:Y:S04]  /*3e550*/  STL [R1+0x1820], R17 ;  /* 0x0018201101007387 */ /* 0x000fe80000100800 */
[----:B------:R-:W3:Y:S01]  /*3e560*/  LDL.LU R0, [R1+0x1808] ;  /* 0x0018080001007983 */ /* 0x000ee20000300800 */
[----:B------:R-:W-:-:S02]  /*3e570*/  IADD3 R16, P1, PT, R16, UR9, RZ ;  /* 0x0000000910107c10 */ /* 0x000fc4000ff3e0ff */
[----:B------:R-:W-:-:S03]  /*3e580*/  IADD3.X R29, PT, PT, R29, UR5, RZ, P4, !PT ;  /* 0x000000051d1d7c10 */ /* 0x000fc6000a7fe4ff */
[----:B------:R-:W-:Y:S01]  /*3e590*/  STL [R1+0x17f4], R16 ;  /* 0x0017f41001007387 */ /* 0x000fe20000100800 */
[----:B------:R-:W-:-:S03]  /*3e5a0*/  IADD3 R28, P4, PT, R28, UR9, RZ ;  /* 0x000000091c1c7c10 */ /* 0x000fc6000ff9e0ff */
        /* <DEDUP_REMOVED lines=27> */
[----:B0-----:R-:W2:Y:S04]  /*3e760*/  LDL.LU R28, [R1+0x1784] ;  /* 0x00178400011c7983 */ /* 0x001ea80000300800 */
[----:B------:R-:W2:Y:S04]  /*3e770*/  LDL.LU R12, [R1+0x17a8] ;  /* 0x0017a800010c7983 */ /* 0x000ea80000300800 */
[----:B------:R-:W2:Y:S04]  /*3e780*/  LDL.LU R17, [R1+0x177c] ;  /* 0x00177c0001117983 */ /* 0x000ea80000300800 */
[----:B------:R-:W2:Y:S04]  /*3e790*/  LDL.LU R16, [R1+0x17a0] ;  /* 0x0017a00001107983 */ /* 0x000ea80000300800 */
[----:B------:R0:W-:Y:S04]  /*3e7a0*/  STL [R1+0x1810], R2 ;  /* 0x0018100201007387 */ /* 0x0001e80000100800 */
[----:B------:R-:W2:Y:S04]  /*3e7b0*/  LDL.LU R29, [R1+0x1774] ;  /* 0x00177400011d7983 */ /* 0x000ea80000300800 */
        /* <DEDUP_REMOVED lines=21> */
[----:B------:R-:W-:Y:S02]  /*3e910*/  IADD3.X R13, PT, PT, R13, UR5, RZ, P6, !PT ;  /* 0x000000050d0d7c10 */ /* 0x000fe4000b7fe4ff */
[----:B--2---:R-:W-:Y:S02]  /*3e920*/  IADD3 R28, P6, PT, R28, UR9, RZ ;  /* 0x000000091c1c7c10 */ /* 0x004fe4000ffde0ff */
        /* <DEDUP_REMOVED lines=27> */
[----:B------:R0:W-:Y:S01]  /*3eae0*/  STL [R1+0x1784], R28 ;  /* 0x0017841c01007387 */ /* 0x0001e20000100800 */
[----:B------:R-:W-:-:S03]  /*3eaf0*/  IADD3 R17, P5, PT, R17, UR9, RZ ;  /* 0x0000000911117c10 */ /* 0x000fc6000ffbe0ff */
[----:B------:R-:W-:Y:S04]  /*3eb00*/  STL [R1+0x178c], R23 ;  /* 0x00178c1701007387 */ /* 0x000fe80000100800 */
[----:B0-----:R-:W2:Y:S04]  /*3eb10*/  LDL.LU R28, [R1+0x176c] ;  /* 0x00176c00011c7983 */ /* 0x001ea80000300800 */
[----:B------:R-:W-:Y:S04]  /*3eb20*/  STL [R1+0x17b0], R13 ;  /* 0x0017b00d01007387 */ /* 0x000fe80000100800 */
[----:B------:R-:W-:Y:S04]  /*3eb30*/  STL [R1+0x17a8], R12 ;  /* 0x0017a80c01007387 */ /* 0x000fe80000100800 */
        /* <DEDUP_REMOVED lines=37> */
[----:B------:R-:W2:Y:S04]  /*3ed90*/  LDL.LU R16, [R1+0x16fc] ;  /* 0x0016fc0001107983 */ /* 0x000ea80000300800 */
[----:B------:R-:W2:Y:S04]  /*3eda0*/  LDL.LU R29, [R1+0x1720] ;  /* 0x00172000011d7983 */ /* 0x000ea80000300800 */
        /* <DEDUP_REMOVED lines=24> */
[----:B------:R-:W-:Y:S02]  /*3ef30*/  IADD3.X R17, PT, PT, R17, UR5, RZ, P4, !PT ;  /* 0x0000000511117c10 */ /* 0x000fe4000a7fe4ff */
        /* <DEDUP_REMOVED lines=68> */
[----:B------:R-:W2:Y:S04]  /*3f380*/  LDL.LU R16, [R1+0x16a8] ;  /* 0x0016a80001107983 */ /* 0x000ea80000300800 */
        /* <DEDUP_REMOVED lines=20> */
[----:B------:R-:W-:-:S02]  /*3f4d0*/  IADD3.X R22, PT, PT, R22, UR5, RZ, P6, !PT ;  /* 0x0000000516167c10 */ /* 0x000fc4000b7fe4ff */
[----:B--2---:R-:W-:Y:S02]  /*3f4e0*/  IADD3 R28, P6, PT, R28, UR9, RZ ;  /* 0x000000091c1c7c10 */ /* 0x004fe4000ffde0ff */
        /* <DEDUP_REMOVED lines=27> */
[----:B------:R-:W-:Y:S01]  /*3f6a0*/  STL [R1+0x169c], R21 ;  /* 0x00169c1501007387 */ /* 0x000fe20000100800 */
[----:B------:R-:W-:-:S02]  /*3f6b0*/  IADD3.X R12, PT, PT, R12, UR5, RZ, P3, !PT ;  /* 0x000000050c0c7c10 */ /* 0x000fc40009ffe4ff */
[----:B------:R-:W-:Y:S01]  /*3f6c0*/  IADD3 R17, P3, PT, R17, UR9, RZ ;  /* 0x0000000911117c10 */ /* 0x000fe2000ff7e0ff */
[----:B0-----:R-:W2:Y:S04]  /*3f6d0*/  LDL.LU R28, [R1+0x1978] ;  /* 0x00197800011c7983 */ /* 0x001ea80000300800 */
[----:B------:R-:W-:Y:S04]  /*3f6e0*/  STL [R1+0x16c0], R22 ;  /* 0x0016c01601007387 */ /* 0x000fe80000100800 */
[----:B------:R-:W-:Y:S04]  /*3f6f0*/  STL [R1+0x16b8], R23 ;  /* 0x0016b81701007387 */ /* 0x000fe80000100800 */
        /* <DEDUP_REMOVED lines=9> */
[----:B------:R1:W-:Y:S04]  /*3f790*/  STL [R1+0x1970], R29 ;  /* 0x0019701d01007387 */ /* 0x0003e80000100800 */
        /* <DEDUP_REMOVED lines=23> */
[----:B------:R-:W2:Y:S04]  /*3f910*/  LDL.LU R22, [R1+0x196c] ;  /* 0x00196c0001167983 */ /* 0x000ea80000300800 */
[----:B------:R-:W2:Y:S04]  /*3f920*/  LDL.LU R13, [R1+0x19d8] ;  /* 0x0019d800010d7983 */ /* 0x000ea80000300800 */
[----:B------:R-:W2:Y:S04]  /*3f930*/  LDL.LU R12, [R1+0x1974] ;  /* 0x00197400010c7983 */ /* 0x000ea80000300800 */
[----:B------:R0:W-:Y:S04]  /*3f940*/  STL [R1+0x1978], R28 ;  /* 0x0019781c01007387 */ /* 0x0001e80000100800 */
[----:B------:R-:W2:Y:S04]  /*3f950*/  LDL.LU R17, [R1+0x19e0] ;  /* 0x0019e00001117983 */ /* 0x000ea80000300800 */
[----:B------:R-:W2:Y:S04]  /*3f960*/  LDL.LU R16, [R1+0x197c] ;  /* 0x00197c0001107983 */ /* 0x000ea80000300800 */
[----:B-1----:R-:W2:Y:S04]  /*3f970*/  LDL.LU R29, [R1+0x19e8] ;  /* 0x0019e800011d7983 */ /* 0x002ea80000300800 */
[----:B0-----:R-:W2:Y:S04]  /*3f980*/  LDL.LU R2, [R1+0x1984] ;  /* 0x0019840001027983 */ /* 0x001ea80000300800 */
[----:B------:R-:W2:Y:S01]  /*3f990*/  LDL.LU R28, [R1+0x19f0] ;  /* 0x0019f000011c7983 */ /* 0x000ea20000300800 */
        /* <DEDUP_REMOVED lines=75> */
[----:B-1----:R-:W4:Y:S04]  /*3fe50*/  LDL.LU R2, [R1+0x1a28] ;  /* 0x001a280001027983 */ /* 0x002f280000300800 */
[----:B0-----:R-:W4:Y:S04]  /*3fe60*/  LDL.LU R28, [R1+0x19c4] ;  /* 0x0019c400011c7983 */ /* 0x001f280000300800 */
        /* <DEDUP_REMOVED lines=8> */
[----:B------:R-:W2:Y:S04]  /*3fef0*/  LDL.LU R11, [R1+0x1a3c] ;  /* 0x001a3c00010b7983 */ /* 0x000ea80000300800 */
[----:B------:R-:W2:Y:S04]  /*3ff00*/  LDL.LU R14, [R1+0x19ec] ;  /* 0x0019ec00010e7983 */ /* 0x000ea80000300800 */
[----:B------:R-:W2:Y:S04]  /*3ff10*/  LDL.LU R15, [R1+0x1a38] ;  /* 0x001a3800010f7983 */ /* 0x000ea80000300800 */
[----:B------:R0:W-:Y:S04]  /*3ff20*/  STL [R1+0x198c], R23 ;  /* 0x00198c1701007387 */ /* 0x0001e80000100800 */
[----:B------:R-:W2:Y:S04]  /*3ff30*/  LDL.LU R18, [R1+0x19f4] ;  /* 0x0019f40001127983 */ /* 0x000ea80000300800 */
[----:B------:R-:W2:Y:S04]  /*3ff40*/  LDL.LU R19, [R1+0x1a34] ;  /* 0x001a340001137983 */ /* 0x000ea80000300800 */
        /* <DEDUP_REMOVED lines=19> */
[----:B------:R0:W-:Y:S04]  /*40080*/  STL [R1+0x1994], R0 ;  /* 0x0019940001007387 */ /* 0x0001e80000100800 */
[----:B0-----:R0:W5:Y:S04]  /*40090*/  LDL.LU R0, [R1+0x1ab0] ;  /* 0x001ab00001007983 */ /* 0x0011680000300800 */
[----:B------:R1:W-:Y:S04]  /*400a0*/  STL [R1+0x1a00], R24 ;  /* 0x001a001801007387 */ /* 0x0003e80000100800 */
[----:B-1----:R0:W5:Y:S04]  /*400b0*/  LDL.LU R24, [R1+0x1aac] ;  /* 0x001aac0001187983 */ /* 0x0021680000300800 */
[----:B------:R1:W-:Y:S04]  /*400c0*/  STL [R1+0x199c], R5 ;  /* 0x00199c0501007387 */ /* 0x0003e80000100800 */
[----:B-1----:R-:W3:Y:S04]  /*400d0*/  LDL.LU R5, [R1+0x1aa8] ;  /* 0x001aa80001057983 */ /* 0x002ee80000300800 */
[----:B------:R1:W-:Y:S04]  /*400e0*/  STL [R1+0x1a08], R4 ;  /* 0x001a080401007387 */ /* 0x0003e80000100800 */
[----:B-1----:R-:W4:Y:S04]  /*400f0*/  LDL.LU R4, [R1+0x1aa4] ;  /* 0x001aa40001047983 */ /* 0x002f280000300800 */
[----:B------:R1:W-:Y:S04]  /*40100*/  STL [R1+0x19a4], R10 ;  /* 0x0019a40a01007387 */ /* 0x0003e80000100800 */
[----:B-1----:R-:W2:Y:S04]  /*40110*/  LDL.LU R10, [R1+0x1aa0] ;  /* 0x001aa000010a7983 */ /* 0x002ea80000300800 */
[----:B------:R1:W-:Y:S01]  /*40120*/  STL [R1+0x1a10], R9 ;  /* 0x001a100901007387 */ /* 0x0003e20000100800 */
[----:B------:R-:W-:-:S03]  /*40130*/  IADD3.X R28, PT, PT, R28, UR5, RZ, P2, !PT ;  /* 0x000000051c1c7c10 */ /* 0x000fc600097fe4ff */
[----:B-1----:R-:W2:Y:S04]  /*40140*/  LDL.LU R9, [R1+0x1a9c] ;  /* 0x001a9c0001097983 */ /* 0x002ea80000300800 */
[----:B------:R1:W-:Y:S04]  /*40150*/  STL [R1+0x19ac], R12 ;  /* 0x0019ac0c01007387 */ /* 0x0003e80000100800 */
[----:B-1----:R0:W5:Y:S04]  /*40160*/  LDL.LU R12, [R1+0x1a98] ;  /* 0x001a9800010c7983 */ /* 0x0021680000300800 */
        /* <DEDUP_REMOVED lines=9> */
[----:B-1----:R-:W2:Y:S04]  /*40200*/  LDL.LU R2, [R1+0x1a84] ;  /* 0x001a840001027983 */ /* 0x002ea80000300800 */
[----:B------:R1:W-:Y:S04]  /*40210*/  STL [R1+0x19c4], R28 ;  /* 0x0019c41c01007387 */ /* 0x0003e80000100800 */
[----:B-1----:R-:W2:Y:S01]  /*40220*/  LDL.LU R28, [R1+0x1a80] ;  /* 0x001a8000011c7983 */ /* 0x002ea20000300800 */
[----:B------:R-:W-:-:S02]  /*40230*/  IADD3 R8, P2, PT, R8, UR9, RZ ;  /* 0x0000000908087c10 */ /* 0x000fc4000ff5e0ff */
[----:B------:R-:W-:Y:S02]  /*40240*/  IADD3.X R3, PT, PT, R3, UR5, RZ, P1, !PT ;  /* 0x0000000503037c10 */ /* 0x000fe40008ffe4ff */
[----:B------:R-:W-:Y:S02]  /*40250*/  IADD3 R25, P1, PT, R25, UR9, RZ ;  /* 0x0000000919197c10 */ /* 0x000fe4000ff3e0ff */
[----:B------:R-:W-:Y:S02]  /*40260*/  IADD3.X R26, PT, PT, R26, UR5, RZ, P4, !PT ;  /* 0x000000051a1a7c10 */ /* 0x000fe4000a7fe4ff */
[----:B------:R-:W-:Y:S01]  /*40270*/  IADD3 R27, P4, PT, R27, UR9, RZ ;  /* 0x000000091b1b7c10 */ /* 0x000fe2000ff9e0ff */
[----:B------:R-:W-:Y:S04]  /*40280*/  STL [R1+0x1a2c], R8 ;  /* 0x001a2c0801007387 */ /* 0x000fe80000100800 */
[----:B------:R-:W-:Y:S01]  /*40290*/  STL [R1+0x19cc], R3 ;  /* 0x0019cc0301007387 */ /* 0x000fe20000100800 */
[----:B------:R-:W-:-:S03]  /*402a0*/  IADD3.X R6, PT, PT, R6, UR5, RZ, P6, !PT ;  /* 0x0000000506067c10 */ /* 0x000fc6000b7fe4ff */
[----:B------:R-:W-:Y:S04]  /*402b0*/  STL [R1+0x1a48], R25 ;  /* 0x001a481901007387 */ /* 0x000fe80000100800 */
[----:B------:R-:W-:Y:S04]  /*402c0*/  STL [R1+0x19d4], R26 ;  /* 0x0019d41a01007387 */ /* 0x000fe80000100800 */
[----:B------:R-:W-:Y:S01]  /*402d0*/  STL [R1+0x1a44], R27 ;  /* 0x001a441b01007387 */ /* 0x000fe20000100800 */
[----:B--2---:R-:W-:-:S05]  /*402e0*/  IADD3.X R28, PT, PT, R28, UR5, RZ, P5, !PT ;  /* 0x000000051c1c7c10 */ /* 0x004fca000affe4ff */
[----:B------:R1:W-:Y:S04]  /*402f0*/  STL [R1+0x19e4], R28 ;  /* 0x0019e41c01007387 */ /* 0x0003e80000100800 */
[----:B------:R-:W-:Y:S04]  /*40300*/  STL [R1+0x19dc], R6 ;  /* 0x0019dc0601007387 */ /* 0x000fe80000100800 */
[----:B-1----:R-:W2:Y:S01]  /*40310*/  LDL.LU R28, [R1+0x1a7c] ;  /* 0x001a7c00011c7983 */ /* 0x002ea20000300800 */
[----:B------:R-:W-:Y:S02]  /*40320*/  IADD3 R7, P6, PT, R7, UR9, RZ ;  /* 0x0000000907077c10 */ /* 0x000fe4000ffde0ff */
[----:B------:R-:W-:-:S02]  /*40330*/  IADD3 R11, P5, PT, R11, UR9, RZ ;  /* 0x000000090b0b7c10 */ /* 0x000fc4000ffbe0ff */
[----:B------:R-:W-:Y:S02]  /*40340*/  IADD3.X R14, PT, PT, R14, UR5, RZ, P3, !PT ;  /* 0x000000050e0e7c10 */ /* 0x000fe40009ffe4ff */
[----:B------:R-:W-:Y:S02]  /*40350*/  IADD3 R15, P3, PT, R15, UR9, RZ ;  /* 0x000000090f0f7c10 */ /* 0x000fe4000ff7e0ff */
[----:B------:R-:W-:Y:S01]  /*40360*/  IADD3.X R18, PT, PT, R18, UR5, RZ, P2, !PT ;  /* 0x0000000512127c10 */ /* 0x000fe200097fe4ff */
[----:B------:R4:W-:Y:S01]  /*40370*/  STL [R1+0x1a40], R7 ;  /* 0x001a400701007387 */ /* 0x0009e20000100800 */
[----:B------:R-:W-:-:S03]  /*40380*/  IADD3 R19, P2, PT, R19, UR9, RZ ;  /* 0x0000000913137c10 */ /* 0x000fc6000ff5e0ff */
[----:B------:R-:W-:Y:S01]  /*40390*/  STL [R1+0x1a3c], R11 ;  /* 0x001a3c0b01007387 */ /* 0x000fe20000100800 */
[----:B------:R-:W-:-:S03]  /*403a0*/  IADD3.X R20, PT, PT, R20, UR5, RZ, P1, !PT ;  /* 0x0000000514147c10 */ /* 0x000fc60008ffe4ff */
[----:B------:R-:W-:Y:S01]  /*403b0*/  STL [R1+0x19ec], R14 ;  /* 0x0019ec0e01007387 */ /* 0x000fe20000100800 */
[----:B------:R-:W-:-:S03]  /*403c0*/  IADD3.X R21, PT, PT, R21, UR5, RZ, P4, !PT ;  /* 0x0000000515157c10 */ /* 0x000fc6000a7fe4ff */
[----:B------:R-:W-:Y:S04]  /*403d0*/  STL [R1+0x1a38], R15 ;  /* 0x001a380f01007387 */ /* 0x000fe80000100800 */
[----:B------:R-:W-:Y:S01]  /*403e0*/  STL [R1+0x19f4], R18 ;  /* 0x0019f41201007387 */ /* 0x000fe20000100800 */
[----:B------:R-:W-:-:S03]  /*403f0*/  IADD3.X R22, PT, PT, R22, UR5, RZ, P6, !PT ;  /* 0x0000000516167c10 */ /* 0x000fc6000b7fe4ff */
[----:B------:R-:W-:Y:S01]  /*40400*/  STL [R1+0x1a34], R19 ;  /* 0x001a341301007387 */ /* 0x000fe20000100800 */
[----:B------:R-:W-:-:S03]  /*40410*/  IADD3.X R23, PT, PT, R23, UR5, RZ, P5, !PT ;  /* 0x0000000517177c10 */ /* 0x000fc6000affe4ff */
[----:B------:R-:W-:Y:S04]  /*40420*/  STL [R1+0x19fc], R20 ;  /* 0x0019fc1401007387 */ /* 0x000fe80000100800 */
[----:B------:R-:W-:Y:S01]  /*40430*/  STL [R1+0x1a04], R21 ;  /* 0x001a041501007387 */ /* 0x000fe20000100800 */
[----:B------:R-:W-:Y:S01]  /*40440*/  IADD3.X R2, PT, PT, R2, UR5, RZ, P2, !PT ;  /* 0x0000000502027c10 */ /* 0x000fe200097fe4ff */
[----:B----4-:R-:W-:Y:S02]  /*40450*/  IMAD.MOV.U32 R7, RZ, RZ, R4 ;  /* 0x000000ffff077224 */ /* 0x010fe400078e0004 */
[----:B------:R-:W-:Y:S02]  /*40460*/  IMAD.MOV.U32 R4, RZ, RZ, R10 ;  /* 0x000000ffff047224 */ /* 0x000fe400078e000a */
[----:B------:R-:W-:Y:S01]  /*40470*/  IMAD.MOV.U32 R6, RZ, RZ, R9 ;  /* 0x000000ffff067224 */ /* 0x000fe200078e0009 */
[----:B--2---:R-:W-:-:S05]  /*40480*/  IADD3.X R28, PT, PT, R28, UR5, RZ, P3, !PT ;  /* 0x000000051c1c7c10 */ /* 0x004fca0009ffe4ff */
[----:B------:R1:W-:Y:S04]  /*40490*/  STL [R1+0x1a1c], R28 ;  /* 0x001a1c1c01007387 */ /* 0x0003e80000100800 */
[----:B------:R-:W-:Y:S04]  /*404a0*/  STL [R1+0x1a0c], R22 ;  /* 0x001a0c1601007387 */ /* 0x000fe80000100800 */
[----:B-1----:R0:W5:Y:S04]  /*404b0*/  LDL.LU R28, [R1+0x1a78] ;  /* 0x001a7800011c7983 */ /* 0x0021680000300800 */
[----:B------:R-:W-:Y:S04]  /*404c0*/  STL [R1+0x1a14], R23 ;  /* 0x001a141701007387 */ /* 0x000fe80000100800 */
[----:B------:R1:W-:Y:S02]  /*404d0*/  STL [R1+0x1a24], R2 ;  /* 0x001a240201007387 */ /* 0x0003e40000100800 */
[----:B-1----:R-:W1:Y:S02]  /*404e0*/  S2R R2, SR_TID.X ;  /* 0x0000000000027919 */ /* 0x002e640000002100 */
[----:B---3--:R0:W-:Y:S04]  /*404f0*/  STL.64 [R1+0x10d8], R4 ;  /* 0x0010d80401007387 */ /* 0x0081e80000100a00 */
[----:B------:R0:W-:Y:S01]  /*40500*/  STL.64 [R1+0x10e8], R6 ;  /* 0x0010e80601007387 */ /* 0x0001e20000100a00 */
[----:B-1----:R-:W-:-:S05]  /*40510*/  LOP3.LUT R2, R2, 0x3f, RZ, 0xc0, !PT ;  /* 0x0000003f02027812 */ /* 0x002fca00078ec0ff */
[----:B------:R-:W-:Y:S01]  /*40520*/  IMAD.SHL.U32 R2, R2, 0x2, RZ ;  /* 0x0000000202027824 */ /* 0x000fe200078e00ff */
[----:B0-----:R-:W-:Y:S06]  /*40530*/  @P0 BRA `(.L_x_1) ;  /* 0xfffffd4400100947 */ /* 0x001fec000383ffff */
[----:B------:R-:W2:Y:S04]  /*40540*/  LDL.LU R3, [R1+0xcc] ;  /* 0x0000cc0001037983 */ /* 0x000ea80000300800 */
[----:B------:R-:W2:Y:S04]  /*40550*/  LDL.LU R25, [R1+0x4cc] ;  /* 0x0004cc0001197983 */ /* 0x000ea80000300800 */
        /* <DEDUP_REMOVED lines=13> */
[----:B-----5:R-:W-:Y:S04]  /*40630*/  STL [R1+0x1b20], R13 ;  /* 0x001b200d01007387 */ /* 0x020fe80000100800 */
[----:B------:R-:W-:Y:S04]  /*40640*/  STL [R1+0x1b1c], R12 ;  /* 0x001b1c0c01007387 */ /* 0x000fe80000100800 */
[----:B------:R-:W-:Y:S04]  /*40650*/  STL [R1+0x1b10], R17 ;  /* 0x001b101101007387 */ /* 0x000fe80000100800 */
[----:B------:R-:W-:Y:S04]  /*40660*/  STL [R1+0x1b0c], R16 ;  /* 0x001b0c1001007387 */ /* 0x000fe80000100800 */
[----:B------:R-:W-:Y:S01]  /*40670*/  STL [R1+0x1a78], R28 ;  /* 0x001a781c01007387 */ /* 0x000fe20000100800 */
[----:B--2---:R-:W-:-:S02]  /*40680*/  F2FP.F16.F32.PACK_AB R2, R3, R25 ;  /* 0x000000190302723e */ /* 0x004fc400000000ff */
[----:B---3--:R-:W-:-:S03]  /*40690*/  F2FP.F16.F32.PACK_AB R0, R24, R26 ;  /* 0x0000001a1800723e */ /* 0x008fc600000000ff */
[----:B------:R0:W-:Y:S04]  /*406a0*/  STL [R1+0x120c], R2 ;  /* 0x00120c0201007387 */ /* 0x0001e80000100800 */
[----:B------:R1:W-:Y:S01]  /*406b0*/  STL [R1+0x1208], R0 ;  /* 0x0012080001007387 */ /* 0x0003e20000100800 */
[----:B----4-:R-:W-:-:S05]  /*406c0*/  F2FP.F16.F32.PACK_AB R3, R27, R6 ;  /* 0x000000061b03723e */ /* 0x010fca00000000ff */
[----:B------:R2:W-:Y:S01]  /*406d0*/  STL [R1+0x1204], R3 ;  /* 0x0012040301007387 */ /* 0x0005e20000100800 */
[----:B0-----:R-:W-:-:S05]  /*406e0*/  F2FP.F16.F32.PACK_AB R2, R7, R11 ;  /* 0x0000000b0702723e */ /* 0x001fca00000000ff */
[----:B------:R0:W-:Y:S01]  /*406f0*/  STL [R1+0x1200], R2 ;  /* 0x0012000201007387 */ /* 0x0001e20000100800 */
[----:B-1----:R-:W-:-:S05]  /*40700*/  F2FP.F16.F32.PACK_AB R0, R14, R15 ;  /* 0x0000000f0e00723e */ /* 0x002fca00000000ff */
[----:B------:R1:W-:Y:S01]  /*40710*/  STL [R1+0x121c], R0 ;  /* 0x00121c0001007387 */ /* 0x0003e20000100800 */
[----:B--2---:R-:W-:-:S05]  /*40720*/  F2FP.F16.F32.PACK_AB R3, R18, R19 ;  /* 0x000000131203723e */ /* 0x004fca00000000ff */
[----:B------:R-:W-:Y:S01]  /*40730*/  STL [R1+0x1218], R3 ;  /* 0x0012180301007387 */ /* 0x000fe20000100800 */
[----:B0-----:R-:W-:-:S03]  /*40740*/  F2FP.F16.F32.PACK_AB R2, R20, R21 ;  /* 0x000000151402723e */ /* 0x001fc600000000ff */
[----:B------:R-:W2:Y:S04]  /*40750*/  LDL.LU R28, [R1+0x850] ;  /* 0x00085000011c7983 */ /* 0x000ea80000300800 */
[----:B------:R-:W-:Y:S01]  /*40760*/  STL [R1+0x1214], R2 ;  /* 0x0012140201007387 */ /* 0x000fe20000100800 */
[----:B-1----:R-:W-:-:S03]  /*40770*/  F2FP.F16.F32.PACK_AB R0, R22, R23 ;  /* 0x000000171600723e */ /* 0x002fc600000000ff */
[----:B--2---:R0:W-:Y:S04]  /*40780*/  STL [R1+0x2294], R28 ;  /* 0x0022941c01007387 */ /* 0x0041e80000100800 */
[----:B------:R-:W-:Y:S04]  /*40790*/  STL [R1+0x1210], R0 ;  /* 0x0012100001007387 */ /* 0x000fe80000100800 */
[----:B0-----:R-:W2:Y:S04]  /*407a0*/  LDL.LU R28, [R1+0x858] ;  /* 0x00085800011c7983 */ /* 0x001ea80000300800 */
[----:B--2---:R0:W-:Y:S04]  /*407b0*/  STL [R1+0x229c], R28 ;  /* 0x00229c1c01007387 */ /* 0x0041e80000100800 */
        /* <DEDUP_REMOVED lines=31> */
[----:B------:R-:W3:Y:S04]  /*409b0*/  LDL.LU R16, [R1+0x118] ;  /* 0x0001180001107983 */ /* 0x000ee80000300800 */
[----:B---3--:R0:W-:Y:S04]  /*409c0*/  STL [R1+0x2290], R16 ;  /* 0x0022901001007387 */ /* 0x0081e80000100800 */
[----:B0-----:R-:W3:Y:S04]  /*409d0*/  LDL.LU R16, [R1+0x100] ;  /* 0x0001000001107983 */ /* 0x001ee80000300800 */
        /* <DEDUP_REMOVED lines=33> */
[----:B0-----:R-:W2:Y:S04]  /*40bf0*/  LDL.LU R16, [R1+0x10c] ;  /* 0x00010c0001107983 */ /* 0x001ea80000300800 */
[----:B------:R-:W3:Y:S04]  /*40c00*/  LDL.LU R17, [R1+0x868] ;  /* 0x0008680001117983 */ /* 0x000ee80000300800 */
[----:B------:R-:W4:Y:S04]  /*40c10*/  LDL.LU R12, [R1+0x110] ;  /* 0x00011000010c7983 */ /* 0x000f280000300800 */
        /* <DEDUP_REMOVED lines=25> */
[----:B--2---:R-:W-:-:S03]  /*40db0*/  F2FP.F16.F32.PACK_AB R28, R16, R28 ;  /* 0x0000001c101c723e */ /* 0x004fc600000000ff */
[----:B------:R-:W2:Y:S04]  /*40dc0*/  LDL.LU R16, [R1+0x2318] ;  /* 0x0023180001107983 */ /* 0x000ea80000300800 */
[----:B------:R0:W-:Y:S04]  /*40dd0*/  STL [R1+0x122c], R28 ;  /* 0x00122c1c01007387 */ /* 0x0001e80000100800 */
[----:B0-----:R-:W2:Y:S02]  /*40de0*/  LDL.LU R28, [R1+0x2314] ;  /* 0x00231400011c7983 */ /* 0x001ea40000300800 */
[----:B--2---:R-:W-:-:S02]  /*40df0*/  F2FP.F16.F32.PACK_AB R28, R16, R28 ;  /* 0x0000001c101c723e */ /* 0x004fc400000000ff */
        /* <DEDUP_REMOVED lines=64> */
[----:B------:R-:W2:Y:S01]  /*41200*/  LDL.LU R16, [R1+0x2290] ;  /* 0x0022900001107983 */ /* 0x000ea20000300800 */
[----:B----4-:R-:W-:Y:S02]  /*41210*/  F2FP.F16.F32.PACK_AB R13, R12, R13 ;  /* 0x0000000d0c0d723e */ /* 0x010fe400000000ff */
[----:B---3--:R-:W-:Y:S01]  /*41220*/  F2FP.F16.F32.PACK_AB R12, R29, R2 ;  /* 0x000000021d0c723e */ /* 0x008fe200000000ff */
[----:B------:R-:W-:Y:S01]  /*41230*/  STL [R1+0x11d8], R28 ;  /* 0x0011d81c01007387 */ /* 0x000fe20000100800 */
[----:B------:R-:W-:Y:S02]  /*41240*/  F2FP.F16.F32.PACK_AB R2, R0, R10 ;  /* 0x0000000a0002723e */ /* 0x000fe400000000ff */
[----:B------:R-:W-:Y:S02]  /*41250*/  F2FP.F16.F32.PACK_AB R0, R5, R9 ;  /* 0x000000090500723e */ /* 0x000fe400000000ff */
[----:B------:R-:W-:Y:S02]  /*41260*/  F2FP.F16.F32.PACK_AB R4, R4, R8 ;  /* 0x000000080404723e */ /* 0x000fe400000000ff */
[----:B--2---:R-:W-:-:S05]  /*41270*/  F2FP.F16.F32.PACK_AB R16, R16, R17 ;  /* 0x000000111010723e */ /* 0x004fca00000000ff */
[----:B------:R-:W-:Y:S04]  /*41280*/  STL [R1+0x11d4], R16 ;  /* 0x0011d41001007387 */ /* 0x000fe80000100800 */
[----:B------:R-:W-:Y:S04]  /*41290*/  STL [R1+0x11d0], R13 ;  /* 0x0011d00d01007387 */ /* 0x000fe80000100800 */
[----:B------:R-:W-:Y:S04]  /*412a0*/  STL [R1+0x11cc], R12 ;  /* 0x0011cc0c01007387 */ /* 0x000fe80000100800 */
[----:B------:R0:W-:Y:S04]  /*412b0*/  STL [R1+0x11c8], R2 ;  /* 0x0011c80201007387 */ /* 0x0001e80000100800 */
[----:B------:R1:W-:Y:S01]  /*412c0*/  STL [R1+0x11c4], R0 ;  /* 0x0011c40001007387 */ /* 0x0003e20000100800 */
[----:B0-----:R-:W-:-:S02]  /*412d0*/  F2FP.F16.F32.PACK_AB R2, R3, R24 ;  /* 0x000000180302723e */ /* 0x001fc400000000ff */
[----:B------:R-:W-:Y:S02]  /*412e0*/  F2FP.F16.F32.PACK_AB R3, R27, R6 ;  /* 0x000000061b03723e */ /* 0x000fe400000000ff */
[----:B-1----:R-:W-:Y:S01]  /*412f0*/  F2FP.F16.F32.PACK_AB R0, R25, R26 ;  /* 0x0000001a1900723e */ /* 0x002fe200000000ff */
[----:B------:R-:W-:Y:S04]  /*41300*/  STL [R1+0x11c0], R4 ;  /* 0x0011c00401007387 */ /* 0x000fe80000100800 */
[----:B------:R0:W-:Y:S04]  /*41310*/  STL [R1+0x118c], R2 ;  /* 0x00118c0201007387 */ /* 0x0001e80000100800 */
[----:B------:R1:W-:Y:S04]  /*41320*/  STL [R1+0x1188], R0 ;  /* 0x0011880001007387 */ /* 0x0003e80000100800 */
[----:B------:R2:W-:Y:S01]  /*41330*/  STL [R1+0x1184], R3 ;  /* 0x0011840301007387 */ /* 0x0005e20000100800 */
[----:B0-----:R-:W-:-:S02]  /*41340*/  F2FP.F16.F32.PACK_AB R2, R7, R11 ;  /* 0x0000000b0702723e */ /* 0x001fc400000000ff */
[----:B-1----:R-:W-:-:S03]  /*41350*/  F2FP.F16.F32.PACK_AB R0, R14, R15 ;  /* 0x0000000f0e00723e */ /* 0x002fc600000000ff */
[----:B------:R0:W-:Y:S01]  /*41360*/  STL [R1+0x1180], R2 ;  /* 0x0011800201007387 */ /* 0x0001e20000100800 */
[----:B--2---:R-:W-:-:S03]  /*41370*/  F2FP.F16.F32.PACK_AB R3, R18, R19 ;  /* 0x000000131203723e */ /* 0x004fc600000000ff */
[----:B------:R1:W-:Y:S04]  /*41380*/  STL [R1+0x119c], R0 ;  /* 0x00119c0001007387 */ /* 0x0003e80000100800 */
[----:B------:R-:W-:Y:S04]  /*41390*/  STL [R1+0x1198], R3 ;  /* 0x0011980301007387 */ /* 0x000fe80000100800 */
[----:B------:R-:W2:Y:S01]  /*413a0*/  LDL.LU R28, [R1+0xc30] ;  /* 0x000c3000011c7983 */ /* 0x000ea20000300800 */
[----:B0-----:R-:W-:Y:S02]  /*413b0*/  F2FP.F16.F32.PACK_AB R2, R20, R21 ;  /* 0x000000151402723e */ /* 0x001fe400000000ff */
[----:B-1----:R-:W-:-:S03]  /*413c0*/  F2FP.F16.F32.PACK_AB R0, R22, R23 ;  /* 0x000000171600723e */ /* 0x002fc600000000ff */
        /* <DEDUP_REMOVED lines=963> */
[----:B---3--:R-:W-:Y:S02]  /*45000*/  F2FP.F16.F32.PACK_AB R12, R29, R2 ;  /* 0x000000021d0c723e */ /* 0x008fe400000000ff */
[----:B------:R-:W-:Y:S01]  /*45010*/  F2FP.F16.F32.PACK_AB R2, R0, R10 ;  /* 0x0000000a0002723e */ /* 0x000fe200000000ff */
[----:B------:R-:W-:Y:S01]  /*45020*/  STL [R1+0x798], R28 ;  /* 0x0007981c01007387 */ /* 0x000fe20000100800 */
[----:B------:R-:W-:Y:S02]  /*45030*/  F2FP.F16.F32.PACK_AB R0, R5, R9 ;  /* 0x000000090500723e */ /* 0x000fe400000000ff */
[----:B------:R-:W-:Y:S02]  /*45040*/  F2FP.F16.F32.PACK_AB R4, R4, R8 ;  /* 0x000000080404723e */ /* 0x000fe400000000ff */
[----:B--2---:R-:W-:-:S05]  /*45050*/  F2FP.F16.F32.PACK_AB R16, R16, R17 ;  /* 0x000000111010723e */ /* 0x004fca00000000ff */
[----:B------:R-:W-:Y:S04]  /*45060*/  STL [R1+0x794], R16 ;  /* 0x0007941001007387 */ /* 0x000fe80000100800 */
[----:B------:R-:W-:Y:S04]  /*45070*/  STL [R1+0x790], R13 ;  /* 0x0007900d01007387 */ /* 0x000fe80000100800 */
[----:B------:R-:W-:Y:S04]  /*45080*/  STL [R1+0x78c], R12 ;  /* 0x00078c0c01007387 */ /* 0x000fe80000100800 */
[----:B------:R0:W-:Y:S04]  /*45090*/  STL [R1+0x788], R2 ;  /* 0x0007880201007387 */ /* 0x0001e80000100800 */
[----:B------:R1:W-:Y:S04]  /*450a0*/  STL [R1+0x784], R0 ;  /* 0x0007840001007387 */ /* 0x0003e80000100800 */
[----:B------:R-:W-:Y:S01]  /*450b0*/  STL [R1+0x780], R4 ;  /* 0x0007800401007387 */ /* 0x000fe20000100800 */
[----:B0-----:R-:W-:-:S02]  /*450c0*/  F2FP.F16.F32.PACK_AB R2, R3, R24 ;  /* 0x000000180302723e */ /* 0x001fc400000000ff */
[----:B-1----:R-:W-:Y:S02]  /*450d0*/  F2FP.F16.F32.PACK_AB R0, R25, R26 ;  /* 0x0000001a1900723e */ /* 0x002fe400000000ff */
[----:B------:R-:W-:Y:S01]  /*450e0*/  F2FP.F16.F32.PACK_AB R3, R27, R6 ;  /* 0x000000061b03723e */ /* 0x000fe200000000ff */
[----:B------:R0:W-:Y:S04]  /*450f0*/  STL [R1+0x6cc], R2 ;  /* 0x0006cc0201007387 */ /* 0x0001e80000100800 */
[----:B------:R1:W-:Y:S04]  /*45100*/  STL [R1+0x6c8], R0 ;  /* 0x0006c80001007387 */ /* 0x0003e80000100800 */
[----:B------:R2:W-:Y:S01]  /*45110*/  STL [R1+0x6c4], R3 ;  /* 0x0006c40301007387 */ /* 0x0005e20000100800 */
[----:B0-----:R-:W-:-:S02]  /*45120*/  F2FP.F16.F32.PACK_AB R2, R7, R11 ;  /* 0x0000000b0702723e */ /* 0x001fc400000000ff */
[----:B-1----:R-:W-:Y:S02]  /*45130*/  F2FP.F16.F32.PACK_AB R0, R14, R15 ;  /* 0x0000000f0e00723e */ /* 0x002fe400000000ff */
[----:B--2---:R-:W-:Y:S01]  /*45140*/  F2FP.F16.F32.PACK_AB R3, R18, R19 ;  /* 0x000000131203723e */ /* 0x004fe200000000ff */
[----:B------:R0:W-:Y:S04]  /*45150*/  STL [R1+0x6c0], R2 ;  /* 0x0006c00201007387 */ /* 0x0001e80000100800 */
[----:B------:R1:W-:Y:S04]  /*45160*/  STL [R1+0x6dc], R0 ;  /* 0x0006dc0001007387 */ /* 0x0003e80000100800 */
[----:B------:R-:W-:Y:S04]  /*45170*/  STL [R1+0x6d8], R3 ;  /* 0x0006d80301007387 */ /* 0x000fe80000100800 */
[----:B------:R-:W2:Y:S01]  /*45180*/  LDL.LU R28, [R1+0xc80] ;  /* 0x000c8000011c7983 */ /* 0x000ea20000300800 */
[----:B0-----:R-:W-:-:S02]  /*45190*/  F2FP.F16.F32.PACK_AB R2, R20, R21 ;  /* 0x000000151402723e */ /* 0x001fc400000000ff */
        /* <DEDUP_REMOVED lines=1697> */
[----:B------:R-:W-:-:S02]  /*4bbb0*/  F2FP.F16.F32.PACK_AB R0, R4, R8 ;  /* 0x000000080400723e */ /* 0x000fc400000000ff */
[----:B------:R-:W-:Y:S02]  /*4bbc0*/  F2FP.F16.F32.PACK_AB R6, R24, R6 ;  /* 0x000000061806723e */ /* 0x000fe400000000ff */
[----:B------:R-:W-:Y:S02]  /*4bbd0*/  F2FP.F16.F32.PACK_AB R5, R25, R26 ;  /* 0x0000001a1905723e */ /* 0x000fe400000000ff */
        /* <DEDUP_REMOVED lines=13> */
[----:B------:R-:W-:Y:S01]  /*4bcb0*/  STL [R1+0x1a88], R4 ;  /* 0x001a880401007387 */ /* 0x000fe20000100800 */
[----:B0-----:R-:W-:-:S03]  /*4bcc0*/  F2FP.F16.F32.PACK_AB R10, R18, R19 ;  /* 0x00000013120a723e */ /* 0x001fc600000000ff */
[----:B------:R-:W-:Y:S04]  /*4bcd0*/  STL [R1+0x1a8c], R11 ;  /* 0x001a8c0b01007387 */ /* 0x000fe80000100800 */
[----:B------:R-:W-:Y:S04]  /*4bce0*/  STL [R1+0x1a90], R10 ;  /* 0x001a900a01007387 */ /* 0x000fe80000100800 */
[----:B------:R-:W-:Y:S04]  /*4bcf0*/  STL [R1+0x1a94], R9 ;  /* 0x001a940901007387 */ /* 0x000fe80000100800 */
[----:B------:R-:W2:Y:S04]  /*4bd00*/  LDL.LU R15, [R1+0xffc] ;  /* 0x000ffc00010f7983 */ /* 0x000ea80000300800 */
[----:B------:R-:W3:Y:S04]  /*4bd10*/  LDL.LU R13, [R1+0xfc4] ;  /* 0x000fc400010d7983 */ /* 0x000ee80000300800 */
[----:B---3--:R0:W-:Y:S04]  /*4bd20*/  STL [R1+0x1b24], R13 ;  /* 0x001b240d01007387 */ /* 0x0081e80000100800 */
[----:B0-----:R-:W2:Y:S04]  /*4bd30*/  LDL.LU R13, [R1+0xfcc] ;  /* 0x000fcc00010d7983 */ /* 0x001ea80000300800 */
[----:B------:R-:W3:Y:S04]  /*4bd40*/  LDL.LU R14, [R1+0xff4] ;  /* 0x000ff400010e7983 */ /* 0x000ee80000300800 */
[----:B------:R-:W4:Y:S04]  /*4bd50*/  LDL.LU R12, [R1+0xfdc] ;  /* 0x000fdc00010c7983 */ /* 0x000f280000300800 */
[----:B------:R-:W2:Y:S04]  /*4bd60*/  LDL.LU R19, [R1+0x102c] ;  /* 0x00102c0001137983 */ /* 0x000ea80000300800 */
[----:B--2---:R0:W-:Y:S04]  /*4bd70*/  STL [R1+0x1b18], R19 ;  /* 0x001b181301007387 */ /* 0x0041e80000100800 */
[----:B0-----:R-:W2:Y:S04]  /*4bd80*/  LDL.LU R19, [R1+0xfd4] ;  /* 0x000fd40001137983 */ /* 0x001ea80000300800 */
[----:B------:R-:W2:Y:S01]  /*4bd90*/  LDL.LU R17, [R1+0xfe4] ;  /* 0x000fe40001117983 */ /* 0x000ea20000300800 */
[----:B------:R-:W-:-:S03]  /*4bda0*/  F2FP.F16.F32.PACK_AB R8, R22, R23 ;  /* 0x000000171608723e */ /* 0x000fc600000000ff */
[----:B--2---:R0:W-:Y:S04]  /*4bdb0*/  STL [R1+0x1b14], R17 ;  /* 0x001b141101007387 */ /* 0x0041e80000100800 */
[----:B0-----:R-:W2:Y:S04]  /*4bdc0*/  LDL.LU R17, [R1+0xfec] ;  /* 0x000fec0001117983 */ /* 0x001ea80000300800 */
[----:B------:R-:W2:Y:S04]  /*4bdd0*/  LDL.LU R18, [R1+0x1024] ;  /* 0x0010240001127983 */ /* 0x000ea80000300800 */
[----:B------:R-:W2:Y:S04]  /*4bde0*/  LDL.LU R16, [R1+0x100c] ;  /* 0x00100c0001107983 */ /* 0x000ea80000300800 */
[----:B------:R-:W2:Y:S04]  /*4bdf0*/  LDL.LU R23, [R1+0x107c] ;  /* 0x00107c0001177983 */ /* 0x000ea80000300800 */
[----:B--2---:R0:W-:Y:S04]  /*4be00*/  STL [R1+0x1b08], R23 ;  /* 0x001b081701007387 */ /* 0x0041e80000100800 */
[----:B0-----:R-:W2:Y:S04]  /*4be10*/  LDL.LU R23, [R1+0x1004] ;  /* 0x0010040001177983 */ /* 0x001ea80000300800 */
        /* <DEDUP_REMOVED lines=21> */
[----:B------:R0:W-:Y:S04]  /*4bf70*/  STL [R1+0x1a98], R8 ;  /* 0x001a980801007387 */ /* 0x0001e80000100800 */
        /* <DEDUP_REMOVED lines=21> */
[----:B------:R-:W2:Y:S04]  /*4c0d0*/  LDL.LU R9, [R1+0x1058] ;  /* 0x0010580001097983 */ /* 0x000ea80000300800 */
        /* <DEDUP_REMOVED lines=17> */
[----:B0-----:R-:W2:Y:S01]  /*4c1f0*/  LDL.LU R9, [R1+0xfc0] ;  /* 0x000fc00001097983 */ /* 0x001ea20000300800 */
[----:B------:R-:W-:-:S03]  /*4c200*/  F2FP.F16.F32.PACK_AB R15, R13, R15 ;  /* 0x0000000f0d0f723e */ /* 0x000fc600000000ff */
[----:B--2---:R0:W-:Y:S04]  /*4c210*/  STL [R1+0x1ae4], R9 ;  /* 0x001ae40901007387 */ /* 0x0041e80000100800 */
        /* <DEDUP_REMOVED lines=12> */
[----:B------:R-:W3:Y:S02]  /*4c2e0*/  LDL.LU R13, [R1+0x1b24] ;  /* 0x001b2400010d7983 */ /* 0x000ee40000300800 */
[----:B---3--:R-:W-:-:S02]  /*4c2f0*/  F2FP.F16.F32.PACK_AB R14, R13, R14 ;  /* 0x0000000e0d0e723e */ /* 0x008fc400000000ff */
[----:B------:R-:W4:Y:S02]  /*4c300*/  LDL.LU R13, [R1+0x1b20] ;  /* 0x001b2000010d7983 */ /* 0x000f240000300800 */
[----:B----4-:R-:W-:Y:S02]  /*4c310*/  F2FP.F16.F32.PACK_AB R13, R12, R13 ;  /* 0x0000000d0c0d723e */ /* 0x010fe400000000ff */
[----:B------:R-:W3:Y:S02]  /*4c320*/  LDL.LU R12, [R1+0x1b1c] ;  /* 0x001b1c00010c7983 */ /* 0x000ee40000300800 */
[----:B---3--:R-:W-:Y:S02]  /*4c330*/  F2FP.F16.F32.PACK_AB R12, R19, R12 ;  /* 0x0000000c130c723e */ /* 0x008fe400000000ff */
[----:B------:R-:W3:Y:S02]  /*4c340*/  LDL.LU R19, [R1+0x1b18] ;  /* 0x001b180001137983 */ /* 0x000ee40000300800 */
[----:B---3--:R-:W-:-:S02]  /*4c350*/  F2FP.F16.F32.PACK_AB R19, R17, R19 ;  /* 0x000000131113723e */ /* 0x008fc400000000ff */
[----:B------:R-:W3:Y:S02]  /*4c360*/  LDL.LU R17, [R1+0x1b14] ;  /* 0x001b140001117983 */ /* 0x000ee40000300800 */
[----:B---3--:R-:W-:Y:S02]  /*4c370*/  F2FP.F16.F32.PACK_AB R18, R17, R18 ;  /* 0x000000121112723e */ /* 0x008fe400000000ff */
        /* <DEDUP_REMOVED lines=20> */
[----:B------:R-:W2:Y:S02]  /*4c4c0*/  LDL.LU R8, [R1+0x1ae8] ;  /* 0x001ae80001087983 */ /* 0x000ea40000300800 */
        /* <DEDUP_REMOVED lines=14> */
[----:B------:R0:W-:Y:S04]  /*4c5b0*/  STL [R1], R8 ;  /* 0x0000000801007387 */ /* 0x0001e80000100800 */
        /* <DEDUP_REMOVED lines=23> */
[----:B------:R0:W-:Y:S01]  /*4c730*/  STL [R1+0x28], R8 ;  /* 0x0000280801007387 */ /* 0x0001e20000100800 */
[----:B------:R-:W-:Y:S02]  /*4c740*/  F2FP.F16.F32.PACK_AB R4, R11, R4 ;  /* 0x000000040b04723e */ /* 0x000fe400000000ff */
[----:B------:R-:W-:Y:S02]  /*4c750*/  F2FP.F16.F32.PACK_AB R6, R5, R6 ;  /* 0x000000060506723e */ /* 0x000fe400000000ff */
[----:B------:R-:W-:Y:S01]  /*4c760*/  F2FP.F16.F32.PACK_AB R28, R7, R28 ;  /* 0x0000001c071c723e */ /* 0x000fe200000000ff */
[----:B0-----:R3:W5:Y:S01]  /*4c770*/  LDL.LU R8, [R1+0x1a98] ;  /* 0x001a980001087983 */ /* 0x0017620000300800 */
[----:B------:R-:W-:-:S02]  /*4c780*/  F2FP.F16.F32.PACK_AB R0, R0, R3 ;  /* 0x000000030000723e */ /* 0x000fc400000000ff */
[----:B------:R-:W-:Y:S02]  /*4c790*/  F2FP.F16.F32.PACK_AB R2, R29, R2 ;  /* 0x000000021d02723e */ /* 0x000fe400000000ff */
[----:B--2---:R-:W-:Y:S02]  /*4c7a0*/  F2FP.F16.F32.PACK_AB R10, R9, R10 ;  /* 0x0000000a090a723e */ /* 0x004fe400000000ff */
[----:B------:R3:W5:Y:S04]  /*4c7b0*/  LDL.LU R9, [R1+0x1a94] ;  /* 0x001a940001097983 */ /* 0x0007680000300800 */
[----:B------:R0:W-:Y:S04]  /*4c7c0*/  STL [R1+0x24], R10 ;  /* 0x0000240a01007387 */ /* 0x0001e80000100800 */
[----:B0-----:R3:W5:Y:S04]  /*4c7d0*/  LDL.LU R10, [R1+0x1a90] ;  /* 0x001a9000010a7983 */ /* 0x0017680000300800 */
        /* <DEDUP_REMOVED lines=9> */
[----:B------:R3:W-:Y:S04]  /*4c870*/  STL [R1+0x30], R0 ;  /* 0x0000300001007387 */ /* 0x0007e80000100800 */
[----:B------:R3:W-:Y:S02]  /*4c880*/  STL [R1+0x34], R2 ;  /* 0x0000340201007387 */ /* 0x0007e40000100800 */
.L_x_0:
[----:B------:R-:W-:Y:S01]  /*4c890*/  STL [R1+0x1df0], R23 ;  /* 0x001df01701007387 */ /* 0x000fe20000100800 */
[----:B-1----:R-:W1:Y:S01]  /*4c8a0*/  S2R R29, SR_CgaCtaId ;  /* 0x00000000001d7919 */ /* 0x002e620000008800 */
[----:B0--3--:R-:W-:Y:S01]  /*4c8b0*/  MOV R0, 0x400 ;  /* 0x0000040000007802 */ /* 0x009fe20000000f00 */
[----:B------:R-:W0:Y:S01]  /*4c8c0*/  LDCU.64 UR20, c[0x0][0x398] ;  /* 0x00007300ff1477ac */ /* 0x000e220008000a00 */
[----:B------:R-:W-:Y:S01]  /*4c8d0*/  STL.64 [R1+0x1de8], R18 ;  /* 0x001de81201007387 */ /* 0x000fe20000100a00 */
[----:B------:R-:W2:Y:S03]  /*4c8e0*/  LDCU UR22, c[0x0][0x3b4] ;  /* 0x00007680ff1677ac */ /* 0x000ea60008000800 */
[----:B------:R-:W-:Y:S01]  /*4c8f0*/  STL.64 [R1+0x1de0], R16 ;  /* 0x001de01001007387 */ /* 0x000fe20000100a00 */
[----:B------:R-:W3:Y:S03]  /*4c900*/  LDCU.64 UR6, c[0x0][0x390] ;  /* 0x00007200ff0677ac */ /* 0x000ee60008000a00 */
[----:B------:R-:W-:Y:S01]  /*4c910*/  STL.64 [R1+0x1dd8], R14 ;  /* 0x001dd80e01007387 */ /* 0x000fe20000100a00 */
[----:B------:R-:W4:Y:S03]  /*4c920*/  LDCU.64 UR8, c[0x0][0x390] ;  /* 0x00007200ff0877ac */ /* 0x000f260008000a00 */
[----:B------:R-:W-:Y:S01]  /*4c930*/  STL.64 [R1+0x1dd0], R12 ;  /* 0x001dd00c01007387 */ /* 0x000fe20000100a00 */
[----:B------:R-:W0:Y:S03]  /*4c940*/  LDCU.64 UR14, c[0x0][0x390] ;  /* 0x00007200ff0e77ac */ /* 0x000e260008000a00 */
[----:B-----5:R-:W-:Y:S01]  /*4c950*/  STL.64 [R1+0x1dc8], R10 ;  /* 0x001dc80a01007387 */ /* 0x020fe20000100a00 */
[----:B------:R-:W0:Y:S03]  /*4c960*/  LDCU UR72, c[0x0][0x398] ;  /* 0x00007300ff4877ac */ /* 0x000e260008000800 */
[----:B------:R-:W-:Y:S01]  /*4c970*/  STL.64 [R1+0x1dc0], R8 ;  /* 0x001dc00801007387 */ /* 0x000fe20000100a00 */
[----:B------:R-:W0:Y:S03]  /*4c980*/  LDCU UR27, c[0x0][0x398] ;  /* 0x00007300ff1b77ac */ /* 0x000e260008000800 */
[----:B------:R-:W-:Y:S01]  /*4c990*/  STL.64 [R1+0x1db8], R6 ;  /* 0x001db80601007387 */ /* 0x000fe20000100a00 */
[----:B------:R-:W0:Y:S03]  /*4c9a0*/  LDCU.64 UR30, c[0x0][0x398] ;  /* 0x00007300ff1e77ac */ /* 0x000e260008000a00 */
[----:B------:R1:W-:Y:S01]  /*4c9b0*/  STL.64 [R1+0x1db0], R4 ;  /* 0x001db00401007387 */ /* 0x0003e20000100a00 */
[----:B------:R-:W0:Y:S01]  /*4c9c0*/  LDCU UR26, c[0x0][0x3b8] ;  /* 0x00007700ff1a77ac */ /* 0x000e220008000800 */
[----:B------:R-:W0:Y:S01]  /*4c9d0*/  LDCU UR4, c[0x0][0x398] ;  /* 0x00007300ff0477ac */ /* 0x000e220008000800 */
[----:B------:R-:W0:Y:S01]  /*4c9e0*/  LDCU UR68, c[0x0][0x398] ;  /* 0x00007300ff4477ac */ /* 0x000e220008000800 */
[----:B-1----:R-:W2:Y:S01]  /*4c9f0*/  LDL.LU R4, [R1] ;  /* 0x0000000001047983 */ /* 0x002ea20000300800 */
[----:B------:R-:W1:Y:S03]  /*4ca00*/  LDCU UR69, c[0x0][0x398] ;  /* 0x00007300ff4577ac */ /* 0x000e660008000800 */
[----:B------:R-:W2:Y:S01]  /*4ca10*/  LDL.LU R5, [R1+0x4] ;  /* 0x0000040001057983 */ /* 0x000ea20000300800 */
[----:B------:R-:W0:Y:S03]  /*4ca20*/  LDCU UR70, c[0x0][0x398] ;  /* 0x00007300ff4677ac */ /* 0x000e260008000800 */
        /* <DEDUP_REMOVED lines=12> */
[----:B------:R-:W3:Y:S01]  /*4caf0*/  LDL.LU R12, [R1+0x20] ;  /* 0x00002000010c7983 */ /* 0x000ee20000300800 */
[----:B------:R-:W0:Y:S03]  /*4cb00*/  LDCU UR62, c[0x0][0x3b8] ;  /* 0x00007700ff3e77ac */ /* 0x000e260008000800 */
[----:B------:R-:W3:Y:S01]  /*4cb10*/  LDL.LU R13, [R1+0x24] ;  /* 0x00002400010d7983 */ /* 0x000ee20000300800 */
[----:B------:R-:W0:Y:S03]  /*4cb20*/  LDCU UR60, c[0x0][0x398] ;  /* 0x00007300ff3c77ac */ /* 0x000e260008000800 */
[----:B------:R-:W3:Y:S01]  /*4cb30*/  LDL.LU R14, [R1+0x28] ;  /* 0x00002800010e7983 */ /* 0x000ee20000300800 */
[----:B------:R-:W0:Y:S03]  /*4cb40*/  LDCU UR61, c[0x0][0x398] ;  /* 0x00007300ff3d77ac */ /* 0x000e260008000800 */
[----:B------:R-:W3:Y:S01]  /*4cb50*/  LDL.LU R15, [R1+0x2c] ;  /* 0x00002c00010f7983 */ /* 0x000ee20000300800 */
[----:B------:R-:W0:Y:S03]  /*4cb60*/  LDCU UR59, c[0x0][0x3b8] ;  /* 0x00007700ff3b77ac */ /* 0x000e260008000800 */
[----:B------:R-:W4:Y:S01]  /*4cb70*/  LDL.LU R8, [R1+0x10] ;  /* 0x0000100001087983 */ /* 0x000f220000300800 */
[----:B------:R-:W0:Y:S03]  /*4cb80*/  LDCU UR57, c[0x0][0x398] ;  /* 0x00007300ff3977ac */ /* 0x000e260008000800 */
[----:B------:R-:W4:Y:S01]  /*4cb90*/  LDL.LU R9, [R1+0x14] ;  /* 0x0000140001097983 */ /* 0x000f220000300800 */
[----:B------:R-:W0:Y:S03]  /*4cba0*/  LDCU UR58, c[0x0][0x398] ;  /* 0x00007300ff3a77ac */ /* 0x000e260008000800 */
[----:B------:R-:W4:Y:S01]  /*4cbb0*/  LDL.LU R10, [R1+0x18] ;  /* 0x00001800010a7983 */ /* 0x000f220000300800 */
[----:B------:R-:W0:Y:S03]  /*4cbc0*/  LDCU UR56, c[0x0][0x398] ;  /* 0x00007300ff3877ac */ /* 0x000e260008000800 */
[----:B------:R-:W4:Y:S01]  /*4cbd0*/  LDL.LU R11, [R1+0x1c] ;  /* 0x00001c00010b7983 */ /* 0x000f220000300800 */
[----:B------:R-:W-:Y:S01]  /*4cbe0*/  LEA R29, R29, R0, 0x18 ;  /* 0x000000001d1d7211 */ /* 0x000fe200078ec0ff */
[----:B------:R-:W-:Y:S01]  /*4cbf0*/  VIADD R0, R28, 0x1 ;  /* 0x000000011c007836 */ /* 0x000fe20000000000 */
[----:B------:R-:W0:Y:S01]  /*4cc00*/  LDCU UR32, c[0x0][0x398] ;  /* 0x00007300ff2077ac */ /* 0x000e220008000800 */
[----:B------:R1:W-:Y:S01]  /*4cc10*/  STL [R1+0x1ad0], R3 ;  /* 0x001ad00301007387 */ /* 0x0003e20000100800 */
[----:B------:R-:W0:Y:S01]  /*4cc20*/  LDCU UR33, c[0x0][0x398] ;  /* 0x00007300ff2177ac */ /* 0x000e220008000800 */
[----:B------:R-:W0:Y:S01]  /*4cc30*/  LDCU UR42, c[0x0][0x3b8] ;  /* 0x00007700ff2a77ac */ /* 0x000e220008000800 */
[----:B-1----:R-:W1:Y:S01]  /*4cc40*/  S2R R3, SR_TID.X ;  /* 0x0000000000037919 */ /* 0x002e620000002100 */
[----:B------:R-:W0:Y:S01]  /*4cc50*/  LDCU UR43, c[0x0][0x398] ;  /* 0x00007300ff2b77ac */ /* 0x000e220008000800 */
[----:B------:R-:W0:Y:S01]  /*4cc60*/  LDCU UR39, c[0x0][0x398] ;  /* 0x00007300ff2777ac */ /* 0x000e220008000800 */
[----:B------:R-:W0:Y:S01]  /*4cc70*/  LDCU UR38, c[0x0][0x398] ;  /* 0x00007300ff2677ac */ /* 0x000e220008000800 */
[----:B------:R-:W0:Y:S01]  /*4cc80*/  LDCU UR28, c[0x0][0x398] ;  /* 0x00007300ff1c77ac */ /* 0x000e220008000800 */
[----:B------:R-:W0:Y:S01]  /*4cc90*/  LDCU UR29, c[0x0][0x3b8] ;  /* 0x00007700ff1d77ac */ /* 0x000e220008000800 */
[----:B------:R-:W0:Y:S01]  /*4cca0*/  LDCU UR54, c[0x0][0x398] ;  /* 0x00007300ff3677ac */ /* 0x000e220008000800 */
[----:B------:R-:W0:Y:S01]  /*4ccb0*/  LDCU UR55, c[0x0][0x398] ;  /* 0x00007300ff3777ac */ /* 0x000e220008000800 */
[----:B------:R-:W0:Y:S01]  /*4ccc0*/  LDCU UR24, c[0x0][0x398] ;  /* 0x00007300ff1877ac */ /* 0x000e220008000800 */
[C---:B-1----:R-:W-:Y:S01]  /*4ccd0*/  LOP3.LUT R2, R3.reuse, 0x20, RZ, 0xc0, !PT ;  /* 0x0000002003027812 */ /* 0x042fe200078ec0ff */
[----:B------:R-:W1:Y:S01]  /*4cce0*/  LDCU UR25, c[0x0][0x3b8] ;  /* 0x00007700ff1977ac */ /* 0x000e620008000800 */
[----:B------:R-:W-:-:S02]  /*4ccf0*/  LOP3.LUT R23, R3, 0x1f, RZ, 0xc0, !PT ;  /* 0x0000001f03177812 */ /* 0x000fc400078ec0ff */
[----:B------:R-:W-:Y:S01]  /*4cd00*/  LOP3.LUT R3, R3, 0x3f, RZ, 0xc0, !PT ;  /* 0x0000003f03037812 */ /* 0x000fe200078ec0ff */
[--C-:B------:R-:W-:Y:S01]  /*4cd10*/  IMAD R2, R2, 0x20, R29.reuse ;  /* 0x0000002002027824 */ /* 0x100fe200078e021d */
[----:B------:R-:W1:Y:S03]  /*4cd20*/  LDCU UR17, c[0x0][0x398] ;  /* 0x00007300ff1177ac */ /* 0x000e660008000800 */
[----:B------:R-:W-:Y:S01]  /*4cd30*/  IMAD R2, R23, 0x10, R2 ;  /* 0x0000001017027824 */ /* 0x000fe200078e0202 */
[----:B------:R-:W-:Y:S01]  /*4cd40*/  BAR.SYNC.DEFER_BLOCKING 0x0 ;  /* 0x0000000000007b1d */ /* 0x000fe20000010000 */
[----:B0-----:R-:W-:Y:S01]  /*4cd50*/  ISETP.GE.AND P1, PT, R0, UR21, PT ;  /* 0x0000001500007c0c */ /* 0x001fe2000bf26270 */
[----:B------:R-:W-:-:S04]  /*4cd60*/  IMAD R0, R3, 0x10, R29 ;  /* 0x0000001003007824 */ /* 0x000fc800078e021d */
[----:B------:R-:W0:Y:S01]  /*4cd70*/  LDCU UR21, c[0x0][0x3b8] ;  /* 0x00007700ff1577ac */ /* 0x000e220008000800 */
[----:B------:R-:W4:Y:S01]  /*4cd80*/  LDL.LU R23, [R1+0x1df0] ;  /* 0x001df00001177983 */ /* 0x000f220000300800 */
        /* <DEDUP_REMOVED lines=27> */
[----:B--2---:R2:W-:Y:S04]  /*4cf40*/  STSM.16.M88.4 [R2], R16 ;  /* 0x0000001002007844 */ /* 0x0045e80000000200 */
[----:B---3--:R-:W-:Y:S01]  /*4cf50*/  STSM.16.M88.4 [R2+0x200], R12 ;  /* 0x0002000c02007844 */ /* 0x008fe20000000200 */
[----:B------:R-:W-:Y:S06]  /*4cf60*/  BAR.SYNC.DEFER_BLOCKING 0x0 ;  /* 0x0000000000007b1d */ /* 0x000fec0000010000 */
[----:B--2---:R-:W2:Y:S04]  /*4cf70*/  LDL.LU.64 R18, [R1+0x1de8] ;  /* 0x001de80001127983 */ /* 0x004ea80000300a00 */
[----:B------:R-:W2:Y:S04]  /*4cf80*/  LDL.LU.64 R16, [R1+0x1de0] ;  /* 0x001de00001107983 */ /* 0x000ea80000300a00 */
[----:B------:R-:W3:Y:S04]  /*4cf90*/  LDS.128 R12, [R0] ;  /* 0x00000000000c7984 */ /* 0x000ee80000000c00 */
[----:B---3--:R-:W-:Y:S04]  /*4cfa0*/  STL.64 [R1+0x20], R12 ;  /* 0x0000200c01007387 */ /* 0x008fe80000100a00 */
[----:B------:R-:W-:Y:S04]  /*4cfb0*/  STL.64 [R1+0x28], R14 ;  /* 0x0000280e01007387 */ /* 0x000fe80000100a00 */
[----:B------:R-:W3:Y:S01]  /*4cfc0*/  LDS.128 R12, [R0+0x400] ;  /* 0x00040000000c7984 */ /* 0x000ee20000000c00 */
[----:B------:R-:W-:Y:S06]  /*4cfd0*/  BAR.SYNC.DEFER_BLOCKING 0x0 ;  /* 0x0000000000007b1d */ /* 0x000fec0000010000 */
[----:B---3--:R-:W-:Y:S04]  /*4cfe0*/  STL.64 [R1+0x30], R12 ;  /* 0x0000300c01007387 */ /* 0x008fe80000100a00 */
[----:B------:R3:W-:Y:S04]  /*4cff0*/  STL.64 [R1+0x38], R14 ;  /* 0x0000380e01007387 */ /* 0x0007e80000100a00 */
[----:B---3--:R-:W3:Y:S04]  /*4d000*/  LDL.LU.64 R14, [R1+0x1dd8] ;  /* 0x001dd800010e7983 */ /* 0x008ee80000300a00 */
[----:B------:R-:W3:Y:S04]  /*4d010*/  LDL.LU.64 R12, [R1+0x1dd0] ;  /* 0x001dd000010c7983 */ /* 0x000ee80000300a00 */
[----:B----4-:R4:W-:Y:S04]  /*4d020*/  STSM.16.M88.4 [R2], R8 ;  /* 0x0000000802007844 */ /* 0x0109e80000000200 */
[----:B------:R-:W-:Y:S01]  /*4d030*/  STSM.16.M88.4 [R2+0x200], R4 ;  /* 0x0002000402007844 */ /* 0x000fe20000000200 */
[----:B------:R-:W-:Y:S06]  /*4d040*/  BAR.SYNC.DEFER_BLOCKING 0x0 ;  /* 0x0000000000007b1d */ /* 0x000fec0000010000 */
[----:B----4-:R-:W4:Y:S04]  /*4d050*/  LDL.LU.64 R10, [R1+0x1dc8] ;  /* 0x001dc800010a7983 */ /* 0x010f280000300a00 */
[----:B------:R-:W4:Y:S04]  /*4d060*/  LDL.LU.64 R8, [R1+0x1dc0] ;  /* 0x001dc00001087983 */ /* 0x000f280000300a00 */
[----:B------:R-:W0:Y:S04]  /*4d070*/  LDS.128 R4, [R0] ;  /* 0x0000000000047984 */ /* 0x000e280000000c00 */
[----:B0-----:R-:W-:Y:S04]  /*4d080*/  STL.64 [R1], R4 ;  /* 0x0000000401007387 */ /* 0x001fe80000100a00 */
[----:B------:R-:W-:Y:S04]  /*4d090*/  STL.64 [R1+0x8], R6 ;  /* 0x0000080601007387 */ /* 0x000fe80000100a00 */
[----:B------:R-:W0:Y:S01]  /*4d0a0*/  LDS.128 R4, [R0+0x400] ;  /* 0x0004000000047984 */ /* 0x000e220000000c00 */
[----:B------:R-:W-:Y:S06]  /*4d0b0*/  BAR.SYNC.DEFER_BLOCKING 0x0 ;  /* 0x0000000000007b1d */ /* 0x000fec0000010000 */
[----:B------:R-:W-:Y:S04]  /*4d0c0*/  STSM.16.M88.4 [R2], R24 ;  /* 0x0000001802007844 */ /* 0x000fe80000000200 */
[----:B------:R-:W-:Y:S01]  /*4d0d0*/  STSM.16.M88.4 [R2+0x200], R20 ;  /* 0x0002001402007844 */ /* 0x000fe20000000200 */
[----:B------:R-:W-:Y:S06]  /*4d0e0*/  BAR.SYNC.DEFER_BLOCKING 0x0 ;  /* 0x0000000000007b1d */ /* 0x000fec0000010000 */
[----:B0-----:R-:W-:Y:S04]  /*4d0f0*/  STL.64 [R1+0x1f0], R4 ;  /* 0x0001f00401007387 */ /* 0x001fe80000100a00 */
[----:B------:R0:W-:Y:S04]  /*4d100*/  STL.64 [R1+0x1f8], R6 ;  /* 0x0001f80601007387 */ /* 0x0001e80000100a00 */
[----:B------:R-:W1:Y:S04]  /*4d110*/  LDS.128 R24, [R0] ;  /* 0x0000000000187984 */ /* 0x000e680000000c00 */
[----:B------:R-:W1:Y:S01]  /*4d120*/  LDS.128 R20, [R0+0x400] ;  /* 0x0004000000147984 */ /* 0x000e620000000c00 */
[----:B------:R-:W-:Y:S06]  /*4d130*/  BAR.SYNC.DEFER_BLOCKING 0x0 ;  /* 0x0000000000007b1d */ /* 0x000fec0000010000 */
[----:B0-----:R-:W4:Y:S04]  /*4d140*/  LDL.LU.64 R6, [R1+0x1db8] ;  /* 0x001db80001067983 */ /* 0x001f280000300a00 */
[----:B------:R-:W4:Y:S04]  /*4d150*/  LDL.LU.64 R4, [R1+0x1db0] ;  /* 0x001db00001047983 */ /* 0x000f280000300a00 */
[----:B--2---:R-:W-:Y:S04]  /*4d160*/  STSM.16.M88.4 [R2], R16 ;  /* 0x0000001002007844 */ /* 0x004fe80000000200 */
[----:B-1----:R-:W-:Y:S04]  /*4d170*/  STL [R1+0x1ae8], R26 ;  /* 0x001ae81a01007387 */ /* 0x002fe80000100800 */
[----:B------:R-:W-:Y:S04]  /*4d180*/  STL [R1+0x1ae4], R27 ;  /* 0x001ae41b01007387 */ /* 0x000fe80000100800 */
[----:B------:R-:W-:Y:S04]  /*4d190*/  STL.64 [R1+0x1b50], R24 ;  /* 0x001b501801007387 */ /* 0x000fe80000100a00 */
[----:B------:R-:W-:Y:S04]  /*4d1a0*/  STL.64 [R1+0x1e0], R20 ;  /* 0x0001e01401007387 */ /* 0x000fe80000100a00 */
[----:B------:R-:W-:Y:S04]  /*4d1b0*/  STL.64 [R1+0x1e8], R22 ;  /* 0x0001e81601007387 */ /* 0x000fe80000100a00 */
[----:B------:R-:W-:Y:S04]  /*4d1c0*/  STL [R1+0x1d78], R18 ;  /* 0x001d781201007387 */ /* 0x000fe80000100800 */
[----:B---3--:R-:W-:Y:S01]  /*4d1d0*/  STSM.16.M88.4 [R2+0x200], R12 ;  /* 0x0002000c02007844 */ /* 0x008fe20000000200 */
[----:B------:R-:W-:Y:S06]  /*4d1e0*/  BAR.SYNC.DEFER_BLOCKING 0x0 ;  /* 0x0000000000007b1d */ /* 0x000fec0000010000 */
[----:B------:R-:W0:Y:S04]  /*4d1f0*/  LDS.128 R20, [R0] ;  /* 0x0000000000147984 */ /* 0x000e280000000c00 */
[----:B------:R-:W1:Y:S01]  /*4d200*/  LDS.128 R12, [R0+0x400] ;  /* 0x00040000000c7984 */ /* 0x000e620000000c00 */
[----:B------:R-:W-:Y:S06]  /*4d210*/  BAR.SYNC.DEFER_BLOCKING 0x0 ;  /* 0x0000000000007b1d */ /* 0x000fec0000010000 */
[----:B0-----:R-:W-:Y:S04]  /*4d220*/  STL.64 [R1+0x1af8], R22 ;  /* 0x001af81601007387 */ /* 0x001fe80000100a00 */
[----:B------:R-:W-:Y:S04]  /*4d230*/  STL.64 [R1+0x1af0], R20 ;  /* 0x001af01401007387 */ /* 0x000fe80000100a00 */
[----:B------:R-:W2:Y:S04]  /*4d240*/  LDL.LU R24, [R1+0xb0] ;  /* 0x0000b00001187983 */ /* 0x000ea80000300800 */
[----:B-1----:R-:W-:Y:S04]  /*4d250*/  STL.64 [R1+0x10], R12 ;  /* 0x0000100c01007387 */ /* 0x002fe80000100a00 */
        /* <DEDUP_REMOVED lines=10> */
[----:B----4-:R-:W-:Y:S04]  /*4d300*/  STSM.16.M88.4 [R2], R8 ;  /* 0x0000000802007844 */ /* 0x010fe80000000200 */
[----:B------:R-:W-:Y:S01]  /*4d310*/  STSM.16.M88.4 [R2+0x200], R4 ;  /* 0x0002000402007844 */ /* 0x000fe20000000200 */
[----:B------:R-:W-:Y:S06]  /*4d320*/  BAR.SYNC.DEFER_BLOCKING 0x0 ;  /* 0x0000000000007b1d */ /* 0x000fec0000010000 */
[----:B---3--:R-:W-:Y:S04]  /*4d330*/  STL.64 [R1+0x1d98], R26 ;  /* 0x001d981a01007387 */ /* 0x008fe80000100a00 */
[----:B--2---:R0:W-:Y:S04]  /*4d340*/  STL.64 [R1+0x1d90], R24 ;  /* 0x001d901801007387 */ /* 0x0041e80000100a00 */
[----:B0-----:R-:W2:Y:S04]  /*4d350*/  LDL.LU R24, [R1+0x40] ;  /* 0x0000400001187983 */ /* 0x001ea80000300800 */
[----:B------:R-:W2:Y:S04]  /*4d360*/  LDL.LU R25, [R1+0x44] ;  /* 0x0000440001197983 */ /* 0x000ea80000300800 */
[----:B------:R-:W3:Y:S04]  /*4d370*/  LDL.LU R26, [R1+0x48] ;  /* 0x00004800011a7983 */ /* 0x000ee80000300800 */
[----:B------:R-:W3:Y:S04]  /*4d380*/  LDL.LU R27, [R1+0x4c] ;  /* 0x00004c00011b7983 */ /* 0x000ee80000300800 */
[----:B---3--:R-:W-:Y:S04]  /*4d390*/  STL.64 [R1+0x1da8], R26 ;  /* 0x001da81a01007387 */ /* 0x008fe80000100a00 */
[----:B--2---:R-:W-:Y:S04]  /*4d3a0*/  STL.64 [R1+0x1da0], R24 ;  /* 0x001da01801007387 */ /* 0x004fe80000100a00 */
[----:B------:R-:W0:Y:S04]  /*4d3b0*/  LDS.128 R24, [R0] ;  /* 0x0000000000187984 */ /* 0x000e280000000c00 */
        /* <DEDUP_REMOVED lines=20> */
[----:B------:R-:W2:Y:S04]  /*4d500*/  LDL.LU R7, [R1+0x8c] ;  /* 0x00008c0001077983 */ /* 0x000ea80000300800 */
[----:B0-----:R-:W-:Y:S04]  /*4d510*/  STL.64 [R1+0x200], R24 ;  /* 0x0002001801007387 */ /* 0x001fe80000100a00 */
[----:B------:R-:W-:Y:S04]  /*4d520*/  STL.64 [R1+0x208], R26 ;  /* 0x0002081a01007387 */ /* 0x000fe80000100a00 */
[----:B------:R-:W0:Y:S04]  /*4d530*/  LDS.128 R24, [R0+0x400] ;  /* 0x0004000000187984 */ /* 0x000e280000000c00 */
[----:B0-----:R-:W-:Y:S04]  /*4d540*/  STL.64 [R1+0x2b0], R24 ;  /* 0x0002b01801007387 */ /* 0x001fe80000100a00 */
[----:B------:R0:W-:Y:S04]  /*4d550*/  STL.64 [R1+0x2b8], R26 ;  /* 0x0002b81a01007387 */ /* 0x0001e80000100a00 */
[----:B0-----:R-:W2:Y:S04]  /*4d560*/  LDL.LU.64 R26, [R1+0x1da8] ;  /* 0x001da800011a7983 */ /* 0x001ea80000300a00 */
[----:B------:R-:W2:Y:S01]  /*4d570*/  LDL.LU.64 R24, [R1+0x1da0] ;  /* 0x001da00001187983 */ /* 0x000ea20000300a00 */
[----:B------:R-:W-:Y:S06]  /*4d580*/  BAR.SYNC.DEFER_BLOCKING 0x0 ;  /* 0x0000000000007b1d */ /* 0x000fec0000010000 */
[----:B--2---:R0:W-:Y:S04]  /*4d590*/  STSM.16.M88.4 [R2], R24 ;  /* 0x0000001802007844 */ /* 0x0041e80000000200 */
[----:B0-----:R-:W2:Y:S04]  /*4d5a0*/  LDL.LU.64 R26, [R1+0x1d98] ;  /* 0x001d9800011a7983 */ /* 0x001ea80000300a00 */
[----:B------:R-:W2:Y:S04]  /*4d5b0*/  LDL.LU.64 R24, [R1+0x1d90] ;  /* 0x001d900001187983 */ /* 0x000ea80000300a00 */
[----:B--2---:R-:W-:Y:S01]  /*4d5c0*/  STSM.16.M88.4 [R2+0x200], R24 ;  /* 0x0002001802007844 */ /* 0x004fe20000000200 */
[----:B------:R-:W-:Y:S06]  /*4d5d0*/  BAR.SYNC.DEFER_BLOCKING 0x0 ;  /* 0x0000000000007b1d */ /* 0x000fec0000010000 */
[----:B------:R-:W0:Y:S04]  /*4d5e0*/  LDS.128 R24, [R0] ;  /* 0x0000000000187984 */ /* 0x000e280000000c00 */
[----:B0-----:R-:W-:Y:S04]  /*4d5f0*/  STL.64 [R1+0x210], R24 ;  /* 0x0002101801007387 */ /* 0x001fe80000100a00 */
[----:B------:R-:W-:Y:S04]  /*4d600*/  STL.64 [R1+0x218], R26 ;  /* 0x0002181a01007387 */ /* 0x000fe80000100a00 */
[----:B------:R-:W0:Y:S01]  /*4d610*/  LDS.128 R24, [R0+0x400] ;  /* 0x0004000000187984 */ /* 0x000e220000000c00 */
[----:B------:R-:W-:Y:S06]  /*4d620*/  BAR.SYNC.DEFER_BLOCKING 0x0 ;  /* 0x0000000000007b1d */ /* 0x000fec0000010000 */
[----:B0-----:R-:W-:Y:S04]  /*4d630*/  STL.64 [R1+0x2c0], R24 ;  /* 0x0002c01801007387 */ /* 0x001fe80000100a00 */
[----:B------:R0:W-:Y:S04]  /*4d640*/  STL.64 [R1+0x2c8], R26 ;  /* 0x0002c81a01007387 */ /* 0x0001e80000100a00 */
[----:B0-----:R-:W2:Y:S04]  /*4d650*/  LDL.LU.64 R26, [R1+0x1d88] ;  /* 0x001d8800011a7983 */ /* 0x001ea80000300a00 */
[----:B------:R-:W2:Y:S04]  /*4d660*/  LDL.LU.64 R24, [R1+0x1d80] ;  /* 0x001d800001187983 */ /* 0x000ea80000300a00 */
[----:B------:R0:W-:Y:S04]  /*4d670*/  STSM.16.M88.4 [R2], R16 ;  /* 0x0000001002007844 */ /* 0x0001e80000000200 */
[----:B0-----:R-:W2:Y:S04]  /*4d680*/  LDL.LU R18, [R1+0x1d78] ;  /* 0x001d780001127983 */ /* 0x001ea80000300800 */
[----:B------:R-:W-:Y:S01]  /*4d690*/  STSM.16.M88.4 [R2+0x200], R4 ;  /* 0x0002000402007844 */ /* 0x000fe20000000200 */
[----:B------:R-:W-:Y:S06]  /*4d6a0*/  BAR.SYNC.DEFER_BLOCKING 0x0 ;  /* 0x0000000000007b1d */ /* 0x000fec0000010000 */
[----:B------:R-:W0:Y:S04]  /*4d6b0*/  LDS.128 R4, [R0] ;  /* 0x0000000000047984 */ /* 0x000e280000000c00 */
[----:B0-----:R-:W-:Y:S04]  /*4d6c0*/  STL.64 [R1+0x50], R4 ;  /* 0x0000500401007387 */ /* 0x001fe80000100a00 */
[----:B------:R-:W-:Y:S04]  /*4d6d0*/  STL.64 [R1+0x58], R6 ;  /* 0x0000580601007387 */ /* 0x000fe80000100a00 */
[----:B------:R-:W0:Y:S01]  /*4d6e0*/  LDS.128 R4, [R0+0x400] ;  /* 0x0004000000047984 */ /* 0x000e220000000c00 */
[----:B------:R-:W-:Y:S06]  /*4d6f0*/  BAR.SYNC.DEFER_BLOCKING 0x0 ;  /* 0x0000000000007b1d */ /* 0x000fec0000010000 */
[----:B------:R-:W-:Y:S04]  /*4d700*/  STSM.16.M88.4 [R2], R8 ;  /* 0x0000000802007844 */ /* 0x000fe80000000200 */
[----:B---3--:R-:W-:Y:S01]  /*4d710*/  STSM.16.M88.4 [R2+0x200], R20 ;  /* 0x0002001402007844 */ /* 0x008fe20000000200 */
[----:B------:R-:W-:Y:S01]  /*4d720*/  BAR.SYNC.DEFER_BLOCKING 0x0 ;  /* 0x0000000000007b1d */ /* 0x000fe20000010000 */
[----:B0-----:R-:W-:-:S05]  /*4d730*/  IMAD.MOV.U32 R19, RZ, RZ, R7 ;  /* 0x000000ffff137224 */ /* 0x001fca00078e0007 */
[----:B------:R-:W-:Y:S04]  /*4d740*/  STL.64 [R1+0x80], R4 ;  /* 0x0000800401007387 */ /* 0x000fe80000100a00 */
[----:B------:R-:W-:Y:S04]  /*4d750*/  STL [R1+0x88], R6 ;  /* 0x0000880601007387 */ /* 0x000fe80000100800 */
[----:B------:R-:W-:Y:S04]  /*4d760*/  STL [R1+0x1ae0], R19 ;  /* 0x001ae01301007387 */ /* 0x000fe80000100800 */
[----:B------:R-:W-:Y:S04]  /*4d770*/  LDS.128 R8, [R0] ;  /* 0x0000000000087984 */ /* 0x000fe80000000c00 */
[----:B------:R-:W0:Y:S01]  /*4d780*/  LDS.128 R4, [R0+0x400] ;  /* 0x0004000000047984 */ /* 0x000e220000000c00 */
[----:B------:R-:W-:Y:S06]  /*4d790*/  BAR.SYNC.DEFER_BLOCKING 0x0 ;  /* 0x0000000000007b1d */ /* 0x000fec0000010000 */
[----:B----4-:R-:W-:Y:S04]  /*4d7a0*/  STSM.16.M88.4 [R2], R12 ;  /* 0x0000000c02007844 */ /* 0x010fe80000000200 */
[----:B0-----:R0:W-:Y:S01]  /*4d7b0*/  STL.64 [R1+0x60], R4 ;  /* 0x0000600401007387 */ /* 0x0011e20000100a00 */
[----:B------:R-:W-:-:S03]  /*4d7c0*/  IMAD.MOV.U32 R19, RZ, RZ, R6 ;  /* 0x000000ffff137224 */ /* 0x000fc600078e0006 */
[----:B------:R-:W-:Y:S04]  /*4d7d0*/  STL.64 [R1+0x40], R8 ;  /* 0x0000400801007387 */ /* 0x000fe80000100a00 */
[----:B------:R-:W-:Y:S04]  /*4d7e0*/  STL.64 [R1+0x48], R10 ;  /* 0x0000480a01007387 */ /* 0x000fe80000100a00 */
[----:B------:R-:W-:Y:S04]  /*4d7f0*/  STL [R1+0x6c], R7 ;  /* 0x00006c0701007387 */ /* 0x000fe80000100800 */
[----:B--2---:R-:W-:Y:S01]  /*4d800*/  STSM.16.M88.4 [R2+0x200], R24 ;  /* 0x0002001802007844 */ /* 0x004fe20000000200 */
[----:B------:R-:W-:Y:S06]  /*4d810*/  BAR.SYNC.DEFER_BLOCKING 0x0 ;  /* 0x0000000000007b1d */ /* 0x000fec0000010000 */
[----:B------:R-:W-:Y:S04]  /*4d820*/  STL.64 [R1+0x1b78], R18 ;  /* 0x001b781201007387 */ /* 0x000fe80000100a00 */
[----:B0-----:R-:W2:Y:S04]  /*4d830*/  LDL.LU R4, [R1+0xe0] ;  /* 0x0000e00001047983 */ /* 0x001ea80000300800 */
[----:B------:R-:W0:Y:S04]  /*4d840*/  LDS.128 R12, [R0] ;  /* 0x00000000000c7984 */ /* 0x000e280000000c00 */
[----:B------:R-:W1:Y:S04]  /*4d850*/  LDS.128 R8, [R0+0x400] ;  /* 0x0004000000087984 */ /* 0x000e680000000c00 */
[----:B0-----:R-:W-:Y:S04]  /*4d860*/  STL.64 [R1+0x70], R12 ;  /* 0x0000700c01007387 */ /* 0x001fe80000100a00 */
[----:B------:R-:W-:Y:S04]  /*4d870*/  STL.64 [R1+0x78], R14 ;  /* 0x0000780e01007387 */ /* 0x000fe80000100a00 */
[----:B-1----:R-:W-:Y:S04]  /*4d880*/  STL.64 [R1+0x2e0], R8 ;  /* 0x0002e00801007387 */ /* 0x002fe80000100a00 */
[----:B------:R-:W-:Y:S04]  /*4d890*/  STL.64 [R1+0x2e8], R10 ;  /* 0x0002e80a01007387 */ /* 0x000fe80000100a00 */
[----:B------:R-:W2:Y:S04]  /*4d8a0*/  LDL.LU R5, [R1+0xe4] ;  /* 0x0000e40001057983 */ /* 0x000ea80000300800 */
[----:B------:R-:W3:Y:S04]  /*4d8b0*/  LDL.LU R6, [R1+0xe8] ;  /* 0x0000e80001067983 */ /* 0x000ee80000300800 */
[----:B------:R-:W3:Y:S01]  /*4d8c0*/  LDL.LU R7, [R1+0xec] ;  /* 0x0000ec0001077983 */ /* 0x000ee20000300800 */
        /* <DEDUP_REMOVED lines=73> */
[----:B---3--:R-:W-:Y:S04]  /*4dd60*/  STSM.16.M88.4 [R2], R16 ;  /* 0x0000001002007844 */ /* 0x008fe80000000200 */
[----:B--2---:R-:W-:Y:S01]  /*4dd70*/  STSM.16.M88.4 [R2+0x200], R4 ;  /* 0x0002000402007844 */ /* 0x004fe20000000200 */
[----:B------:R-:W-:Y:S06]  /*4dd80*/  BAR.SYNC.DEFER_BLOCKING 0x0 ;  /* 0x0000000000007b1d */ /* 0x000fec0000010000 */
[----:B------:R-:W0:Y:S04]  /*4dd90*/  LDS.128 R16, [R0] ;  /* 0x0000000000107984 */ /* 0x000e280000000c00 */
[----:B------:R-:W1:Y:S01]  /*4dda0*/  LDS.128 R4, [R0+0x400] ;  /* 0x0004000000047984 */ /* 0x000e620000000c00 */
[----:B------:R-:W-:Y:S06]  /*4ddb0*/  BAR.SYNC.DEFER_BLOCKING 0x0 ;  /* 0x0000000000007b1d */ /* 0x000fec0000010000 */
[----:B------:R-:W-:Y:S04]  /*4ddc0*/  STSM.16.M88.4 [R2], R8 ;  /* 0x0000000802007844 */ /* 0x000fe80000000200 */
[----:B----4-:R-:W-:Y:S01]  /*4ddd0*/  STSM.16.M88.4 [R2+0x200], R20 ;  /* 0x0002001402007844 */ /* 0x010fe20000000200 */
[----:B------:R-:W-:Y:S06]  /*4dde0*/  BAR.SYNC.DEFER_BLOCKING 0x0 ;  /* 0x0000000000007b1d */ /* 0x000fec0000010000 */
[----:B0-----:R-:W-:Y:S04]  /*4ddf0*/  STL.64 [R1+0xb0], R16 ;  /* 0x0000b01001007387 */ /* 0x001fe80000100a00 */
[----:B------:R-:W-:Y:S04]  /*4de00*/  STL.64 [R1+0xb8], R18 ;  /* 0x0000b81201007387 */ /* 0x000fe80000100a00 */
[----:B-1----:R-:W-:Y:S04]  /*4de10*/  STL.64 [R1+0xc0], R4 ;  /* 0x0000c00401007387 */ /* 0x002fe80000100a00 */
[----:B------:R-:W-:Y:S04]  /*4de20*/  STL.64 [R1+0xc8], R6 ;  /* 0x0000c80601007387 */ /* 0x000fe80000100a00 */
[----:B------:R-:W0:Y:S04]  /*4de30*/  LDS.128 R8, [R0] ;  /* 0x0000000000087984 */ /* 0x000e280000000c00 */
[----:B------:R-:W1:Y:S01]  /*4de40*/  LDS.128 R4, [R0+0x400] ;  /* 0x0004000000047984 */ /* 0x000e620000000c00 */
[----:B------:R-:W-:Y:S06]  /*4de50*/  BAR.SYNC.DEFER_BLOCKING 0x0 ;  /* 0x0000000000007b1d */ /* 0x000fec0000010000 */
[----:B------:R-:W-:Y:S04]  /*4de60*/  STSM.16.M88.4 [R2], R12 ;  /* 0x0000000c02007844 */ /* 0x000fe80000000200 */
[----:B------:R-:W-:Y:S01]  /*4de70*/  STSM.16.M88.4 [R2+0x200], R24 ;  /* 0x0002001802007844 */ /* 0x000fe20000000200 */
[----:B------:R-:W-:Y:S06]  /*4de80*/  BAR.SYNC.DEFER_BLOCKING 0x0 ;  /* 0x0000000000007b1d */ /* 0x000fec0000010000 */
[----:B0-----:R-:W-:Y:S04]  /*4de90*/  STL.64 [R1+0xe0], R8 ;  /* 0x0000e00801007387 */ /* 0x001fe80000100a00 */
[----:B------:R-:W-:Y:S04]  /*4dea0*/  STL.64 [R1+0xe8], R10 ;  /* 0x0000e80a01007387 */ /* 0x000fe80000100a00 */
[----:B------:R-:W0:Y:S04]  /*4deb0*/  LDS.128 R12, [R0] ;  /* 0x00000000000c7984 */ /* 0x000e280000000c00 */
[----:B------:R-:W2:Y:S04]  /*4dec0*/  LDS.128 R8, [R0+0x400] ;  /* 0x0004000000087984 */ /* 0x000ea80000000c00 */
[----:B-1----:R1:W-:Y:S04]  /*4ded0*/  STL.64 [R1+0x130], R4 ;  /* 0x0001300401007387 */ /* 0x0023e80000100a00 */
[----:B------:R3:W-:Y:S04]  /*4dee0*/  STL.64 [R1+0x138], R6 ;  /* 0x0001380601007387 */ /* 0x0007e80000100a00 */
[----:B-1----:R-:W4:Y:S04]  /*4def0*/  LDL.LU R4, [R1+0x1b0] ;  /* 0x0001b00001047983 */ /* 0x002f280000300800 */
[----:B0-----:R-:W-:Y:S04]  /*4df00*/  STL.64 [R1+0x110], R12 ;  /* 0x0001100c01007387 */ /* 0x001fe80000100a00 */
[----:B------:R-:W-:Y:S04]  /*4df10*/  STL.64 [R1+0x118], R14 ;  /* 0x0001180e01007387 */ /* 0x000fe80000100a00 */
[----:B--2---:R-:W-:Y:S04]  /*4df20*/  STL.64 [R1+0x150], R8 ;  /* 0x0001500801007387 */ /* 0x004fe80000100a00 */
[----:B------:R-:W-:Y:S04]  /*4df30*/  STL.64 [R1+0x158], R10 ;  /* 0x0001580a01007387 */ /* 0x000fe80000100a00 */
[----:B------:R-:W4:Y:S04]  /*4df40*/  LDL.LU R5, [R1+0x1b4] ;  /* 0x0001b40001057983 */ /* 0x000f280000300800 */
[----:B---3--:R-:W2:Y:S04]  /*4df50*/  LDL.LU R6, [R1+0x1b8] ;  /* 0x0001b80001067983 */ /* 0x008ea80000300800 */
[----:B------:R-:W2:Y:S01]  /*4df60*/  LDL.LU R7, [R1+0x1bc] ;  /* 0x0001bc0001077983 */ /* 0x000ea20000300800 */
[----:B------:R-:W-:Y:S06]  /*4df70*/  BAR.SYNC.DEFER_BLOCKING 0x0 ;  /* 0x0000000000007b1d */ /* 0x000fec0000010000 */
[----:B--2---:R-:W-:Y:S04]  /*4df80*/  STL.64 [R1+0x1d00], R6 ;  /* 0x001d000601007387 */ /* 0x004fe80000100a00 */
[----:B----4-:R0:W-:Y:S04]  /*4df90*/  STL.64 [R1+0x1cf8], R4 ;  /* 0x001cf80401007387 */ /* 0x0101e80000100a00 */
        /* <DEDUP_REMOVED lines=510> */
[----:B------:R2:W-:Y:S04]  /*4ff80*/  STSM.16.M88.4 [R2], R12 ;  /* 0x0000000c02007844 */ /* 0x0005e80000000200 */
[----:B------:R-:W-:Y:S04]  /*4ff90*/  STSM.16.M88.4 [R2+0x200], R24 ;  /* 0x0002001802007844 */ /* 0x000fe80000000200 */
[----:B0-----:R-:W-:Y:S04]  /*4ffa0*/  STL.64 [R1+0x470], R8 ;  /* 0x0004700801007387 */ /* 0x001fe80000100a00 */
[----:B------:R-:W-:Y:S01]  /*4ffb0*/  STL.64 [R1+0x478], R10 ;  /* 0x0004780a01007387 */ /* 0x000fe20000100a00 */
[----:B------:R-:W-:Y:S06]  /*4ffc0*/  BAR.SYNC.DEFER_BLOCKING 0x0 ;  /* 0x0000000000007b1d */ /* 0x000fec0000010000 */
[----:B-1----:R-:W-:Y:S04]  /*4ffd0*/  STL.64 [R1+0x4b0], R4 ;  /* 0x0004b00401007387 */ /* 0x002fe80000100a00 */
[----:B------:R-:W-:Y:S04]  /*4ffe0*/  STL.64 [R1+0x4b8], R6 ;  /* 0x0004b80601007387 */ /* 0x000fe80000100a00 */
[----:B--2---:R-:W2:Y:S04]  /*4fff0*/  LDL.LU R12, [R1+0x6d0] ;  /* 0x0006d000010c7983 */ /* 0x004ea80000300800 */
[----:B------:R-:W0:Y:S04]  /*50000*/  LDS.128 R8, [R0] ;  /* 0x0000000000087984 */ /* 0x000e280000000c00 */
[----:B------:R-:W1:Y:S04]  /*50010*/  LDS.128 R4, [R0+0x400] ;  /* 0x0004000000047984 */ /* 0x000e680000000c00 */
[----:B0-----:R-:W-:Y:S04]  /*50020*/  STL.64 [R1+0x480], R8 ;  /* 0x0004800801007387 */ /* 0x001fe80000100a00 */
[----:B------:R-:W-:Y:S04]  /*50030*/  STL.64 [R1+0x488], R10 ;  /* 0x0004880a01007387 */ /* 0x000fe80000100a00 */
[----:B-1----:R0:W-:Y:S04]  /*50040*/  STL.64 [R1+0x4c0], R4 ;  /* 0x0004c00401007387 */ /* 0x0021e80000100a00 */
[----:B------:R1:W-:Y:S04]  /*50050*/  STL.64 [R1+0x4c8], R6 ;  /* 0x0004c80601007387 */ /* 0x0003e80000100a00 */
[----:B------:R-:W2:Y:S04]  /*50060*/  LDL.LU R13, [R1+0x6d4] ;  /* 0x0006d400010d7983 */ /* 0x000ea80000300800 */
[----:B------:R-:W2:Y:S04]  /*50070*/  LDL.LU R14, [R1+0x6d8] ;  /* 0x0006d800010e7983 */ /* 0x000ea80000300800 */
[----:B------:R-:W2:Y:S04]  /*50080*/  LDL.LU R15, [R1+0x6dc] ;  /* 0x0006dc00010f7983 */ /* 0x000ea80000300800 */
[----:B------:R-:W3:Y:S04]  /*50090*/  LDL.LU R24, [R1+0x6c0] ;  /* 0x0006c00001187983 */ /* 0x000ee80000300800 */
[----:B------:R-:W3:Y:S04]  /*500a0*/  LDL.LU R25, [R1+0x6c4] ;  /* 0x0006c40001197983 */ /* 0x000ee80000300800 */
[----:B------:R-:W3:Y:S04]  /*500b0*/  LDL.LU R26, [R1+0x6c8] ;  /* 0x0006c800011a7983 */ /* 0x000ee80000300800 */
[----:B------:R-:W3:Y:S04]  /*500c0*/  LDL.LU R27, [R1+0x6cc] ;  /* 0x0006cc00011b7983 */ /* 0x000ee80000300800 */
[----:B0-----:R-:W4:Y:S04]  /*500d0*/  LDL.LU R4, [R1+0x7b0] ;  /* 0x0007b00001047983 */ /* 0x001f280000300800 */
[----:B------:R-:W4:Y:S04]  /*500e0*/  LDL.LU R5, [R1+0x7b4] ;  /* 0x0007b40001057983 */ /* 0x000f280000300800 */
[----:B-1----:R-:W2:Y:S04]  /*500f0*/  LDL.LU R6, [R1+0x7b8] ;  /* 0x0007b80001067983 */ /* 0x002ea80000300800 */
[----:B------:R-:W2:Y:S01]  /*50100*/  LDL.LU R7, [R1+0x7bc] ;  /* 0x0007bc0001077983 */ /* 0x000ea20000300800 */
[----:B------:R-:W-:Y:S06]  /*50110*/  BAR.SYNC.DEFER_BLOCKING 0x0 ;  /* 0x0000000000007b1d */ /* 0x000fec0000010000 */
[----:B--2---:R-:W-:Y:S04]  /*50120*/  STL.64 [R1+0x1be0], R6 ;  /* 0x001be00601007387 */ /* 0x004fe80000100a00 */
[----:B----4-:R0:W-:Y:S04]  /*50130*/  STL.64 [R1+0x1bd8], R4 ;  /* 0x001bd80401007387 */ /* 0x0101e80000100a00 */
[----:B0-----:R-:W2:Y:S04]  /*50140*/  LDL.LU R4, [R1+0x790] ;  /* 0x0007900001047983 */ /* 0x001ea80000300800 */
[----:B------:R-:W2:Y:S04]  /*50150*/  LDL.LU R5, [R1+0x794] ;  /* 0x0007940001057983 */ /* 0x000ea80000300800 */
[----:B------:R-:W4:Y:S04]  /*50160*/  LDL.LU R6, [R1+0x798] ;  /* 0x0007980001067983 */ /* 0x000f280000300800 */
[----:B------:R-:W4:Y:S04]  /*50170*/  LDL.LU R7, [R1+0x79c] ;  /* 0x00079c0001077983 */ /* 0x000f280000300800 */
[----:B------:R-:W-:Y:S04]  /*50180*/  STSM.16.M88.4 [R2], R12 ;  /* 0x0000000c02007844 */ /* 0x000fe80000000200 */
[----:B---3--:R-:W-:Y:S01]  /*50190*/  STSM.16.M88.4 [R2+0x200], R24 ;  /* 0x0002001802007844 */ /* 0x008fe20000000200 */
[----:B------:R-:W-:Y:S06]  /*501a0*/  BAR.SYNC.DEFER_BLOCKING 0x0 ;  /* 0x0000000000007b1d */ /* 0x000fec0000010000 */
[----:B------:R-:W0:Y:S04]  /*501b0*/  LDS.128 R24, [R0] ;  /* 0x0000000000187984 */ /* 0x000e280000000c00 */
[----:B------:R-:W1:Y:S01]  /*501c0*/  LDS.128 R12, [R0+0x400] ;  /* 0x00040000000c7984 */ /* 0x000e620000000c00 */
[----:B------:R-:W-:Y:S06]  /*501d0*/  BAR.SYNC.DEFER_BLOCKING 0x0 ;  /* 0x0000000000007b1d */ /* 0x000fec0000010000 */
[----:B----4-:R-:W-:Y:S04]  /*501e0*/  STL.64 [R1+0x1bf0], R6 ;  /* 0x001bf00601007387 */ /* 0x010fe80000100a00 */
[----:B--2---:R2:W-:Y:S04]  /*501f0*/  STL.64 [R1+0x1be8], R4 ;  /* 0x001be80401007387 */ /* 0x0045e80000100a00 */
[----:B--2---:R-:W2:Y:S04]  /*50200*/  LDL.LU R4, [R1+0x780] ;  /* 0x0007800001047983 */ /* 0x004ea80000300800 */
        /* <DEDUP_REMOVED lines=15> */
[----:B0-----:R0:W-:Y:S04]  /*50300*/  STL.64 [R1+0x460], R24 ;  /* 0x0004601801007387 */ /* 0x0011e80000100a00 */
[----:B------:R1:W-:Y:S04]  /*50310*/  STL.64 [R1+0x468], R26 ;  /* 0x0004681a01007387 */ /* 0x0003e80000100a00 */
[----:B0-----:R-:W3:Y:S04]  /*50320*/  LDL.LU R24, [R1+0x850] ;  /* 0x0008500001187983 */ /* 0x001ee80000300800 */
[----:B-1----:R0:W-:Y:S04]  /*50330*/  STL.64 [R1+0x4a0], R12 ;  /* 0x0004a00c01007387 */ /* 0x0021e80000100a00 */
[----:B------:R1:W-:Y:S04]  /*50340*/  STL.64 [R1+0x4a8], R14 ;  /* 0x0004a80e01007387 */ /* 0x0003e80000100a00 */
[----:B------:R-:W3:Y:S04]  /*50350*/  LDL.LU R25, [R1+0x854] ;  /* 0x0008540001197983 */ /* 0x000ee80000300800 */
[----:B------:R-:W3:Y:S04]  /*50360*/  LDL.LU R26, [R1+0x858] ;  /* 0x00085800011a7983 */ /* 0x000ee80000300800 */
[----:B------:R-:W3:Y:S04]  /*50370*/  LDL.LU R27, [R1+0x85c] ;  /* 0x00085c00011b7983 */ /* 0x000ee80000300800 */
[----:B0-----:R-:W3:Y:S04]  /*50380*/  LDL.LU R12, [R1+0x860] ;  /* 0x00086000010c7983 */ /* 0x001ee80000300800 */
[----:B------:R-:W3:Y:S04]  /*50390*/  LDL.LU R13, [R1+0x864] ;  /* 0x00086400010d7983 */ /* 0x000ee80000300800 */
[----:B-1----:R-:W3:Y:S04]  /*503a0*/  LDL.LU R14, [R1+0x868] ;  /* 0x00086800010e7983 */ /* 0x002ee80000300800 */
        /* <DEDUP_REMOVED lines=22> */
[----:B----4-:R2:W-:Y:S04]  /*50510*/  STSM.16.M88.4 [R2+0x200], R20 ;  /* 0x0002001402007844 */ /* 0x0105e80000000200 */
[----:B0-----:R-:W-:Y:S04]  /*50520*/  STL.64 [R1+0x4f0], R16 ;  /* 0x0004f01001007387 */ /* 0x001fe80000100a00 */
[----:B------:R-:W-:Y:S01]  /*50530*/  STL.64 [R1+0x4f8], R18 ;  /* 0x0004f81201007387 */ /* 0x000fe20000100a00 */
[----:B------:R-:W-:Y:S06]  /*50540*/  BAR.SYNC.DEFER_BLOCKING 0x0 ;  /* 0x0000000000007b1d */ /* 0x000fec0000010000 */
[----:B-1----:R-:W-:Y:S04]  /*50550*/  STL.64 [R1+0x550], R4 ;  /* 0x0005500401007387 */ /* 0x002fe80000100a00 */
[----:B------:R-:W-:Y:S04]  /*50560*/  STL.64 [R1+0x558], R6 ;  /* 0x0005580601007387 */ /* 0x000fe80000100a00 */
[----:B--2---:R-:W2:Y:S04]  /*50570*/  LDL.LU R20, [R1+0x8a0] ;  /* 0x0008a00001147983 */ /* 0x004ea80000300800 */
[----:B------:R-:W2:Y:S04]  /*50580*/  LDL.LU R21, [R1+0x8a4] ;  /* 0x0008a40001157983 */ /* 0x000ea80000300800 */
[----:B------:R-:W0:Y:S04]  /*50590*/  LDS.128 R16, [R0] ;  /* 0x0000000000107984 */ /* 0x000e280000000c00 */
[----:B------:R-:W1:Y:S01]  /*505a0*/  LDS.128 R4, [R0+0x400] ;  /* 0x0004000000047984 */ /* 0x000e620000000c00 */
[----:B------:R-:W-:Y:S06]  /*505b0*/  BAR.SYNC.DEFER_BLOCKING 0x0 ;  /* 0x0000000000007b1d */ /* 0x000fec0000010000 */
[----:B------:R-:W2:Y:S04]  /*505c0*/  LDL.LU R22, [R1+0x8a8] ;  /* 0x0008a80001167983 */ /* 0x000ea80000300800 */
[----:B------:R-:W2:Y:S04]  /*505d0*/  LDL.LU R23, [R1+0x8ac] ;  /* 0x0008ac0001177983 */ /* 0x000ea80000300800 */
[----:B------:R-:W3:Y:S04]  /*505e0*/  LDL.LU R8, [R1+0x890] ;  /* 0x0008900001087983 */ /* 0x000ee80000300800 */
[----:B------:R-:W3:Y:S04]  /*505f0*/  LDL.LU R9, [R1+0x894] ;  /* 0x0008940001097983 */ /* 0x000ee80000300800 */
[----:B------:R-:W-:Y:S04]  /*50600*/  STSM.16.M88.4 [R2], R12 ;  /* 0x0000000c02007844 */ /* 0x000fe80000000200 */
[----:B------:R4:W-:Y:S01]  /*50610*/  STSM.16.M88.4 [R2+0x200], R24 ;  /* 0x0002001802007844 */ /* 0x0009e20000000200 */
[----:B------:R-:W-:Y:S06]  /*50620*/  BAR.SYNC.DEFER_BLOCKING 0x0 ;  /* 0x0000000000007b1d */ /* 0x000fec0000010000 */
[----:B------:R-:W3:Y:S04]  /*50630*/  LDL.LU R10, [R1+0x898] ;  /* 0x00089800010a7983 */ /* 0x000ee80000300800 */
[----:B------:R-:W3:Y:S04]  /*50640*/  LDL.LU R11, [R1+0x89c] ;  /* 0x00089c00010b7983 */ /* 0x000ee80000300800 */
[----:B0-----:R-:W-:Y:S04]  /*50650*/  STL.64 [R1+0x500], R16 ;  /* 0x0005001001007387 */ /* 0x001fe80000100a00 */
[----:B------:R-:W-:Y:S04]  /*50660*/  STL.64 [R1+0x508], R18 ;  /* 0x0005081201007387 */ /* 0x000fe80000100a00 */
[----:B-1----:R-:W-:Y:S04]  /*50670*/  STL.64 [R1+0x530], R4 ;  /* 0x0005300401007387 */ /* 0x002fe80000100a00 */
[----:B------:R-:W0:Y:S04]  /*50680*/  LDS.128 R12, [R0] ;  /* 0x00000000000c7984 */ /* 0x000e280000000c00 */
[----:B------:R-:W-:Y:S04]  /*50690*/  STL.64 [R1+0x538], R6 ;  /* 0x0005380601007387 */ /* 0x000fe80000100a00 */
[----:B------:R-:W1:Y:S04]  /*506a0*/  LDS.128 R4, [R0+0x400] ;  /* 0x0004000000047984 */ /* 0x000e680000000c00 */
[----:B----4-:R-:W4:Y:S01]  /*506b0*/  LDL.LU R24, [R1+0x8b0] ;  /* 0x0008b00001187983 */ /* 0x010f220000300800 */
[----:B------:R-:W-:Y:S06]  /*506c0*/  BAR.SYNC.DEFER_BLOCKING 0x0 ;  /* 0x0000000000007b1d */ /* 0x000fec0000010000 */
[----:B0-----:R-:W-:Y:S04]  /*506d0*/  STL.64 [R1+0x4e0], R12 ;  /* 0x0004e00c01007387 */ /* 0x001fe80000100a00 */
[----:B------:R-:W-:Y:S04]  /*506e0*/  STL.64 [R1+0x4e8], R14 ;  /* 0x0004e80e01007387 */ /* 0x000fe80000100a00 */
[----:B-1----:R0:W-:Y:S04]  /*506f0*/  STL.64 [R1+0x520], R4 ;  /* 0x0005200401007387 */ /* 0x0021e80000100a00 */
[----:B------:R1:W-:Y:S04]  /*50700*/  STL.64 [R1+0x528], R6 ;  /* 0x0005280601007387 */ /* 0x0003e80000100a00 */
[----:B------:R-:W4:Y:S04]  /*50710*/  LDL.LU R25, [R1+0x8b4] ;  /* 0x0008b40001197983 */ /* 0x000f280000300800 */
[----:B------:R-:W4:Y:S04]  /*50720*/  LDL.LU R26, [R1+0x8b8] ;  /* 0x0008b800011a7983 */ /* 0x000f280000300800 */
[----:B------:R-:W4:Y:S04]  /*50730*/  LDL.LU R27, [R1+0x8bc] ;  /* 0x0008bc00011b7983 */ /* 0x000f280000300800 */
[----:B---3--:R-:W-:Y:S04]  /*50740*/  STSM.16.M88.4 [R2], R8 ;  /* 0x0000000802007844 */ /* 0x008fe80000000200 */
[----:B--2---:R2:W-:Y:S04]  /*50750*/  STSM.16.M88.4 [R2+0x200], R20 ;  /* 0x0002001402007844 */ /* 0x0045e80000000200 */
[----:B----4-:R-:W-:Y:S04]  /*50760*/  STL.64 [R1+0x1bd0], R26 ;  /* 0x001bd01a01007387 */ /* 0x010fe80000100a00 */
[----:B------:R-:W-:Y:S01]  /*50770*/  STL.64 [R1+0x1bc8], R24 ;  /* 0x001bc81801007387 */ /* 0x000fe20000100a00 */
[----:B------:R-:W-:Y:S06]  /*50780*/  BAR.SYNC.DEFER_BLOCKING 0x0 ;  /* 0x0000000000007b1d */ /* 0x000fec0000010000 */
[----:B------:R-:W3:Y:S04]  /*50790*/  LDL.LU R16, [R1+0x8c0] ;  /* 0x0008c00001107983 */ /* 0x000ee80000300800 */
[----:B------:R-:W3:Y:S04]  /*507a0*/  LDL.LU R17, [R1+0x8c4] ;  /* 0x0008c40001117983 */ /* 0x000ee80000300800 */
[----:B------:R-:W3:Y:S04]  /*507b0*/  LDL.LU R18, [R1+0x8c8] ;  /* 0x0008c80001127983 */ /* 0x000ee80000300800 */
[----:B------:R-:W3:Y:S04]  /*507c0*/  LDL.LU R19, [R1+0x8cc] ;  /* 0x0008cc0001137983 */ /* 0x000ee80000300800 */
[----:B------:R-:W4:Y:S04]  /*507d0*/  LDS.128 R24, [R0] ;  /* 0x0000000000187984 */ /* 0x000f280000000c00 */
[----:B0-----:R-:W3:Y:S04]  /*507e0*/  LDL.LU R4, [R1+0xa50] ;  /* 0x000a500001047983 */ /* 0x001ee80000300800 */
[----:B------:R-:W3:Y:S04]  /*507f0*/  LDL.LU R5, [R1+0xa54] ;  /* 0x000a540001057983 */ /* 0x000ee80000300800 */
[----:B-1----:R-:W3:Y:S04]  /*50800*/  LDL.LU R6, [R1+0xa58] ;  /* 0x000a580001067983 */ /* 0x002ee80000300800 */
[----:B------:R-:W3:Y:S04]  /*50810*/  LDL.LU R7, [R1+0xa5c] ;  /* 0x000a5c0001077983 */ /* 0x000ee80000300800 */
[----:B------:R-:W3:Y:S04]  /*50820*/  LDL.LU R12, [R1+0x990] ;  /* 0x00099000010c7983 */ /* 0x000ee80000300800 */
[----:B------:R-:W3:Y:S04]  /*50830*/  LDL.LU R13, [R1+0x994] ;  /* 0x00099400010d7983 */ /* 0x000ee80000300800 */
[----:B------:R-:W3:Y:S04]  /*50840*/  LDL.LU R14, [R1+0x998] ;  /* 0x00099800010e7983 */ /* 0x000ee80000300800 */
[----:B------:R-:W3:Y:S04]  /*50850*/  LDL.LU R15, [R1+0x99c] ;  /* 0x00099c00010f7983 */ /* 0x000ee80000300800 */
[----:B--2---:R-:W2:Y:S04]  /*50860*/  LDL.LU R20, [R1+0x970] ;  /* 0x0009700001147983 */ /* 0x004ea80000300800 */
[----:B------:R-:W2:Y:S04]  /*50870*/  LDL.LU R21, [R1+0x974] ;  /* 0x0009740001157983 */ /* 0x000ea80000300800 */
[----:B------:R-:W2:Y:S04]  /*50880*/  LDL.LU R22, [R1+0x978] ;  /* 0x0009780001167983 */ /* 0x000ea80000300800 */
[----:B------:R-:W2:Y:S04]  /*50890*/  LDL.LU R23, [R1+0x97c] ;  /* 0x00097c0001177983 */ /* 0x000ea80000300800 */
[----:B------:R-:W2:Y:S04]  /*508a0*/  LDL.LU R8, [R1+0x980] ;  /* 0x0009800001087983 */ /* 0x000ea80000300800 */
[----:B------:R-:W2:Y:S01]  /*508b0*/  LDL.LU R9, [R1+0x984] ;  /* 0x0009840001097983 */ /* 0x000ea20000300800 */
[----:B----4-:R-:W-:-:S03]  /*508c0*/  IMAD.MOV.U32 R3, RZ, RZ, R26 ;  /* 0x000000ffff037224 */ /* 0x010fc600078e001a */
[----:B------:R-:W2:Y:S04]  /*508d0*/  LDL.LU R10, [R1+0x988] ;  /* 0x00098800010a7983 */ /* 0x000ea80000300800 */
[----:B------:R-:W2:Y:S04]  /*508e0*/  LDL.LU R11, [R1+0x98c] ;  /* 0x00098c00010b7983 */ /* 0x000ea80000300800 */
[----:B------:R-:W-:Y:S04]  /*508f0*/  STL.64 [R1+0x560], R24 ;  /* 0x0005601801007387 */ /* 0x000fe80000100a00 */
[----:B------:R-:W-:Y:S04]  /*50900*/  STL [R1+0x56c], R27 ;  /* 0x00056c1b01007387 */ /* 0x000fe80000100800 */
[----:B------:R-:W0:Y:S04]  /*50910*/  LDS.128 R24, [R0+0x400] ;  /* 0x0004000000187984 */ /* 0x000e280000000c00 */
[----:B------:R-:W-:Y:S04]  /*50920*/  STL [R1+0x1ad4], R3 ;  /* 0x001ad40301007387 */ /* 0x000fe80000100800 */
[----:B0-----:R-:W-:Y:S04]  /*50930*/  STL.64 [R1+0x5b0], R24 ;  /* 0x0005b01801007387 */ /* 0x001fe80000100a00 */
[----:B------:R0:W-:Y:S04]  /*50940*/  STL.64 [R1+0x5b8], R26 ;  /* 0x0005b81a01007387 */ /* 0x0001e80000100a00 */
[----:B0-----:R-:W4:Y:S04]  /*50950*/  LDL.LU.64 R26, [R1+0x1bd0] ;  /* 0x001bd000011a7983 */ /* 0x001f280000300a00 */
[----:B------:R-:W4:Y:S01]  /*50960*/  LDL.LU.64 R24, [R1+0x1bc8] ;  /* 0x001bc80001187983 */ /* 0x000f220000300a00 */
[----:B------:R-:W-:Y:S06]  /*50970*/  BAR.SYNC.DEFER_BLOCKING 0x0 ;  /* 0x0000000000007b1d */ /* 0x000fec0000010000 */
[----:B----4-:R0:W-:Y:S04]  /*50980*/  STSM.16.M88.4 [R2], R24 ;  /* 0x0000001802007844 */ /* 0x0101e80000000200 */
[----:B---3--:R-:W-:Y:S01]  /*50990*/  STSM.16.M88.4 [R2+0x200], R16 ;  /* 0x0002001002007844 */ /* 0x008fe20000000200 */
[----:B------:R-:W-:Y:S06]  /*509a0*/  BAR.SYNC.DEFER_BLOCKING 0x0 ;  /* 0x0000000000007b1d */ /* 0x000fec0000010000 */
[----:B0-----:R-:W3:Y:S04]  /*509b0*/  LDL.LU R24, [R1+0xa60] ;  /* 0x000a600001187983 */ /* 0x001ee80000300800 */
[----:B------:R-:W3:Y:S04]  /*509c0*/  LDL.LU R25, [R1+0xa64] ;  /* 0x000a640001197983 */ /* 0x000ee80000300800 */
[----:B------:R-:W3:Y:S04]  /*509d0*/  LDL.LU R26, [R1+0xa68] ;  /* 0x000a6800011a7983 */ /* 0x000ee80000300800 */
[----:B------:R-:W3:Y:S04]  /*509e0*/  LDL.LU R27, [R1+0xa6c] ;  /* 0x000a6c00011b7983 */ /* 0x000ee80000300800 */
[----:B------:R-:W0:Y:S04]  /*509f0*/  LDS.128 R16, [R0] ;  /* 0x0000000000107984 */ /* 0x000e280000000c00 */
[----:B0-----:R-:W-:Y:S04]  /*50a00*/  STL.64 [R1+0x570], R16 ;  /* 0x0005701001007387 */ /* 0x001fe80000100a00 */
[----:B------:R-:W-:Y:S04]  /*50a10*/  STL.64 [R1+0x578], R18 ;  /* 0x0005781201007387 */ /* 0x000fe80000100a00 */
[----:B------:R-:W0:Y:S01]  /*50a20*/  LDS.128 R16, [R0+0x400] ;  /* 0x0004000000107984 */ /* 0x000e220000000c00 */
[----:B------:R-:W-:Y:S06]  /*50a30*/  BAR.SYNC.DEFER_BLOCKING 0x0 ;  /* 0x0000000000007b1d */ /* 0x000fec0000010000 */
[----:B------:R-:W-:Y:S04]  /*50a40*/  STSM.16.M88.4 [R2], R4 ;  /* 0x0000000402007844 */ /* 0x000fe80000000200 */
[----:B------:R-:W-:Y:S01]  /*50a50*/  STSM.16.M88.4 [R2+0x200], R12 ;  /* 0x0002000c02007844 */ /* 0x000fe20000000200 */
[----:B------:R-:W-:Y:S06]  /*50a60*/  BAR.SYNC.DEFER_BLOCKING 0x0 ;  /* 0x0000000000007b1d */ /* 0x000fec0000010000 */
[----:B------:R-:W1:Y:S04]  /*50a70*/  LDS.128 R4, [R0] ;  /* 0x0000000000047984 */ /* 0x000e680000000c00 */
[----:B0-----:R-:W-:Y:S04]  /*50a80*/  STL.64 [R1+0x5a0], R16 ;  /* 0x0005a01001007387 */ /* 0x001fe80000100a00 */
[----:B------:R-:W-:Y:S04]  /*50a90*/  STL.64 [R1+0x5a8], R18 ;  /* 0x0005a81201007387 */ /* 0x000fe80000100a00 */
[----:B-1----:R-:W-:Y:S01]  /*50aa0*/  STL [R1+0x580], R4 ;  /* 0x0005800401007387 */ /* 0x002fe20000100800 */
[----:B------:R-:W-:-:S03]  /*50ab0*/  IMAD.MOV.U32 R3, RZ, RZ, R5 ;  /* 0x000000ffff037224 */ /* 0x000fc600078e0005 */
[----:B------:R-:W-:Y:S04]  /*50ac0*/  STL.64 [R1+0x588], R6 ;  /* 0x0005880601007387 */ /* 0x000fe80000100a00 */
[----:B------:R-:W0:Y:S01]  /*50ad0*/  LDS.128 R4, [R0+0x400] ;  /* 0x0004000000047984 */ /* 0x000e220000000c00 */
[----:B------:R-:W-:Y:S06]  /*50ae0*/  BAR.SYNC.DEFER_BLOCKING 0x0 ;  /* 0x0000000000007b1d */ /* 0x000fec0000010000 */
[----:B------:R-:W4:Y:S04]  /*50af0*/  LDL.LU R12, [R1+0xa70] ;  /* 0x000a7000010c7983 */ /* 0x000f280000300800 */
[----:B------:R-:W4:Y:S04]  /*50b00*/  LDL.LU R13, [R1+0xa74] ;  /* 0x000a7400010d7983 */ /* 0x000f280000300800 */
[----:B------:R-:W4:Y:S04]  /*50b10*/  LDL.LU R14, [R1+0xa78] ;  /* 0x000a7800010e7983 */ /* 0x000f280000300800 */
[----:B------:R-:W4:Y:S04]  /*50b20*/  LDL.LU R15, [R1+0xa7c] ;  /* 0x000a7c00010f7983 */ /* 0x000f280000300800 */
[----:B--2---:R-:W-:Y:S04]  /*50b30*/  STSM.16.M88.4 [R2], R8 ;  /* 0x0000000802007844 */ /* 0x004fe80000000200 */
[----:B------:R-:W-:Y:S04]  /*50b40*/  STSM.16.M88.4 [R2+0x200], R20 ;  /* 0x0002001402007844 */ /* 0x000fe80000000200 */
[----:B------:R-:W-:Y:S04]  /*50b50*/  STL [R1+0x1ad8], R3 ;  /* 0x001ad80301007387 */ /* 0x000fe80000100800 */
[----:B0-----:R-:W-:Y:S04]  /*50b60*/  STL.64 [R1+0x5d0], R4 ;  /* 0x0005d00401007387 */ /* 0x001fe80000100a00 */
[----:B------:R-:W-:Y:S01]  /*50b70*/  STL.64 [R1+0x5d8], R6 ;  /* 0x0005d80601007387 */ /* 0x000fe20000100a00 */
[----:B------:R-:W-:Y:S06]  /*50b80*/  BAR.SYNC.DEFER_BLOCKING 0x0 ;  /* 0x0000000000007b1d */ /* 0x000fec0000010000 */
[----:B------:R-:W0:Y:S04]  /*50b90*/  LDS.128 R4, [R0] ;  /* 0x0000000000047984 */ /* 0x000e280000000c00 */
[----:B0-----:R-:W-:Y:S01]  /*50ba0*/  STL [R1+0x594], R5 ;  /* 0x0005940501007387 */ /* 0x001fe20000100800 */
[----:B------:R-:W-:-:S03]  /*50bb0*/  IMAD.MOV.U32 R3, RZ, RZ, R4 ;  /* 0x000000ffff037224 */ /* 0x000fc600078e0004 */
[----:B------:R0:W-:Y:S04]  /*50bc0*/  STL [R1+0x598], R6 ;  /* 0x0005980601007387 */ /* 0x0001e80000100800 */
[----:B------:R-:W-:Y:S01]  /*50bd0*/  STL [R1+0x1adc], R3 ;  /* 0x001adc0301007387 */ /* 0x000fe20000100800 */
[----:B0-----:R-:W-:-:S05]  /*50be0*/  IMAD.MOV.U32 R6, RZ, RZ, R7 ;  /* 0x000000ffff067224 */ /* 0x001fca00078e0007 */
[----:B------:R-:W-:Y:S04]  /*50bf0*/  STL [R1+0x1ac8], R6 ;  /* 0x001ac80601007387 */ /* 0x000fe80000100800 */
[----:B------:R-:W0:Y:S01]  /*50c00*/  LDS.128 R4, [R0+0x400] ;  /* 0x0004000000047984 */ /* 0x000e220000000c00 */
[----:B------:R-:W-:Y:S06]  /*50c10*/  BAR.SYNC.DEFER_BLOCKING 0x0 ;  /* 0x0000000000007b1d */ /* 0x000fec0000010000 */
[----:B0-----:R-:W-:Y:S04]  /*50c20*/  STL.64 [R1+0x5c0], R4 ;  /* 0x0005c00401007387 */ /* 0x001fe80000100a00 */
[----:B------:R-:W-:Y:S04]  /*50c30*/  STL.64 [R1+0x5c8], R6 ;  /* 0x0005c80601007387 */ /* 0x000fe80000100a00 */
[----:B------:R-:W2:Y:S04]  /*50c40*/  LDL.LU R20, [R1+0xd20] ;  /* 0x000d200001147983 */ /* 0x000ea80000300800 */
        /* <DEDUP_REMOVED lines=8> */
[----:B------:R-:W2:Y:S04]  /*50cd0*/  LDL.LU R23, [R1+0xb3c] ;  /* 0x000b3c0001177983 */ /* 0x000ea80000300800 */
[----:B---3--:R0:W-:Y:S04]  /*50ce0*/  STSM.16.M88.4 [R2], R24 ;  /* 0x0000001802007844 */ /* 0x0081e80000000200 */
[----:B----4-:R-:W-:Y:S01]  /*50cf0*/  STSM.16.M88.4 [R2+0x200], R12 ;  /* 0x0002000c02007844 */ /* 0x010fe20000000200 */
[----:B------:R-:W-:Y:S06]  /*50d00*/  BAR.SYNC.DEFER_BLOCKING 0x0 ;  /* 0x0000000000007b1d */ /* 0x000fec0000010000 */
[----:B--2---:R-:W-:Y:S04]  /*50d10*/  STL.64 [R1+0x1bc0], R22 ;  /* 0x001bc01601007387 */ /* 0x004fe80000100a00 */
[----:B------:R-:W-:Y:S04]  /*50d20*/  STL.64 [R1+0x1bb8], R20 ;  /* 0x001bb81401007387 */ /* 0x000fe80000100a00 */
[----:B0-----:R-:W2:Y:S04]  /*50d30*/  LDL.LU R24, [R1+0xd10] ;  /* 0x000d100001187983 */ /* 0x001ea80000300800 */
[----:B------:R-:W2:Y:S04]  /*50d40*/  LDL.LU R25, [R1+0xd14] ;  /* 0x000d140001197983 */ /* 0x000ea80000300800 */
[----:B------:R-:W2:Y:S04]  /*50d50*/  LDL.LU R26, [R1+0xd18] ;  /* 0x000d1800011a7983 */ /* 0x000ea80000300800 */
[----:B------:R-:W2:Y:S04]  /*50d60*/  LDL.LU R27, [R1+0xd1c] ;  /* 0x000d1c00011b7983 */ /* 0x000ea80000300800 */
[----:B------:R-:W3:Y:S04]  /*50d70*/  LDL.LU R16, [R1+0xc30] ;  /* 0x000c300001107983 */ /* 0x000ee80000300800 */
[----:B------:R-:W3:Y:S04]  /*50d80*/  LDL.LU R17, [R1+0xc34] ;  /* 0x000c340001117983 */ /* 0x000ee80000300800 */
[----:B------:R-:W4:Y:S04]  /*50d90*/  LDL.LU R18, [R1+0xc38] ;  /* 0x000c380001127983 */ /* 0x000f280000300800 */
[----:B------:R-:W4:Y:S04]  /*50da0*/  LDL.LU R19, [R1+0xc3c] ;  /* 0x000c3c0001137983 */ /* 0x000f280000300800 */
[----:B------:R-:W0:Y:S04]  /*50db0*/  LDS.128 R20, [R0] ;  /* 0x0000000000147984 */ /* 0x000e280000000c00 */
[----:B----4-:R-:W-:Y:S04]  /*50dc0*/  STL.64 [R1+0x1ba0], R18 ;  /* 0x001ba01201007387 */ /* 0x010fe80000100a00 */
[----:B---3--:R1:W-:Y:S04]  /*50dd0*/  STL.64 [R1+0x1b98], R16 ;  /* 0x001b981001007387 */ /* 0x0083e80000100a00 */
[----:B-1----:R-:W3:Y:S04]  /*50de0*/  LDL.LU R16, [R1+0xb40] ;  /* 0x000b400001107983 */ /* 0x002ee80000300800 */
        /* <DEDUP_REMOVED lines=26> */
[----:B---3--:R-:W-:Y:S01]  /*50f90*/  STSM.16.M88.4 [R2+0x200], R16 ;  /* 0x0002001002007844 */ /* 0x008fe20000000200 */
[----:B------:R-:W-:Y:S06]  /*50fa0*/  BAR.SYNC.DEFER_BLOCKING 0x0 ;  /* 0x0000000000007b1d */ /* 0x000fec0000010000 */
[----:B------:R-:W0:Y:S04]  /*50fb0*/  LDS.128 R16, [R0] ;  /* 0x0000000000107984 */ /* 0x000e280000000c00 */
[----:B0-----:R-:W-:Y:S04]  /*50fc0*/  STL.64 [R1+0x5e0], R16 ;  /* 0x0005e01001007387 */ /* 0x001fe80000100a00 */
[----:B------:R-:W-:Y:S04]  /*50fd0*/  STL.64 [R1+0x5e8], R18 ;  /* 0x0005e81201007387 */ /* 0x000fe80000100a00 */
[----:B------:R-:W0:Y:S01]  /*50fe0*/  LDS.128 R16, [R0+0x400] ;  /* 0x0004000000107984 */ /* 0x000e220000000c00 */
[----:B------:R-:W-:Y:S06]  /*50ff0*/  BAR.SYNC.DEFER_BLOCKING 0x0 ;  /* 0x0000000000007b1d */ /* 0x000fec0000010000 */
[----:B0-----:R-:W-:Y:S04]  /*51000*/  STL.64 [R1+0x620], R16 ;  /* 0x0006201001007387 */ /* 0x001fe80000100a00 */
[----:B------:R-:W-:Y:S04]  /*51010*/  STL.64 [R1+0x628], R18 ;  /* 0x0006281201007387 */ /* 0x000fe80000100a00 */
[----:B--2---:R-:W-:Y:S04]  /*51020*/  STSM.16.M88.4 [R2], R20 ;  /* 0x0000001402007844 */ /* 0x004fe80000000200 */
[----:B------:R0:W-:Y:S01]  /*51030*/  STSM.16.M88.4 [R2+0x200], R24 ;  /* 0x0002001802007844 */ /* 0x0001e20000000200 */
[----:B------:R-:W-:Y:S06]  /*51040*/  BAR.SYNC.DEFER_BLOCKING 0x0 ;  /* 0x0000000000007b1d */ /* 0x000fec0000010000 */
[----:B0-----:R-:W2:Y:S04]  /*51050*/  LDL.LU R24, [R1+0x10f0] ;  /* 0x0010f00001187983 */ /* 0x001ea80000300800 */
[----:B------:R-:W2:Y:S04]  /*51060*/  LDL.LU R25, [R1+0x10f4] ;  /* 0x0010f40001197983 */ /* 0x000ea80000300800 */
[----:B------:R-:W2:Y:S04]  /*51070*/  LDL.LU R26, [R1+0x10f8] ;  /* 0x0010f800011a7983 */ /* 0x000ea80000300800 */
[----:B------:R-:W0:Y:S04]  /*51080*/  LDS.128 R16, [R0] ;  /* 0x0000000000107984 */ /* 0x000e280000000c00 */
[----:B------:R-:W2:Y:S04]  /*51090*/  LDL.LU R27, [R1+0x10fc] ;  /* 0x0010fc00011b7983 */ /* 0x000ea80000300800 */
[----:B------:R-:W3:Y:S04]  /*510a0*/  LDL.LU R20, [R1+0x10e0] ;  /* 0x0010e00001147983 */ /* 0x000ee80000300800 */
[----:B------:R-:W3:Y:S04]  /*510b0*/  LDL.LU R21, [R1+0x10e4] ;  /* 0x0010e40001157983 */ /* 0x000ee80000300800 */
[----:B------:R-:W3:Y:S04]  /*510c0*/  LDL.LU R22, [R1+0x10e8] ;  /* 0x0010e80001167983 */ /* 0x000ee80000300800 */
[----:B------:R-:W3:Y:S04]  /*510d0*/  LDL.LU R23, [R1+0x10ec] ;  /* 0x0010ec0001177983 */ /* 0x000ee80000300800 */
        /* <DEDUP_REMOVED lines=8> */
[----:B----4-:R-:W-:Y:S04]  /*51160*/  STSM.16.M88.4 [R2], R4 ;  /* 0x0000000402007844 */ /* 0x010fe80000000200 */
[----:B--2---:R-:W-:Y:S01]  /*51170*/  STSM.16.M88.4 [R2+0x200], R16 ;  /* 0x0002001002007844 */ /* 0x004fe20000000200 */
[----:B------:R-:W-:Y:S06]  /*51180*/  BAR.SYNC.DEFER_BLOCKING 0x0 ;  /* 0x0000000000007b1d */ /* 0x000fec0000010000 */
        /* <DEDUP_REMOVED lines=11> */
[----:B------:R4:W-:Y:S01]  /*51240*/  STL.64 [R1+0x648], R6 ;  /* 0x0006480601007387 */ /* 0x0009e20000100a00 */
[----:B------:R-:W-:Y:S06]  /*51250*/  BAR.SYNC.DEFER_BLOCKING 0x0 ;  /* 0x0000000000007b1d */ /* 0x000fec0000010000 */
[----:B-1----:R-:W3:Y:S04]  /*51260*/  LDL.LU R4, [R1+0x1130] ;  /* 0x0011300001047983 */ /* 0x002ee80000300800 */
[----:B------:R-:W3:Y:S04]  /*51270*/  LDL.LU R5, [R1+0x1134] ;  /* 0x0011340001057983 */ /* 0x000ee80000300800 */
[----:B----4-:R-:W4:Y:S04]  /*51280*/  LDL.LU R6, [R1+0x1138] ;  /* 0x0011380001067983 */ /* 0x010f280000300800 */
[----:B------:R-:W4:Y:S04]  /*51290*/  LDL.LU R7, [R1+0x113c] ;  /* 0x00113c0001077983 */ /* 0x000f280000300800 */
[----:B------:R-:W4:Y:S04]  /*512a0*/  LDL.LU R12, [R1+0x1120] ;  /* 0x00112000010c7983 */ /* 0x000f280000300800 */
[----:B------:R-:W4:Y:S04]  /*512b0*/  LDL.LU R13, [R1+0x1124] ;  /* 0x00112400010d7983 */ /* 0x000f280000300800 */
[----:B------:R-:W4:Y:S04]  /*512c0*/  LDL.LU R14, [R1+0x1128] ;  /* 0x00112800010e7983 */ /* 0x000f280000300800 */
[----:B------:R-:W4:Y:S04]  /*512d0*/  LDL.LU R15, [R1+0x112c] ;  /* 0x00112c00010f7983 */ /* 0x000f280000300800 */
[----:B0-----:R0:W-:Y:S04]  /*512e0*/  STL.64 [R1+0x670], R16 ;  /* 0x0006701001007387 */ /* 0x0011e80000100a00 */
[----:B------:R1:W-:Y:S04]  /*512f0*/  STL.64 [R1+0x678], R18 ;  /* 0x0006781201007387 */ /* 0x0003e80000100a00 */
[----:B0-----:R-:W4:Y:S04]  /*51300*/  LDL.LU R16, [R1+0x1100] ;  /* 0x0011000001107983 */ /* 0x001f280000300800 */
[----:B--2---:R0:W-:Y:S04]  /*51310*/  STL.64 [R1+0x6b0], R8 ;  /* 0x0006b00801007387 */ /* 0x0041e80000100a00 */
[----:B------:R-:W-:Y:S04]  /*51320*/  STL.64 [R1+0x6b8], R10 ;  /* 0x0006b80a01007387 */ /* 0x000fe80000100a00 */
[----:B------:R-:W4:Y:S04]  /*51330*/  LDL.LU R17, [R1+0x1104] ;  /* 0x0011040001117983 */ /* 0x000f280000300800 */
[----:B-1----:R-:W2:Y:S01]  /*51340*/  LDL.LU R18, [R1+0x1108] ;  /* 0x0011080001127983 */ /* 0x002ea20000300800 */
[----:B0-----:R-:W0:Y:S03]  /*51350*/  LDC R9, c[0x0][0x3b4] ;  /* 0x0000ed00ff097b82 */ /* 0x001e260000000800 */
[----:B------:R-:W2:Y:S04]  /*51360*/  LDL.LU R19, [R1+0x110c] ;  /* 0x00110c0001137983 */ /* 0x000ea80000300800 */
[----:B---3--:R1:W-:Y:S04]  /*51370*/  STSM.16.M88.4 [R2], R20 ;  /* 0x0000001402007844 */ /* 0x0083e80000000200 */
[----:B------:R3:W-:Y:S01]  /*51380*/  STSM.16.M88.4 [R2+0x200], R24 ;  /* 0x0002001802007844 */ /* 0x0007e20000000200 */
[----:B------:R-:W-:Y:S06]  /*51390*/  BAR.SYNC.DEFER_BLOCKING 0x0 ;  /* 0x0000000000007b1d */ /* 0x000fec0000010000 */
[----:B--2---:R-:W-:Y:S04]  /*513a0*/  STL.64 [R1+0x1b90], R18 ;  /* 0x001b901201007387 */ /* 0x004fe80000100a00 */
[----:B----4-:R-:W-:Y:S04]  /*513b0*/  STL.64 [R1+0x1b88], R16 ;  /* 0x001b881001007387 */ /* 0x010fe80000100a00 */
[----:B------:R-:W2:Y:S04]  /*513c0*/  LDS.128 R16, [R0] ;  /* 0x0000000000107984 */ /* 0x000ea80000000c00 */
[----:B-1----:R-:W4:Y:S04]  /*513d0*/  LDL.LU R20, [R1+0x1140] ;  /* 0x0011400001147983 */ /* 0x002f280000300800 */
[----:B------:R-:W4:Y:S04]  /*513e0*/  LDL.LU R21, [R1+0x1144] ;  /* 0x0011440001157983 */ /* 0x000f280000300800 */
[----:B------:R-:W4:Y:S04]  /*513f0*/  LDL.LU R22, [R1+0x1148] ;  /* 0x0011480001167983 */ /* 0x000f280000300800 */
[----:B------:R-:W4:Y:S04]  /*51400*/  LDL.LU R23, [R1+0x114c] ;  /* 0x00114c0001177983 */ /* 0x000f280000300800 */
[----:B---3--:R-:W3:Y:S04]  /*51410*/  LDL.LU R24, [R1+0x1150] ;  /* 0x0011500001187983 */ /* 0x008ee80000300800 */
[----:B------:R-:W3:Y:S04]  /*51420*/  LDL.LU R25, [R1+0x1154] ;  /* 0x0011540001197983 */ /* 0x000ee80000300800 */
[----:B------:R-:W3:Y:S04]  /*51430*/  LDL.LU R26, [R1+0x1158] ;  /* 0x00115800011a7983 */ /* 0x000ee80000300800 */
[----:B------:R-:W3:Y:S04]  /*51440*/  LDL.LU R27, [R1+0x115c] ;  /* 0x00115c00011b7983 */ /* 0x000ee80000300800 */
[----:B------:R-:W3:Y:S04]  /*51450*/  LDL R3, [R1+0x10c0] ;  /* 0x0010c00001037983 */ /* 0x000ee80000100800 */
[----:B--2---:R-:W-:Y:S04]  /*51460*/  STL.64 [R1+0x660], R16 ;  /* 0x0006601001007387 */ /* 0x004fe80000100a00 */
[----:B------:R-:W-:Y:S04]  /*51470*/  STL.64 [R1+0x668], R18 ;  /* 0x0006681201007387 */ /* 0x000fe80000100a00 */
[----:B------:R-:W1:Y:S01]  /*51480*/  LDS.128 R16, [R0+0x400] ;  /* 0x0004000000107984 */ /* 0x000e620000000c00 */
[----:B------:R-:W-:Y:S06]  /*51490*/  BAR.SYNC.DEFER_BLOCKING 0x0 ;  /* 0x0000000000007b1d */ /* 0x000fec0000010000 */
[----:B------:R2:W-:Y:S04]  /*514a0*/  STSM.16.M88.4 [R2], R4 ;  /* 0x0000000402007844 */ /* 0x0005e80000000200 */
[----:B------:R0:W-:Y:S04]  /*514b0*/  STSM.16.M88.4 [R2+0x200], R12 ;  /* 0x0002000c02007844 */ /* 0x0001e80000000200 */
[----:B-1----:R-:W-:Y:S04]  /*514c0*/  STL.64 [R1+0x6a0], R16 ;  /* 0x0006a01001007387 */ /* 0x002fe80000100a00 */
[----:B------:R-:W-:Y:S01]  /*514d0*/  STL.64 [R1+0x6a8], R18 ;  /* 0x0006a81201007387 */ /* 0x000fe20000100a00 */
[----:B--2---:R-:W1:Y:S08]  /*514e0*/  LDC R7, c[0x0][0x3b4] ;  /* 0x0000ed00ff077b82 */ /* 0x004e700000000800 */
[----:B------:R-:W-:Y:S08]  /*514f0*/  BAR.SYNC.DEFER_BLOCKING 0x0 ;  /* 0x0000000000007b1d */ /* 0x000ff00000010000 */
[----:B0-----:R-:W0:Y:S01]  /*51500*/  LDC R12, c[0x0][0x3b4] ;  /* 0x0000ed00ff0c7b82 */ /* 0x001e220000000800 */
[----:B------:R-:W2:Y:S04]  /*51510*/  LDS.128 R16, [R0] ;  /* 0x0000000000107984 */ /* 0x000ea80000000c00 */
[----:B0-----:R0:W-:Y:S04]  /*51520*/  STL [R1+0x1b80], R12 ;  /* 0x001b800c01007387 */ /* 0x0011e80000100800 */
[----:B0-----:R-:W3:Y:S04]  /*51530*/  LDL.LU R12, [R1+0x1110] ;  /* 0x00111000010c7983 */ /* 0x001ee80000300800 */
[----:B------:R-:W3:Y:S04]  /*51540*/  LDL.LU R13, [R1+0x1114] ;  /* 0x00111400010d7983 */ /* 0x000ee80000300800 */
[----:B------:R-:W3:Y:S04]  /*51550*/  LDL.LU R14, [R1+0x1118] ;  /* 0x00111800010e7983 */ /* 0x000ee80000300800 */
[----:B------:R-:W3:Y:S04]  /*51560*/  LDL.LU R15, [R1+0x111c] ;  /* 0x00111c00010f7983 */ /* 0x000ee80000300800 */
[----:B--2---:R-:W-:Y:S04]  /*51570*/  STL.64 [R1+0x690], R16 ;  /* 0x0006901001007387 */ /* 0x004fe80000100a00 */
        /* <DEDUP_REMOVED lines=11> */
[----:B------:R-:W2:Y:S01]  /*51630*/  LDS.128 R12, [R0+0x400] ;  /* 0x00040000000c7984 */ /* 0x000ea20000000c00 */
[----:B------:R-:W-:Y:S06]  /*51640*/  BAR.SYNC.DEFER_BLOCKING 0x0 ;  /* 0x0000000000007b1d */ /* 0x000fec0000010000 */
[----:B----4-:R-:W-:Y:S04]  /*51650*/  STSM.16.M88.4 [R2], R20 ;  /* 0x0000001402007844 */ /* 0x010fe80000000200 */
[----:B0-----:R0:W-:Y:S04]  /*51660*/  STL.64 [R1+0x680], R16 ;  /* 0x0006801001007387 */ /* 0x0011e80000100a00 */
[----:B------:R3:W-:Y:S04]  /*51670*/  STL.64 [R1+0x688], R18 ;  /* 0x0006881201007387 */ /* 0x0007e80000100a00 */
[----:B--2---:R-:W-:Y:S04]  /*51680*/  STL.64 [R1+0x6c0], R12 ;  /* 0x0006c00c01007387 */ /* 0x004fe80000100a00 */
[----:B------:R-:W-:Y:S04]  /*51690*/  STL.64 [R1+0x6c8], R14 ;  /* 0x0006c80e01007387 */ /* 0x000fe80000100a00 */
[----:B0-----:R-:W2:Y:S04]  /*516a0*/  LDL.LU R16, [R1+0x1160] ;  /* 0x0011600001107983 */ /* 0x001ea80000300800 */
[----:B------:R-:W2:Y:S04]  /*516b0*/  LDL.LU R17, [R1+0x1164] ;  /* 0x0011640001117983 */ /* 0x000ea80000300800 */
[----:B---3--:R-:W2:Y:S04]  /*516c0*/  LDL.LU R18, [R1+0x1168] ;  /* 0x0011680001127983 */ /* 0x008ea80000300800 */
[----:B------:R-:W2:Y:S04]  /*516d0*/  LDL.LU R19, [R1+0x116c] ;  /* 0x00116c0001137983 */ /* 0x000ea80000300800 */
[----:B------:R0:W-:Y:S01]  /*516e0*/  STSM.16.M88.4 [R2+0x200], R24 ;  /* 0x0002001802007844 */ /* 0x0001e20000000200 */
[----:B------:R-:W-:Y:S06]  /*516f0*/  BAR.SYNC.DEFER_BLOCKING 0x0 ;  /* 0x0000000000007b1d */ /* 0x000fec0000010000 */
[----:B0-----:R-:W3:Y:S04]  /*51700*/  LDL.LU R24, [R1+0x11a0] ;  /* 0x0011a00001187983 */ /* 0x001ee80000300800 */
[----:B------:R-:W3:Y:S04]  /*51710*/  LDL.LU R25, [R1+0x11a4] ;  /* 0x0011a40001197983 */ /* 0x000ee80000300800 */
[----:B------:R-:W4:Y:S04]  /*51720*/  LDL.LU R26, [R1+0x11a8] ;  /* 0x0011a800011a7983 */ /* 0x000f280000300800 */
[----:B------:R-:W4:Y:S04]  /*51730*/  LDL.LU R27, [R1+0x11ac] ;  /* 0x0011ac00011b7983 */ /* 0x000f280000300800 */
[----:B------:R-:W0:Y:S04]  /*51740*/  LDS.128 R12, [R0] ;  /* 0x00000000000c7984 */ /* 0x000e280000000c00 */
[----:B----4-:R-:W-:Y:S04]  /*51750*/  STL.64 [R1+0x1b60], R26 ;  /* 0x001b601a01007387 */ /* 0x010fe80000100a00 */
[----:B---3--:R3:W-:Y:S04]  /*51760*/  STL.64 [R1+0x1b58], R24 ;  /* 0x001b581801007387 */ /* 0x0087e80000100a00 */
[----:B---3--:R-:W3:Y:S04]  /*51770*/  LDL.LU R24, [R1+0x11b0] ;  /* 0x0011b00001187983 */ /* 0x008ee80000300800 */
[----:B------:R-:W3:Y:S04]  /*51780*/  LDL.LU R25, [R1+0x11b4] ;  /* 0x0011b40001197983 */ /* 0x000ee80000300800 */
[----:B------:R-:W4:Y:S04]  /*51790*/  LDL.LU R26, [R1+0x11b8] ;  /* 0x0011b800011a7983 */ /* 0x000f280000300800 */
[----:B------:R-:W4:Y:S04]  /*517a0*/  LDL.LU R27, [R1+0x11bc] ;  /* 0x0011bc00011b7983 */ /* 0x000f280000300800 */
[----:B----4-:R-:W-:Y:S04]  /*517b0*/  STL.64 [R1+0x1b70], R26 ;  /* 0x001b701a01007387 */ /* 0x010fe80000100a00 */
[----:B---3--:R3:W-:Y:S04]  /*517c0*/  STL.64 [R1+0x1b68], R24 ;  /* 0x001b681801007387 */ /* 0x0087e80000100a00 */
[----:B---3--:R-:W3:Y:S04]  /*517d0*/  LDL.LU R24, [R1+0x1170] ;  /* 0x0011700001187983 */ /* 0x008ee80000300800 */
[----:B------:R-:W3:Y:S04]  /*517e0*/  LDL.LU R25, [R1+0x1174] ;  /* 0x0011740001197983 */ /* 0x000ee80000300800 */
[----:B------:R-:W3:Y:S04]  /*517f0*/  LDL.LU R26, [R1+0x1178] ;  /* 0x00117800011a7983 */ /* 0x000ee80000300800 */
[----:B------:R-:W3:Y:S04]  /*51800*/  LDL.LU R27, [R1+0x117c] ;  /* 0x00117c00011b7983 */ /* 0x000ee80000300800 */
[----:B------:R-:W4:Y:S04]  /*51810*/  LDL.LU R20, [R1+0x1180] ;  /* 0x0011800001147983 */ /* 0x000f280000300800 */
[----:B------:R-:W4:Y:S04]  /*51820*/  LDL.LU R21, [R1+0x1184] ;  /* 0x0011840001157983 */ /* 0x000f280000300800 */
[----:B------:R-:W4:Y:S04]  /*51830*/  LDL.LU R22, [R1+0x1188] ;  /* 0x0011880001167983 */ /* 0x000f280000300800 */
[----:B------:R-:W4:Y:S04]  /*51840*/  LDL.LU R23, [R1+0x118c] ;  /* 0x00118c0001177983 */ /* 0x000f280000300800 */
[----:B0-----:R-:W-:Y:S04]  /*51850*/  STL.64 [R1+0x710], R12 ;  /* 0x0007100c01007387 */ /* 0x001fe80000100a00 */
[----:B------:R-:W-:Y:S04]  /*51860*/  STL.64 [R1+0x718], R14 ;  /* 0x0007180e01007387 */ /* 0x000fe80000100a00 */
[----:B------:R-:W0:Y:S01]  /*51870*/  LDS.128 R12, [R0+0x400] ;  /* 0x00040000000c7984 */ /* 0x000e220000000c00 */
[----:B------:R-:W-:Y:S06]  /*51880*/  BAR.SYNC.DEFER_BLOCKING 0x0 ;  /* 0x0000000000007b1d */ /* 0x000fec0000010000 */
[----:B--2---:R-:W-:Y:S04]  /*51890*/  STSM.16.M88.4 [R2], R16 ;  /* 0x0000001002007844 */ /* 0x004fe80000000200 */
[----:B0-----:R0:W-:Y:S04]  /*518a0*/  STL.64 [R1+0x760], R12 ;  /* 0x0007600c01007387 */ /* 0x0011e80000100a00 */
[----:B------:R-:W-:Y:S04]  /*518b0*/  STL.64 [R1+0x768], R14 ;  /* 0x0007680e01007387 */ /* 0x000fe80000100a00 */
[----:B0-----:R-:W2:Y:S04]  /*518c0*/  LDL.LU R12, [R1+0x1b80] ;  /* 0x001b8000010c7983 */ /* 0x001ea80000300800 */
[----:B------:R-:W2:Y:S04]  /*518d0*/  LDL.LU.64 R18, [R1+0x1b78] ;  /* 0x001b780001127983 */ /* 0x000ea80000300a00 */
[----:B---3--:R-:W-:Y:S01]  /*518e0*/  STSM.16.M88.4 [R2+0x200], R24 ;  /* 0x0002001802007844 */ /* 0x008fe20000000200 */
[----:B------:R-:W-:Y:S06]  /*518f0*/  BAR.SYNC.DEFER_BLOCKING 0x0 ;  /* 0x0000000000007b1d */ /* 0x000fec0000010000 */
[----:B------:R-:W0:Y:S04]  /*51900*/  LDS.128 R24, [R0] ;  /* 0x0000000000187984 */ /* 0x000e280000000c00 */
[----:B0-----:R-:W-:Y:S04]  /*51910*/  STL.64 [R1+0x700], R24 ;  /* 0x0007001801007387 */ /* 0x001fe80000100a00 */
[----:B------:R-:W-:Y:S04]  /*51920*/  STL.64 [R1+0x708], R26 ;  /* 0x0007081a01007387 */ /* 0x000fe80000100a00 */
[----:B------:R-:W0:Y:S04]  /*51930*/  LDS.128 R24, [R0+0x400] ;  /* 0x0004000000187984 */ /* 0x000e280000000c00 */
[----:B0-----:R-:W-:Y:S04]  /*51940*/  STL.64 [R1+0x750], R24 ;  /* 0x0007501801007387 */ /* 0x001fe80000100a00 */
[----:B------:R0:W-:Y:S04]  /*51950*/  STL.64 [R1+0x758], R26 ;  /* 0x0007581a01007387 */ /* 0x0001e80000100a00 */
[----:B0-----:R-:W3:Y:S04]  /*51960*/  LDL.LU.64 R26, [R1+0x1b70] ;  /* 0x001b7000011a7983 */ /* 0x001ee80000300a00 */
[----:B------:R-:W3:Y:S01]  /*51970*/  LDL.LU.64 R24, [R1+0x1b68] ;  /* 0x001b680001187983 */ /* 0x000ee20000300a00 */
[----:B------:R-:W-:Y:S01]  /*51980*/  BAR.SYNC.DEFER_BLOCKING 0x0 ;  /* 0x0000000000007b1d */ /* 0x000fe20000010000 */
[----:B------:R-:W-:-:S04]  /*51990*/  IMAD R5, R3, UR22, RZ ;  /* 0x0000001603057c24 */ /* 0x000fc8000f8e02ff */
[----:B------:R-:W-:Y:S01]  /*519a0*/  IMAD R9, R9, 0x40, R5 ;  /* 0x0000004009097824 */ /* 0x000fe200078e0205 */
[----:B------:R-:W-:Y:S01]  /*519b0*/  LEA R4, P0, R5, UR6, 0x1 ;  /* 0x0000000605047c11 */ /* 0x000fe2000f8008ff */
[----:B------:R-:W0:Y:S02]  /*519c0*/  LDCU.64 UR22, c[0x0][0x390] ;  /* 0x00007200ff1677ac */ /* 0x000e240008000a00 */
[----:B-1----:R-:W-:Y:S01]  /*519d0*/  IMAD R7, R7, 0x40, R9 ;  /* 0x0000004007077824 */ /* 0x002fe200078e0209 */
[----:B------:R-:W-:Y:S01]  /*519e0*/  LEA.HI.X.SX32 R5, R5, UR7, 0x1, P0 ;  /* 0x0000000705057c11 */ /* 0x000fe200080f0eff */
[----:B------:R-:W1:Y:S01]  /*519f0*/  LDCU.64 UR6, c[0x0][0x398] ;  /* 0x00007300ff0677ac */ /* 0x000e620008000a00 */
[----:B------:R-:W-:-:S04]  /*51a00*/  LEA R8, P0, R9, UR8, 0x1 ;  /* 0x0000000809087c11 */ /* 0x000fc8000f8008ff */
[----:B------:R-:W-:Y:S01]  /*51a10*/  LEA.HI.X.SX32 R9, R9, UR9, 0x1, P0 ;  /* 0x0000000909097c11 */ /* 0x000fe200080f0eff */
[----:B---3--:R3:W-:Y:S01]  /*51a20*/  STSM.16.M88.4 [R2], R24 ;  /* 0x0000001802007844 */ /* 0x0087e20000000200 */
[----:B--2---:R-:W-:Y:S01]  /*51a30*/  IMAD R12, R12, 0x40, R7 ;  /* 0x000000400c0c7824 */ /* 0x004fe200078e0207 */
[----:B------:R-:W2:Y:S02]  /*51a40*/  LDCU.64 UR8, c[0x0][0x398] ;  /* 0x00007300ff0877ac */ /* 0x000ea40008000a00 */
[----:B---3--:R-:W3:Y:S04]  /*51a50*/  LDL.LU.64 R26, [R1+0x1b60] ;  /* 0x001b6000011a7983 */ /* 0x008ee80000300a00 */
[----:B------:R-:W3:Y:S01]  /*51a60*/  LDL.LU.64 R24, [R1+0x1b58] ;  /* 0x001b580001187983 */ /* 0x000ee20000300a00 */
[----:B------:R-:W-:-:S04]  /*51a70*/  LEA R10, P0, R7, UR14, 0x1 ;  /* 0x0000000e070a7c11 */ /* 0x000fc8000f8008ff */
[----:B------:R-:W-:Y:S02]  /*51a80*/  LEA.HI.X.SX32 R11, R7, UR15, 0x1, P0 ;  /* 0x0000000f070b7c11 */ /* 0x000fe400080f0eff */
[----:B0-----:R-:W-:Y:S01]  /*51a90*/  LEA R16, P2, R12, UR22, 0x1 ;  /* 0x000000160c107c11 */ /* 0x001fe2000f8408ff */
[----:B---3--:R-:W-:Y:S01]  /*51aa0*/  STSM.16.M88.4 [R2+0x200], R24 ;  /* 0x0002001802007844 */ /* 0x008fe20000000200 */
[----:B------:R-:W-:Y:S01]  /*51ab0*/  BAR.SYNC.DEFER_BLOCKING 0x0 ;  /* 0x0000000000007b1d */ /* 0x000fe20000010000 */
[C---:B--2---:R-:W-:Y:S01]  /*51ac0*/  ISETP.GE.AND P3, PT, R28.reuse, UR9, PT ;  /* 0x000000091c007c0c */ /* 0x044fe2000bf66270 */
[----:B------:R-:W-:-:S04]  /*51ad0*/  IMAD R7, R28, UR26, RZ ;  /* 0x0000001a1c077c24 */ /* 0x000fc8000f8e02ff */
[----:B------:R-:W0:Y:S01]  /*51ae0*/  LDCU.64 UR14, c[0x0][0x398] ;  /* 0x00007300ff0e77ac */ /* 0x000e220008000a00 */
[----:B------:R-:W-:Y:S04]  /*51af0*/  STL.64 [R1+0x1b08], R10 ;  /* 0x001b080a01007387 */ /* 0x000fe80000100a00 */
[----:B------:R2:W-:Y:S04]  /*51b00*/  STL.64 [R1+0x1b00], R8 ;  /* 0x001b000801007387 */ /* 0x0005e80000100a00 */
[----:B--2---:R-:W2:Y:S04]  /*51b10*/  LDL.LU R8, [R1+0x1190] ;  /* 0x0011900001087983 */ /* 0x004ea80000300800 */
[----:B------:R-:W2:Y:S04]  /*51b20*/  LDL.LU R9, [R1+0x1194] ;  /* 0x0011940001097983 */ /* 0x000ea80000300800 */
[----:B------:R-:W2:Y:S04]  /*51b30*/  LDL.LU R10, [R1+0x1198] ;  /* 0x00119800010a7983 */ /* 0x000ea80000300800 */
[----:B------:R-:W2:Y:S01]  /*51b40*/  LDL.LU R11, [R1+0x119c] ;  /* 0x00119c00010b7983 */ /* 0x000ea20000300800 */
[----:B------:R-:W-:Y:S01]  /*51b50*/  LEA.HI.X.SX32 R17, R12, UR23, 0x1, P2 ;  /* 0x000000170c117c11 */ /* 0x000fe200090f0eff */
[----:B------:R-:W3:Y:S02]  /*51b60*/  LDCU.64 UR22, c[0x0][0x398] ;  /* 0x00007300ff1677ac */ /* 0x000ee40008000a00 */
[----:B------:R-:W3:Y:S04]  /*51b70*/  LDL.LU.64 R24, [R1+0x1b50] ;  /* 0x001b500001187983 */ /* 0x000ee80000300a00 */
[----:B------:R-:W-:Y:S04]  /*51b80*/  STL.64 [R1+0x1b18], R18 ;  /* 0x001b181201007387 */ /* 0x000fe80000100a00 */
[----:B------:R-:W-:Y:S04]  /*51b90*/  STL.64 [R1+0x1b10], R16 ;  /* 0x001b101001007387 */ /* 0x000fe80000100a00 */
[----:B------:R-:W0:Y:S04]  /*51ba0*/  LDS.128 R16, [R0] ;  /* 0x0000000000107984 */ /* 0x000e280000000c00 */
[----:B------:R-:W1:Y:S01]  /*51bb0*/  LDS.128 R12, [R0+0x400] ;  /* 0x00040000000c7984 */ /* 0x000e620000000c00 */
[----:B------:R-:W-:Y:S06]  /*51bc0*/  BAR.SYNC.DEFER_BLOCKING 0x0 ;  /* 0x0000000000007b1d */ /* 0x000fec0000010000 */
[----:B0-----:R-:W-:Y:S04]  /*51bd0*/  STL.64 [R1+0x6f0], R16 ;  /* 0x0006f01001007387 */ /* 0x001fe80000100a00 */
[----:B------:R-:W-:Y:S04]  /*51be0*/  STL.64 [R1+0x6f8], R18 ;  /* 0x0006f81201007387 */ /* 0x000fe80000100a00 */
[----:B-1----:R-:W-:Y:S04]  /*51bf0*/  STL.64 [R1+0x740], R12 ;  /* 0x0007400c01007387 */ /* 0x002fe80000100a00 */
[----:B------:R-:W-:Y:S04]  /*51c00*/  STL.64 [R1+0x748], R14 ;  /* 0x0007480e01007387 */ /* 0x000fe80000100a00 */
[----:B--2---:R-:W-:Y:S04]  /*51c10*/  STSM.16.M88.4 [R2], R8 ;  /* 0x0000000802007844 */ /* 0x004fe80000000200 */
[----:B----4-:R0:W-:Y:S01]  /*51c20*/  STSM.16.M88.4 [R2+0x200], R20 ;  /* 0x0002001402007844 */ /* 0x0101e20000000200 */
[----:B------:R-:W-:Y:S06]  /*51c30*/  BAR.SYNC.DEFER_BLOCKING 0x0 ;  /* 0x0000000000007b1d */ /* 0x000fec0000010000 */
[----:B0-----:R-:W2:Y:S04]  /*51c40*/  LDL.LU R20, [R1+0x11c0] ;  /* 0x0011c00001147983 */ /* 0x001ea80000300800 */
[----:B------:R-:W2:Y:S04]  /*51c50*/  LDL.LU R21, [R1+0x11c4] ;  /* 0x0011c40001157983 */ /* 0x000ea80000300800 */
[----:B------:R-:W2:Y:S04]  /*51c60*/  LDL.LU R22, [R1+0x11c8] ;  /* 0x0011c80001167983 */ /* 0x000ea80000300800 */
[----:B------:R-:W2:Y:S04]  /*51c70*/  LDL.LU R23, [R1+0x11cc] ;  /* 0x0011cc0001177983 */ /* 0x000ea80000300800 */
[----:B------:R-:W4:Y:S04]  /*51c80*/  LDL.LU R8, [R1+0x1220] ;  /* 0x0012200001087983 */ /* 0x000f280000300800 */
[----:B------:R-:W4:Y:S04]  /*51c90*/  LDL.LU R9, [R1+0x1224] ;  /* 0x0012240001097983 */ /* 0x000f280000300800 */
[----:B------:R-:W2:Y:S04]  /*51ca0*/  LDL.LU R10, [R1+0x1228] ;  /* 0x00122800010a7983 */ /* 0x000ea80000300800 */
[----:B------:R-:W2:Y:S04]  /*51cb0*/  LDL.LU R11, [R1+0x122c] ;  /* 0x00122c00010b7983 */ /* 0x000ea80000300800 */
[----:B------:R-:W0:Y:S04]  /*51cc0*/  LDS.128 R12, [R0] ;  /* 0x00000000000c7984 */ /* 0x000e280000000c00 */
[----:B--2---:R-:W-:Y:S04]  /*51cd0*/  STL.64 [R1+0x1b28], R10 ;  /* 0x001b280a01007387 */ /* 0x004fe80000100a00 */
[----:B----4-:R1:W-:Y:S04]  /*51ce0*/  STL.64 [R1+0x1b20], R8 ;  /* 0x001b200801007387 */ /* 0x0103e80000100a00 */
[----:B-1----:R-:W2:Y:S04]  /*51cf0*/  LDL.LU R8, [R1+0x11f0] ;  /* 0x0011f00001087983 */ /* 0x002ea80000300800 */
[----:B------:R-:W2:Y:S04]  /*51d00*/  LDL.LU R9, [R1+0x11f4] ;  /* 0x0011f40001097983 */ /* 0x000ea80000300800 */
[----:B------:R-:W4:Y:S04]  /*51d10*/  LDL.LU R10, [R1+0x11f8] ;  /* 0x0011f800010a7983 */ /* 0x000f280000300800 */
[----:B------:R-:W4:Y:S04]  /*51d20*/  LDL.LU R11, [R1+0x11fc] ;  /* 0x0011fc00010b7983 */ /* 0x000f280000300800 */
[----:B----4-:R-:W-:Y:S04]  /*51d30*/  STL.64 [R1+0x1b38], R10 ;  /* 0x001b380a01007387 */ /* 0x010fe80000100a00 */
[----:B--2---:R1:W-:Y:S04]  /*51d40*/  STL.64 [R1+0x1b30], R8 ;  /* 0x001b300801007387 */ /* 0x0043e80000100a00 */
        /* <DEDUP_REMOVED lines=8> */
[----:B------:R-:W2:Y:S04]  /*51dd0*/  LDL.LU R10, [R1+0x11d8] ;  /* 0x0011d800010a7983 */ /* 0x000ea80000300800 */
[----:B------:R-:W2:Y:S04]  /*51de0*/  LDL.LU R11, [R1+0x11dc] ;  /* 0x0011dc00010b7983 */ /* 0x000ea80000300800 */
        /* <DEDUP_REMOVED lines=8> */
[----:B------:R1:W-:Y:S04]  /*51e70*/  STSM.16.M88.4 [R2], R20 ;  /* 0x0000001402007844 */ /* 0x0003e80000000200 */
[----:B0-----:R0:W-:Y:S04]  /*51e80*/  STL.64 [R1+0x730], R12 ;  /* 0x0007300c01007387 */ /* 0x0011e80000100a00 */
[----:B------:R0:W-:Y:S04]  /*51e90*/  STL.64 [R1+0x738], R14 ;  /* 0x0007380e01007387 */ /* 0x0001e80000100a00 */
[----:B-1----:R-:W3:Y:S04]  /*51ea0*/  LDL.LU R20, [R1+0x1210] ;  /* 0x0012100001147983 */ /* 0x002ee80000300800 */
[----:B------:R-:W3:Y:S04]  /*51eb0*/  LDL.LU R21, [R1+0x1214] ;  /* 0x0012140001157983 */ /* 0x000ee80000300800 */
[----:B------:R-:W3:Y:S04]  /*51ec0*/  LDL.LU R22, [R1+0x1218] ;  /* 0x0012180001167983 */ /* 0x000ee80000300800 */
[----:B------:R-:W3:Y:S04]  /*51ed0*/  LDL.LU R23, [R1+0x121c] ;  /* 0x00121c0001177983 */ /* 0x000ee80000300800 */
[----:B0-----:R-:W3:Y:S04]  /*51ee0*/  LDL.LU R12, [R1+0x1200] ;  /* 0x00120000010c7983 */ /* 0x001ee80000300800 */
[----:B------:R-:W3:Y:S04]  /*51ef0*/  LDL.LU R13, [R1+0x1204] ;  /* 0x00120400010d7983 */ /* 0x000ee80000300800 */
[----:B------:R-:W3:Y:S04]  /*51f00*/  LDL.LU R14, [R1+0x1208] ;  /* 0x00120800010e7983 */ /* 0x000ee80000300800 */
[----:B------:R-:W3:Y:S04]  /*51f10*/  LDL.LU R15, [R1+0x120c] ;  /* 0x00120c00010f7983 */ /* 0x000ee80000300800 */
[----:B------:R-:W3:Y:S04]  /*51f20*/  LDL R29, [R1+0x10d0] ;  /* 0x0010d000011d7983 */ /* 0x000ee80000100800 */
[----:B------:R-:W3:Y:S04]  /*51f30*/  LDL.LU R26, [R1+0x20] ;  /* 0x00002000011a7983 */ /* 0x000ee80000300800 */
        /* <DEDUP_REMOVED lines=14> */
[----:B------:R-:W3:Y:S04]  /*52020*/  LDL R6, [R1+0x10cc] ;  /* 0x0010cc0001067983 */ /* 0x000ee80000100800 */
[----:B------:R-:W3:Y:S04]  /*52030*/  LDL R27, [R1+0x10c8] ;  /* 0x0010c800011b7983 */ /* 0x000ee80000100800 */
        /* <DEDUP_REMOVED lines=11> */
[----:B----4-:R0:W-:Y:S04]  /*520f0*/  STSM.16.M88.4 [R2], R16 ;  /* 0x0000001002007844 */ /* 0x0101e80000000200 */
[----:B0-----:R-:W4:Y:S04]  /*52100*/  LDL.LU.64 R18, [R1+0x1b18] ;  /* 0x001b180001127983 */ /* 0x001f280000300a00 */
[----:B------:R-:W3:Y:S04]  /*52110*/  LDL.LU.64 R16, [R1+0x1b10] ;  /* 0x001b100001107983 */ /* 0x000ee80000300a00 */
        /* <DEDUP_REMOVED lines=11> */
[----:B------:R0:W-:Y:S04]  /*521d0*/  STL [R1+0x1a78], R0 ;  /* 0x001a780001007387 */ /* 0x0001e80000100800 */
[----:B0-----:R-:W2:Y:S04]  /*521e0*/  LDL.LU R0, [R1] ;  /* 0x0000000001007983 */ /* 0x001ea80000300800 */
[----:B---3--:R0:W-:Y:S04]  /*521f0*/  STSM.16.M88.4 [R2], R20 ;  /* 0x0000001402007844 */ /* 0x0081e80000000200 */
[----:B------:R1:W-:Y:S01]  /*52200*/  STSM.16.M88.4 [R2+0x200], R12 ;  /* 0x0002000c02007844 */ /* 0x0003e20000000200 */
[----:B------:R-:W-:Y:S01]  /*52210*/  ISETP.GE.AND P2, PT, R3, UR6, PT ;  /* 0x0000000603007c0c */ /* 0x000fe2000bf46270 */
[----:B------:R-:W3:Y:S01]  /*52220*/  LDCU UR6, c[0x0][0x398] ;  /* 0x00007300ff0677ac */ /* 0x000ee20008000800 */
[----:B------:R-:W-:-:S02]  /*52230*/  ISETP.LT.AND P6, PT, R29, UR72, !P3 ;  /* 0x000000481d007c0c */ /* 0x000fc4000dfc1270 */
[----:B------:R-:W-:Y:S01]  /*52240*/  ISETP.LT.AND P2, PT, R28, UR31, !P2 ;  /* 0x0000001f1c007c0c */ /* 0x000fe2000d741270 */
[----:B------:R-:W2:Y:S01]  /*52250*/  LDCU UR31, c[0x0][0x398] ;  /* 0x00007300ff1f77ac */ /* 0x000ea20008000800 */
[C---:B------:R-:W-:Y:S02]  /*52260*/  ISETP.LT.AND P0, PT, R6.reuse, UR27, !P3 ;  /* 0x0000001b06007c0c */ /* 0x040fe4000df01270 */
[----:B------:R-:W-:Y:S01]  /*52270*/  ISETP.LT.AND P3, PT, R27, UR4, !P3 ;  /* 0x000000041b007c0c */ /* 0x000fe2000df61270 */
[----:B------:R-:W2:Y:S01]  /*52280*/  LDCU.64 UR26, c[0x0][0x398] ;  /* 0x00007300ff1a77ac */ /* 0x000ea20008000a00 */
[----:B------:R-:W-:Y:S01]  /*52290*/  ISETP.LT.AND P5, PT, R29, UR68, !P1 ;  /* 0x000000441d007c0c */ /* 0x000fe2000cfa1270 */
[----:B0-----:R-:W3:Y:S01]  /*522a0*/  LDL.LU.64 R22, [R1+0x1af8] ;  /* 0x001af80001167983 */ /* 0x001ee20000300a00 */
[----:B------:R-:W-:Y:S01]  /*522b0*/  ISETP.LT.AND P4, PT, R6, UR69, !P1 ;  /* 0x0000004506007c0c */ /* 0x000fe2000cf81270 */
[----:B------:R-:W0:Y:S01]  /*522c0*/  LDCU UR68, c[0x0][0x3b8] ;  /* 0x00007700ff4477ac */ /* 0x000e220008000800 */
[----:B-1----:R-:W-:Y:S01]  /*522d0*/  IMAD.WIDE R12, R7, 0x2, R4 ;  /* 0x00000002070c7825 */ /* 0x002fe200078e0204 */
[----:B------:R-:W-:Y:S01]  /*522e0*/  BAR.SYNC.DEFER_BLOCKING 0x0 ;  /* 0x0000000000007b1d */ /* 0x000fe20000010000 */
[----:B------:R-:W-:-:S02]  /*522f0*/  PRMT R2, R26, 0x7632, R2 ;  /* 0x000076321a027816 */ /* 0x000fc40000000002 */
[----:B----4-:R-:W-:-:S03]  /*52300*/  PRMT R18, R24, 0x7632, R18 ;  /* 0x0000763218127816 */ /* 0x010fc60000000012 */
[----:B------:R-:W1:Y:S01]  /*52310*/  LDCU UR69, c[0x0][0x398] ;  /* 0x00007300ff4577ac */ /* 0x000e620008000800 */
[----:B------:R-:W4:Y:S01]  /*52320*/  LDL.LU.64 R20, [R1+0x1af0] ;  /* 0x001af00001147983 */ /* 0x000f220000300a00 */
[----:B------:R-:W0:Y:S03]  /*52330*/  LDCU UR72, c[0x0][0x3b8] ;  /* 0x00007700ff4877ac */ /* 0x000e260008000800 */
[----:B------:R1:W-:Y:S01]  /*52340*/  @P2 STG.E.U16 desc[UR34][R12.64], R26 ;  /* 0x0000001a0c002986 */ /* 0x0003e2000c101522 */
[----:B------:R-:W-:Y:S01]  /*52350*/  ISETP.LT.AND P2, PT, R27, UR70, !P1 ;  /* 0x000000461b007c0c */ /* 0x000fe2000cf41270 */
[----:B------:R-:W0:Y:S01]  /*52360*/  LDCU UR70, c[0x0][0x398] ;  /* 0x00007300ff4677ac */ /* 0x000e220008000800 */
[----:B------:R-:W-:Y:S01]  /*52370*/  ISETP.LT.AND P1, PT, R3, UR71, !P1 ;  /* 0x0000004703007c0c */ /* 0x000fe2000cf21270 */
[----:B------:R-:W0:Y:S01]  /*52380*/  LDCU UR71, c[0x0][0x398] ;  /* 0x00007300ff4777ac */ /* 0x000e220008000800 */
[----:B-1----:R-:W3:Y:S01]  /*52390*/  LDL.LU R26, [R1+0x1ae8] ;  /* 0x001ae800011a7983 */ /* 0x002ee20000300800 */
[----:B--2---:R-:W-:-:S05]  /*523a0*/  IMAD.WIDE R14, R7, 0x2, R8 ;  /* 0x00000002070e7825 */ /* 0x004fca00078e0208 */
[----:B------:R1:W-:Y:S01]  /*523b0*/  @P3 STG.E.U16 desc[UR34][R14.64], R2 ;  /* 0x000000020e003986 */ /* 0x0003e2000c101522 */
[----:B------:R-:W-:-:S04]  /*523c0*/  IMAD.WIDE R12, R7, 0x2, R10 ;  /* 0x00000002070c7825 */ /* 0x000fc800078e020a */
[----:B-1----:R-:W-:Y:S01]  /*523d0*/  VIADD R2, R28, 0x2 ;  /* 0x000000021c027836 */ /* 0x002fe20000000000 */
[----:B------:R1:W-:Y:S01]  /*523e0*/  @P0 STG.E.U16 desc[UR34][R12.64], R0 ;  /* 0x000000000c000986 */ /* 0x0003e2000c101522 */
[----:B------:R-:W-:-:S03]  /*523f0*/  IMAD.WIDE R14, R7, 0x2, R16 ;  /* 0x00000002070e7825 */ /* 0x000fc600078e0210 */
[----:B------:R-:W-:Y:S01]  /*52400*/  ISETP.GE.AND P3, PT, R2, UR27, PT ;  /* 0x0000001b02007c0c */ /* 0x000fe2000bf66270 */
[----:B------:R-:W-:Y:S01]  /*52410*/  VIADD R2, R7, UR67 ;  /* 0x0000004307027c36 */ /* 0x000fe20008000000 */
[----:B------:R-:W-:Y:S01]  /*52420*/  PRMT R7, R0, 0x7632, R7 ;  /* 0x0000763200077816 */ /* 0x000fe20000000007 */
[----:B------:R-:W2:Y:S01]  /*52430*/  LDCU UR67, c[0x0][0x398] ;  /* 0x00007300ff4377ac */ /* 0x000ea20008000800 */
[----:B------:R-:W0:Y:S01]  /*52440*/  LDCU UR27, c[0x0][0x398] ;  /* 0x00007300ff1b77ac */ /* 0x000e220008000800 */
[C---:B-1----:R-:W-:Y:S02]  /*52450*/  IMAD.WIDE R12, R2.reuse, 0x2, R4 ;  /* 0x00000002020c7825 */ /* 0x042fe400078e0204 */
[----:B------:R-:W-:Y:S04]  /*52460*/  @P6 STG.E.U16 desc[UR34][R14.64], R7 ;  /* 0x000000070e006986 */ /* 0x000fe8000c101522 */
[----:B------:R-:W2:Y:S04]  /*52470*/  LDL R0, [R1+0x4] ;  /* 0x0000040001007983 */ /* 0x000ea80000100800 */
[----:B------:R1:W-:Y:S04]  /*52480*/  @P1 STG.E.U16 desc[UR34][R12.64], R24 ;  /* 0x000000180c001986 */ /* 0x0003e8000c101522 */
[----:B-1----:R-:W2:Y:S01]  /*52490*/  LDL.LU R24, [R1+0x24] ;  /* 0x0000240001187983 */ /* 0x002ea20000300800 */
[----:B------:R-:W-:Y:S01]  /*524a0*/  IMAD.WIDE R14, R2, 0x2, R8 ;  /* 0x00000002020e7825 */ /* 0x000fe200078e0208 */
[----:B------:R-:W-:Y:S01]  /*524b0*/  ISETP.LT.AND P0, PT, R29, UR63, !P3 ;  /* 0x0000003f1d007c0c */ /* 0x000fe2000df01270 */
[----:B------:R-:W1:Y:S01]  /*524c0*/  LDCU UR63, c[0x0][0x398] ;  /* 0x00007300ff3f77ac */ /* 0x000e620008000800 */
[----:B------:R-:W-:Y:S01]  /*524d0*/  ISETP.LT.AND P6, PT, R6, UR64, !P3 ;  /* 0x0000004006007c0c */ /* 0x000fe2000dfc1270 */
[----:B------:R-:W-:Y:S01]  /*524e0*/  VIADD R7, R28, 0x3 ;  /* 0x000000031c077836 */ /* 0x000fe20000000000 */
[----:B------:R-:W-:Y:S01]  /*524f0*/  ISETP.LT.AND P1, PT, R27, UR65, !P3 ;  /* 0x000000411b007c0c */ /* 0x000fe2000df21270 */
[----:B------:R0:W-:Y:S01]  /*52500*/  @P2 STG.E.U16 desc[UR34][R14.64], R18 ;  /* 0x000000120e002986 */ /* 0x0001e2000c101522 */
[----:B------:R-:W-:Y:S01]  /*52510*/  ISETP.LT.AND P3, PT, R3, UR66, !P3 ;  /* 0x0000004203007c0c */ /* 0x000fe2000df61270 */
[C---:B------:R-:W-:Y:S01]  /*52520*/  IMAD.WIDE R12, R2.reuse, 0x2, R10 ;  /* 0x00000002020c7825 */ /* 0x040fe200078e020a */
[----:B------:R-:W-:Y:S01]  /*52530*/  ISETP.GE.AND P2, PT, R7, UR23, PT ;  /* 0x0000001707007c0c */ /* 0x000fe2000bf46270 */
[----:B------:R-:W1:Y:S02]  /*52540*/  LDCU UR66, c[0x0][0x398] ;  /* 0x00007300ff4277ac */ /* 0x000e640008000800 */
[C---:B------:R-:W-:Y:S01]  /*52550*/  VIADD R7, R2.reuse, UR62 ;  /* 0x0000003e02077c36 */ /* 0x040fe20008000000 */
[----:B----4-:R4:W-:Y:S01]  /*52560*/  @P4 STG.E.U16 desc[UR34][R12.64], R20 ;  /* 0x000000140c004986 */ /* 0x0109e2000c101522 */
[----:B------:R-:W1:Y:S01]  /*52570*/  LDCU UR62, c[0x0][0x398] ;  /* 0x00007300ff3e77ac */ /* 0x000e620008000800 */
[----:B0-----:R-:W-:Y:S01]  /*52580*/  IMAD.WIDE R14, R2, 0x2, R16 ;  /* 0x00000002020e7825 */ /* 0x001fe200078e0210 */
[----:B------:R-:W-:Y:S01]  /*52590*/  PRMT R2, R20, 0x7632, R2 ;  /* 0x0000763214027816 */ /* 0x000fe20000000002 */
[----:B------:R-:W0:Y:S01]  /*525a0*/  LDCU UR64, c[0x0][0x398] ;  /* 0x00007300ff4077ac */ /* 0x000e220008000800 */
[----:B------:R-:W0:Y:S01]  /*525b0*/  LDCU UR65, c[0x0][0x398] ;  /* 0x00007300ff4177ac */ /* 0x000e220008000800 */
[----:B----4-:R-:W-:-:S02]  /*525c0*/  IMAD.WIDE R12, R7, 0x2, R4 ;  /* 0x00000002070c7825 */ /* 0x010fc400078e0204 */
[----:B------:R-:W-:Y:S01]  /*525d0*/  @P5 STG.E.U16 desc[UR34][R14.64], R2 ;  /* 0x000000020e005986 */ /* 0x000fe2000c101522 */
[----:B------:R-:W-:Y:S01]  /*525e0*/  ISETP.LT.AND P4, PT, R29, UR8, !P2 ;  /* 0x000000081d007c0c */ /* 0x000fe2000d781270 */
[----:B------:R-:W4:Y:S01]  /*525f0*/  LDCU.64 UR8, c[0x0][0x398] ;  /* 0x00007300ff0877ac */ /* 0x000f220008000a00 */
[----:B------:R-:W0:Y:S01]  /*52600*/  LDCU UR23, c[0x0][0x3b8] ;  /* 0x00007700ff1777ac */ /* 0x000e220008000800 */
[----:B--2---:R-:W-:Y:S01]  /*52610*/  PRMT R18, R24, 0x7632, R18 ;  /* 0x0000763218127816 */ /* 0x004fe20000000012 */
[----:B------:R2:W-:Y:S04]  /*52620*/  @P3 STG.E.U16 desc[UR34][R12.64], R24 ;  /* 0x000000180c003986 */ /* 0x0005e8000c101522 */
[----:B--2---:R-:W2:Y:S01]  /*52630*/  LDL.LU R24, [R1+0x28] ;  /* 0x0000280001187983 */ /* 0x004ea20000300800 */
[----:B------:R-:W-:Y:S01]  /*52640*/  IMAD.WIDE R14, R7, 0x2, R8 ;  /* 0x00000002070e7825 */ /* 0x000fe200078e0208 */
[----:B------:R-:W-:Y:S01]  /*52650*/  ISETP.LT.AND P5, PT, R6, UR60, !P2 ;  /* 0x0000003c06007c0c */ /* 0x000fe2000d7a1270 */
[----:B------:R-:W0:Y:S02]  /*52660*/  LDCU UR60, c[0x0][0x398] ;  /* 0x00007300ff3c77ac */ /* 0x000e240008000800 */
[----:B------:R-:W-:Y:S01]  /*52670*/  VIADD R2, R28, 0x4 ;  /* 0x000000041c027836 */ /* 0x000fe20000000000 */
[----:B------:R-:W-:Y:S01]  /*52680*/  ISETP.LT.AND P3, PT, R27, UR61, !P2 ;  /* 0x0000003d1b007c0c */ /* 0x000fe2000d761270 */
[----:B------:R-:W-:Y:S01]  /*52690*/  IMAD.WIDE R12, R7, 0x2, R10 ;  /* 0x00000002070c7825 */ /* 0x000fe200078e020a */
[----:B------:R-:W-:Y:S01]  /*526a0*/  ISETP.LT.AND P2, PT, R3, UR30, !P2 ;  /* 0x0000001e03007c0c */ /* 0x000fe2000d741270 */
[----:B------:R0:W-:Y:S01]  /*526b0*/  @P1 STG.E.U16 desc[UR34][R14.64], R18 ;  /* 0x000000120e001986 */ /* 0x0001e2000c101522 */
[----:B------:R-:W-:Y:S01]  /*526c0*/  ISETP.GE.AND P1, PT, R2, UR15, PT ;  /* 0x0000000f02007c0c */ /* 0x000fe2000bf26270 */
[C---:B------:R-:W-:Y:S01]  /*526d0*/  VIADD R2, R7.reuse, UR59 ;  /* 0x0000003b07027c36 */ /* 0x040fe20008000000 */
[----:B------:R-:W1:Y:S01]  /*526e0*/  LDCU UR61, c[0x0][0x398] ;  /* 0x00007300ff3d77ac */ /* 0x000e620008000800 */
[----:B------:R3:W-:Y:S01]  /*526f0*/  @P6 STG.E.U16 desc[UR34][R12.64], R0 ;  /* 0x000000000c006986 */ /* 0x0007e2000c101522 */
[----:B------:R-:W1:Y:S01]  /*52700*/  LDCU UR30, c[0x0][0x398] ;  /* 0x00007300ff1e77ac */ /* 0x000e620008000800 */
[----:B0-----:R-:W-:Y:S01]  /*52710*/  IMAD.WIDE R14, R7, 0x2, R16 ;  /* 0x00000002070e7825 */ /* 0x001fe200078e0210 */
[----:B------:R-:W-:Y:S01]  /*52720*/  PRMT R7, R0, 0x7632, R7 ;  /* 0x0000763200077816 */ /* 0x000fe20000000007 */
[----:B------:R-:W0:Y:S01]  /*52730*/  LDCU UR59, c[0x0][0x398] ;  /* 0x00007300ff3b77ac */ /* 0x000e220008000800 */
[----:B---3--:R-:W3:Y:S01]  /*52740*/  LDL.LU R0, [R1+0x8] ;  /* 0x0000080001007983 */ /* 0x008ee20000300800 */
[----:B------:R-:W-:Y:S01]  /*52750*/  IMAD.WIDE R12, R2, 0x2, R4 ;  /* 0x00000002020c7825 */ /* 0x000fe200078e0204 */
[----:B------:R-:W-:-:S02]  /*52760*/  PRMT R18, R25, 0x7632, R18 ;  /* 0x0000763219127816 */ /* 0x000fc40000000012 */
[----:B------:R1:W-:Y:S01]  /*52770*/  @P0 STG.E.U16 desc[UR34][R14.64], R7 ;  /* 0x000000070e000986 */ /* 0x0003e2000c101522 */
[----:B------:R-:W-:Y:S02]  /*52780*/  ISETP.LT.AND P6, PT, R29, UR20, !P1 ;  /* 0x000000141d007c0c */ /* 0x000fe4000cfc1270 */
[----:B------:R-:W-:Y:S01]  /*52790*/  ISETP.LT.AND P0, PT, R6, UR57, !P1 ;  /* 0x0000003906007c0c */ /* 0x000fe2000cf01270 */
[----:B------:R0:W-:Y:S01]  /*527a0*/  @P2 STG.E.U16 desc[UR34][R12.64], R25 ;  /* 0x000000190c002986 */ /* 0x0001e2000c101522 */
[----:B------:R-:W-:Y:S01]  /*527b0*/  ISETP.LT.AND P2, PT, R27, UR58, !P1 ;  /* 0x0000003a1b007c0c */ /* 0x000fe2000cf41270 */
[----:B------:R-:W2:Y:S01]  /*527c0*/  LDCU UR57, c[0x0][0x398] ;  /* 0x00007300ff3977ac */ /* 0x000ea20008000800 */
[----:B------:R-:W-:Y:S01]  /*527d0*/  ISETP.LT.AND P1, PT, R3, UR56, !P1 ;  /* 0x0000003803007c0c */ /* 0x000fe2000cf21270 */
[----:B------:R-:W2:Y:S01]  /*527e0*/  LDCU UR56, c[0x0][0x398] ;  /* 0x00007300ff3877ac */ /* 0x000ea20008000800 */
[----:B-1----:R-:W-:Y:S01]  /*527f0*/  IMAD.WIDE R14, R2, 0x2, R8 ;  /* 0x00000002020e7825 */ /* 0x002fe200078e0208 */
[----:B------:R-:W1:Y:S03]  /*52800*/  LDCU UR58, c[0x0][0x3b8] ;  /* 0x00007700ff3a77ac */ /* 0x000e660008000800 */
[----:B------:R-:W-:Y:S01]  /*52810*/  VIADD R7, R28, 0x5 ;  /* 0x000000051c077836 */ /* 0x000fe20000000000 */
[----:B------:R1:W-:Y:S01]  /*52820*/  @P3 STG.E.U16 desc[UR34][R14.64], R18 ;  /* 0x000000120e003986 */ /* 0x0003e2000c101522 */
[----:B0-----:R-:W-:-:S03]  /*52830*/  IMAD.WIDE R12, R2, 0x2, R10 ;  /* 0x00000002020c7825 */ /* 0x001fc600078e020a */
[----:B----4-:R-:W-:Y:S01]  /*52840*/  ISETP.GE.AND P3, PT, R7, UR9, PT ;  /* 0x0000000907007c0c */ /* 0x010fe2000bf66270 */
[C---:B------:R-:W-:Y:S01]  /*52850*/  VIADD R7, R2.reuse, UR21 ;  /* 0x0000001502077c36 */ /* 0x040fe20008000000 */
[----:B------:R0:W-:Y:S01]  /*52860*/  @P5 STG.E.U16 desc[UR34][R12.64], R21 ;  /* 0x000000150c005986 */ /* 0x0001e2000c101522 */
[----:B------:R-:W4:Y:S01]  /*52870*/  LDCU.64 UR20, c[0x0][0x398] ;  /* 0x00007300ff1477ac */ /* 0x000f220008000a00 */
[----:B------:R-:W2:Y:S01]  /*52880*/  LDCU UR9, c[0x0][0x398] ;  /* 0x00007300ff0977ac */ /* 0x000ea20008000800 */
[----:B-1----:R-:W-:Y:S01]  /*52890*/  IMAD.WIDE R14, R2, 0x2, R16 ;  /* 0x00000002020e7825 */ /* 0x002fe200078e0210 */
[----:B------:R-:W-:-:S03]  /*528a0*/  PRMT R2, R21, 0x7632, R2 ;  /* 0x0000763215027816 */ /* 0x000fc60000000002 */
[C---:B0-----:R-:W-:Y:S02]  /*528b0*/  IMAD.WIDE R12, R7.reuse, 0x2, R4 ;  /* 0x00000002070c7825 */ /* 0x041fe400078e0204 */
[----:B------:R2:W-:Y:S02]  /*528c0*/  @P4 STG.E.U16 desc[UR34][R14.64], R2 ;  /* 0x000000020e004986 */ /* 0x0005e4000c101522 */
[----:B--2---:R-:W-:Y:S02]  /*528d0*/  PRMT R2, R24, 0x7632, R2 ;  /* 0x0000763218027816 */ /* 0x004fe40000000002 */
[----:B------:R0:W-:Y:S04]  /*528e0*/  @P1 STG.E.U16 desc[UR34][R12.64], R24 ;  /* 0x000000180c001986 */ /* 0x0001e8000c101522 */
[----:B0-----:R-:W2:Y:S01]  /*528f0*/  LDL.LU R24, [R1+0x2c] ;  /* 0x00002c0001187983 */ /* 0x001ea20000300800 */
[----:B------:R-:W-:Y:S01]  /*52900*/  IMAD.WIDE R14, R7, 0x2, R8 ;  /* 0x00000002070e7825 */ /* 0x000fe200078e0208 */
[----:B------:R-:W-:Y:S01]  /*52910*/  ISETP.LT.AND P5, PT, R29, UR26, !P3 ;  /* 0x0000001a1d007c0c */ /* 0x000fe2000dfa1270 */
[----:B------:R-:W0:Y:S02]  /*52920*/  LDCU UR26, c[0x0][0x3b8] ;  /* 0x00007700ff1a77ac */ /* 0x000e240008000800 */
[----:B------:R-:W-:Y:S01]  /*52930*/  VIADD R12, R28, 0x6 ;  /* 0x000000061c0c7836 */ /* 0x000fe20000000000 */
[----:B------:R-:W-:Y:S01]  /*52940*/  ISETP.LT.AND P4, PT, R6, UR32, !P3 ;  /* 0x0000002006007c0c */ /* 0x000fe2000df81270 */
[----:B------:R1:W-:Y:S01]  /*52950*/  @P2 STG.E.U16 desc[UR34][R14.64], R2 ;  /* 0x000000020e002986 */ /* 0x0003e2000c101522 */
[----:B------:R-:W-:Y:S01]  /*52960*/  ISETP.LT.AND P1, PT, R27, UR33, !P3 ;  /* 0x000000211b007c0c */ /* 0x000fe2000df21270 */
[----:B------:R-:W0:Y:S01]  /*52970*/  LDCU UR32, c[0x0][0x3b8] ;  /* 0x00007700ff2077ac */ /* 0x000e220008000800 */
[----:B------:R-:W-:-:S02]  /*52980*/  ISETP.LT.AND P3, PT, R3, UR43, !P3 ;  /* 0x0000002b03007c0c */ /* 0x000fc4000df61270 */
[----:B----4-:R-:W-:Y:S01]  /*52990*/  ISETP.GE.AND P2, PT, R12, UR21, PT ;  /* 0x000000150c007c0c */ /* 0x010fe2000bf46270 */
[C---:B------:R-:W-:Y:S01]  /*529a0*/  IMAD.WIDE R12, R7.reuse, 0x2, R10 ;  /* 0x00000002070c7825 */ /* 0x040fe200078e020a */
[----:B------:R-:W4:Y:S03]  /*529b0*/  LDCU UR33, c[0x0][0x398] ;  /* 0x00007300ff2177ac */ /* 0x000f260008000800 */
[C---:B-1----:R-:W-:Y:S01]  /*529c0*/  VIADD R2, R7.reuse, UR42 ;  /* 0x0000002a07027c36 */ /* 0x042fe20008000000 */
[----:B------:R-:W1:Y:S01]  /*529d0*/  LDCU.64 UR42, c[0x0][0x398] ;  /* 0x00007300ff2a77ac */ /* 0x000e620008000a00 */
[----:B------:R-:W-:Y:S01]  /*529e0*/  IMAD.WIDE R14, R7, 0x2, R16 ;  /* 0x00000002070e7825 */ /* 0x000fe200078e0210 */
[----:B---3--:R-:W-:Y:S01]  /*529f0*/  PRMT R7, R0, 0x7632, R7 ;  /* 0x0000763200077816 */ /* 0x008fe20000000007 */
[----:B------:R3:W-:Y:S04]  /*52a00*/  @P0 STG.E.U16 desc[UR34][R12.64], R0 ;  /* 0x000000000c000986 */ /* 0x0007e8000c101522 */
[----:B------:R0:W-:Y:S01]  /*52a10*/  @P6 STG.E.U16 desc[UR34][R14.64], R7 ;  /* 0x000000070e006986 */ /* 0x0001e2000c101522 */
[----:B---3--:R-:W-:-:S03]  /*52a20*/  IMAD.WIDE R12, R2, 0x2, R4 ;  /* 0x00000002020c7825 */ /* 0x008fc600078e0204 */
[----:B------:R-:W3:Y:S01]  /*52a30*/  LDL.LU R0, [R1+0xc] ;  /* 0x00000c0001007983 */ /* 0x000ee20000300800 */
[----:B0-----:R-:W-:Y:S01]  /*52a40*/  IMAD.WIDE R14, R2, 0x2, R8 ;  /* 0x00000002020e7825 */ /* 0x001fe200078e0208 */
[----:B------:R-:W-:Y:S02]  /*52a50*/  PRMT R7, R26, 0x7632, R7 ;  /* 0x000076321a077816 */ /* 0x000fe40000000007 */
[----:B------:R0:W-:Y:S01]  /*52a60*/  @P3 STG.E.U16 desc[UR34][R12.64], R26 ;  /* 0x0000001a0c003986 */ /* 0x0001e2000c101522 */
[----:B------:R-:W-:Y:S01]  /*52a70*/  ISETP.LT.AND P0, PT, R29, UR22, !P2 ;  /* 0x000000161d007c0c */ /* 0x000fe2000d701270 */
[----:B------:R-:W2:Y:S01]  /*52a80*/  LDCU UR22, c[0x0][0x398] ;  /* 0x00007300ff1677ac */ /* 0x000ea20008000800 */
[----:B------:R-:W-:Y:S01]  /*52a90*/  ISETP.LT.AND P6, PT, R6, UR39, !P2 ;  /* 0x0000002706007c0c */ /* 0x000fe2000d7c1270 */
[----:B------:R1:W-:Y:S01]  /*52aa0*/  @P1 STG.E.U16 desc[UR34][R14.64], R7 ;  /* 0x000000070e001986 */ /* 0x0003e2000c101522 */
[----:B------:R-:W-:Y:S01]  /*52ab0*/  ISETP.LT.AND P3, PT, R27, UR38, !P2 ;  /* 0x000000261b007c0c */ /* 0x000fe2000d761270 */
[----:B------:R-:W2:Y:S01]  /*52ac0*/  LDCU.64 UR38, c[0x0][0x398] ;  /* 0x00007300ff2677ac */ /* 0x000ea20008000a00 */
[----:B------:R-:W-:Y:S01]  /*52ad0*/  ISETP.LT.AND P2, PT, R3, UR28, !P2 ;  /* 0x0000001c03007c0c */ /* 0x000fe2000d741270 */
[----:B------:R-:W2:Y:S01]  /*52ae0*/  LDCU UR28, c[0x0][0x398] ;  /* 0x00007300ff1c77ac */ /* 0x000ea20008000800 */
[----:B0-----:R-:W-:-:S05]  /*52af0*/  VIADD R12, R28, 0x7 ;  /* 0x000000071c0c7836 */ /* 0x001fca0000000000 */
[----:B-1----:R-:W-:Y:S01]  /*52b00*/  ISETP.GE.AND P1, PT, R12, UR43, PT ;  /* 0x0000002b0c007c0c */ /* 0x002fe2000bf26270 */
[----:B------:R-:W-:-:S04]  /*52b10*/  IMAD.WIDE R12, R2, 0x2, R10 ;  /* 0x00000002020c7825 */ /* 0x000fc800078e020a */
[C---:B------:R-:W-:Y:S01]  /*52b20*/  VIADD R7, R2.reuse, UR29 ;  /* 0x0000001d02077c36 */ /* 0x040fe20008000000 */
[----:B------:R0:W-:Y:S01]  /*52b30*/  @P4 STG.E.U16 desc[UR34][R12.64], R22 ;  /* 0x000000160c004986 */ /* 0x0001e2000c101522 */
[----:B------:R-:W-:Y:S01]  /*52b40*/  IMAD.WIDE R14, R2, 0x2, R16 ;  /* 0x00000002020e7825 */ /* 0x000fe200078e0210 */
[----:B------:R-:W-:Y:S01]  /*52b50*/  PRMT R2, R22, 0x7632, R2 ;  /* 0x0000763216027816 */ /* 0x000fe20000000002 */
[----:B------:R-:W1:Y:S04]  /*52b60*/  LDCU UR29, c[0x0][0x398] ;  /* 0x00007300ff1d77ac */ /* 0x000e680008000800 */
[----:B------:R1:W-:Y:S01]  /*52b70*/  @P5 STG.E.U16 desc[UR34][R14.64], R2 ;  /* 0x000000020e005986 */ /* 0x0003e2000c101522 */
[----:B0-----:R-:W-:-:S05]  /*52b80*/  IMAD.WIDE R12, R7, 0x2, R4 ;  /* 0x00000002070c7825 */ /* 0x001fca00078e0204 */
[----:B--2---:R0:W-:Y:S01]  /*52b90*/  @P2 STG.E.U16 desc[UR34][R12.64], R24 ;  /* 0x000000180c002986 */ /* 0x0041e2000c101522 */
[----:B------:R-:W-:Y:S01]  /*52ba0*/  ISETP.LT.AND P2, PT, R27, UR54, !P1 ;  /* 0x000000361b007c0c */ /* 0x000fe2000cf41270 */
[----:B-1----:R-:W-:Y:S01]  /*52bb0*/  IMAD.WIDE R14, R7, 0x2, R8 ;  /* 0x00000002070e7825 */ /* 0x002fe200078e0208 */
[----:B------:R-:W-:Y:S01]  /*52bc0*/  PRMT R2, R24, 0x7632, R2 ;  /* 0x0000763218027816 */ /* 0x000fe20000000002 */
[----:B------:R-:W2:Y:S01]  /*52bd0*/  LDL.LU R27, [R1+0x1ae4] ;  /* 0x001ae400011b7983 */ /* 0x000ea20000300800 */
[----:B------:R-:W-:Y:S01]  /*52be0*/  ISETP.LT.AND P4, PT, R29, UR14, !P1 ;  /* 0x0000000e1d007c0c */ /* 0x000fe2000cf81270 */
[----:B------:R-:W1:Y:S01]  /*52bf0*/  LDCU.64 UR14, c[0x0][0x398] ;  /* 0x00007300ff0e77ac */ /* 0x000e620008000a00 */
[----:B------:R-:W-:Y:S01]  /*52c00*/  ISETP.LT.AND P5, PT, R6, UR55, !P1 ;  /* 0x0000003706007c0c */ /* 0x000fe2000cfa1270 */
[----:B------:R4:W-:Y:S01]  /*52c10*/  @P3 STG.E.U16 desc[UR34][R14.64], R2 ;  /* 0x000000020e003986 */ /* 0x0009e2000c101522 */
[----:B0-----:R-:W-:Y:S01]  /*52c20*/  VIADD R12, R28, 0x8 ;  /* 0x000000081c0c7836 */ /* 0x001fe20000000000 */
[----:B------:R-:W-:Y:S01]  /*52c30*/  ISETP.LT.AND P1, PT, R3, UR24, !P1 ;  /* 0x0000001803007c0c */ /* 0x000fe2000cf21270 */
[----:B------:R-:W0:Y:S03]  /*52c40*/  LDCU UR24, c[0x0][0x398] ;  /* 0x00007300ff1877ac */ /* 0x000e260008000800 */
[----:B------:R-:W-:Y:S01]  /*52c50*/  ISETP.GE.AND P3, PT, R12, UR39, PT ;  /* 0x000000270c007c0c */ /* 0x000fe2000bf66270 */
[C---:B------:R-:W-:Y:S01]  /*52c60*/  IMAD.WIDE R12, R7.reuse, 0x2, R10 ;  /* 0x00000002070c7825 */ /* 0x040fe200078e020a */
[----:B------:R-:W0:Y:S03]  /*52c70*/  LDCU UR54, c[0x0][0x398] ;  /* 0x00007300ff3677ac */ /* 0x000e260008000800 */
[C---:B----4-:R-:W-:Y:S01]  /*52c80*/  VIADD R2, R7.reuse, UR25 ;  /* 0x0000001907027c36 */ /* 0x050fe20008000000 */
[----:B------:R-:W4:Y:S01]  /*52c90*/  LDCU UR25, c[0x0][0x398] ;  /* 0x00007300ff1977ac */ /* 0x000f220008000800 */
[----:B------:R-:W-:Y:S01]  /*52ca0*/  IMAD.WIDE R14, R7, 0x2, R16 ;  /* 0x00000002070e7825 */ /* 0x000fe200078e0210 */
[----:B------:R-:W0:Y:S01]  /*52cb0*/  LDCU UR55, c[0x0][0x3b8] ;  /* 0x00007700ff3777ac */ /* 0x000e220008000800 */
[----:B---3--:R-:W-:Y:S01]  /*52cc0*/  PRMT R7, R0, 0x7632, R7 ;  /* 0x0000763200077816 */ /* 0x008fe20000000007 */
[----:B------:R3:W-:Y:S04]  /*52cd0*/  @P6 STG.E.U16 desc[UR34][R12.64], R0 ;  /* 0x000000000c006986 */ /* 0x0007e8000c101522 */
[----:B------:R2:W-:Y:S01]  /*52ce0*/  @P0 STG.E.U16 desc[UR34][R14.64], R7 ;  /* 0x000000070e000986 */ /* 0x0005e2000c101522 */
[----:B---3--:R-:W-:-:S03]  /*52cf0*/  IMAD.WIDE R12, R2, 0x2, R4 ;  /* 0x00000002020c7825 */ /* 0x008fc600078e0204 */
[----:B------:R-:W3:Y:S04]  /*52d00*/  LDL.LU R0, [R1+0x30] ;  /* 0x0000300001007983 */ /* 0x000ee80000300800 */
[----:B------:R-:W3:Y:S04]  /*52d10*/  LDL.LU R25, [R1+0x1f0] ;  /* 0x0001f00001197983 */ /* 0x000ee80000300800 */
[----:B------:R-:W4:Y:S01]  /*52d20*/  LDL.LU R24, [R1+0x1e0] ;  /* 0x0001e00001187983 */ /* 0x000f220000300800 */
[----:B--2---:R-:W-:-:S03]  /*52d30*/  PRMT R7, R27, 0x7632, R7 ;  /* 0x000076321b077816 */ /* 0x004fc60000000007 */
[----:B------:R2:W-:Y:S04]  /*52d40*/  @P1 STG.E.U16 desc[UR34][R12.64], R27 ;  /* 0x0000001b0c001986 */ /* 0x0005e8000c101522 */
[----:B--2---:R-:W2:Y:S01]  /*52d50*/  LDL R27, [R1+0x10c8] ;  /* 0x0010c800011b7983 */ /* 0x004ea20000100800 */
[----:B------:R-:W-:Y:S01]  /*52d60*/  IMAD.WIDE R14, R2, 0x2, R8 ;  /* 0x00000002020e7825 */ /* 0x000fe200078e0208 */
[----:B------:R-:W-:Y:S01]  /*52d70*/  ISETP.LT.AND P6, PT, R29, UR8, !P3 ;  /* 0x000000081d007c0c */ /* 0x000fe2000dfc1270 */
[----:B------:R-:W0:Y:S02]  /*52d80*/  LDCU UR8, c[0x0][0x3b8] ;  /* 0x00007700ff0877ac */ /* 0x000e240008000800 */
[----:B------:R-:W-:Y:S01]  /*52d90*/  VIADD R12, R28, 0x9 ;  /* 0x000000091c0c7836 */ /* 0x000fe20000000000 */
[----:B------:R-:W-:Y:S01]  /*52da0*/  ISETP.LT.AND P0, PT, R6, UR17, !P3 ;  /* 0x0000001106007c0c */ /* 0x000fe2000df01270 */
[----:B------:R0:W-:Y:S03]  /*52db0*/  @P2 STG.E.U16 desc[UR34][R14.64], R7 ;  /* 0x000000070e002986 */ /* 0x0001e6000c101522 */
[----:B-1----:R-:W-:Y:S01]  /*52dc0*/  ISETP.GE.AND P2, PT, R12, UR15, PT ;  /* 0x0000000f0c007c0c */ /* 0x002fe2000bf46270 */
[C---:B------:R-:W-:Y:S01]  /*52dd0*/  IMAD.WIDE R12, R2.reuse, 0x2, R10 ;  /* 0x00000002020c7825 */ /* 0x040fe200078e020a */
[----:B------:R-:W1:Y:S04]  /*52de0*/  LDCU UR15, c[0x0][0x398] ;  /* 0x00007300ff0f77ac */ /* 0x000e680008000800 */
[----:B------:R1:W-:Y:S01]  /*52df0*/  @P5 STG.E.U16 desc[UR34][R12.64], R23 ;  /* 0x000000170c005986 */ /* 0x0003e2000c101522 */
[C---:B0-----:R-:W-:Y:S01]  /*52e00*/  VIADD R7, R2.reuse, UR16 ;  /* 0x0000001002077c36 */ /* 0x041fe20008000000 */
[----:B------:R-:W0:Y:S01]  /*52e10*/  LDCU.64 UR16, c[0x0][0x398] ;  /* 0x00007300ff1077ac */ /* 0x000e220008000a00 */
[----:B------:R-:W-:Y:S01]  /*52e20*/  IMAD.WIDE R14, R2, 0x2, R16 ;  /* 0x00000002020e7825 */ /* 0x000fe200078e0210 */
[----:B------:R-:W-:-:S03]  /*52e30*/  PRMT R2, R23, 0x7632, R2 ;  /* 0x0000763217027816 */ /* 0x000fc60000000002 */
[C---:B-1----:R-:W-:Y:S02]  /*52e40*/  IMAD.WIDE R12, R7.reuse, 0x2, R4 ;  /* 0x00000002070c7825 */ /* 0x042fe400078e0204 */
[----:B------:R3:W-:Y:S02]  /*52e50*/  @P4 STG.E.U16 desc[UR34][R14.64], R2 ;  /* 0x000000020e004986 */ /* 0x0007e4000c101522 */
[----:B---3--:R-:W-:Y:S01]  /*52e60*/  PRMT R2, R0, 0x7632, R2 ;  /* 0x0000763200027816 */ /* 0x008fe20000000002 */
[----:B------:R-:W-:Y:S01]  /*52e70*/  IMAD.WIDE R14, R7, 0x2, R8 ;  /* 0x00000002070e7825 */ /* 0x000fe200078e0208 */
[----:B--2---:R-:W-:Y:S01]  /*52e80*/  ISETP.LT.AND P1, PT, R27, UR12, !P3 ;  /* 0x0000000c1b007c0c */ /* 0x004fe2000df21270 */
[----:B------:R-:W1:Y:S01]  /*52e90*/  LDCU UR12, c[0x0][0x398] ;  /* 0x00007300ff0c77ac */ /* 0x000e620008000800 */
[----:B------:R-:W-:Y:S02]  /*52ea0*/  ISETP.LT.AND P3, PT, R3, UR10, !P3 ;  /* 0x0000000a03007c0c */ /* 0x000fe4000df61270 */
[----:B------:R-:W-:Y:S01]  /*52eb0*/  ISETP.LT.AND P5, PT, R29, UR20, !P2 ;  /* 0x000000141d007c0c */ /* 0x000fe2000d7a1270 */
[----:B------:R-:W2:Y:S01]  /*52ec0*/  LDCU.64 UR20, c[0x0][0x398] ;  /* 0x00007300ff1477ac */ /* 0x000ea20008000a00 */
[----:B------:R-:W-:Y:S01]  /*52ed0*/  ISETP.LT.AND P4, PT, R6, UR53, !P2 ;  /* 0x0000003506007c0c */ /* 0x000fe2000d781270 */
[----:B------:R-:W3:Y:S01]  /*52ee0*/  LDCU UR10, c[0x0][0x398] ;  /* 0x00007300ff0a77ac */ /* 0x000ee20008000800 */
[----:B------:R-:W0:Y:S07]  /*52ef0*/  LDCU UR53, c[0x0][0x398] ;  /* 0x00007300ff3577ac */ /* 0x000e2e0008000800 */
[----:B------:R0:W-:Y:S04]  /*52f00*/  @P3 STG.E.U16 desc[UR34][R12.64], R0 ;  /* 0x000000000c003986 */ /* 0x0001e8000c101522 */
[----:B0-----:R-:W3:Y:S01]  /*52f10*/  LDL.LU R0, [R1+0x10] ;  /* 0x0000100001007983 */ /* 0x001ee20000300800 */
[----:B------:R-:W-:-:S03]  /*52f20*/  VIADD R12, R28, 0xa ;  /* 0x0000000a1c0c7836 */ /* 0x000fc60000000000 */
[----:B------:R0:W-:Y:S02]  /*52f30*/  @P1 STG.E.U16 desc[UR34][R14.64], R2 ;  /* 0x000000020e001986 */ /* 0x0001e4000c101522 */
[----:B------:R-:W-:Y:S01]  /*52f40*/  ISETP.GE.AND P1, PT, R12, UR17, PT ;  /* 0x000000110c007c0c */ /* 0x000fe2000bf26270 */
[----:B------:R-:W-:Y:S01]  /*52f50*/  IMAD.WIDE R12, R7, 0x2, R10 ;  /* 0x00000002070c7825 */ /* 0x000fe200078e020a */
[----:B------:R-:W-:Y:S01]  /*52f60*/  ISETP.LT.AND P3, PT, R27, UR52, !P2 ;  /* 0x000000341b007c0c */ /* 0x000fe2000d761270 */
[----:B------:R-:W1:Y:S03]  /*52f70*/  LDCU UR17, c[0x0][0x3b8] ;  /* 0x00007700ff1177ac */ /* 0x000e660008000800 */
[----:B------:R2:W-:Y:S01]  /*52f80*/  @P0 STG.E.U16 desc[UR34][R12.64], R25 ;  /* 0x000000190c000986 */ /* 0x0005e2000c101522 */
[C---:B0-----:R-:W-:Y:S02]  /*52f90*/  VIADD R2, R7.reuse, UR5 ;  /* 0x0000000507027c36 */ /* 0x041fe40008000000 */
[----:B------:R-:W-:Y:S01]  /*52fa0*/  IMAD.WIDE R14, R7, 0x2, R16 ;  /* 0x00000002070e7825 */ /* 0x000fe200078e0210 */
[----:B------:R-:W-:Y:S01]  /*52fb0*/  PRMT R7, R25, 0x7632, R7 ;  /* 0x0000763219077816 */ /* 0x000fe20000000007 */
[----:B------:R-:W0:Y:S01]  /*52fc0*/  LDCU UR5, c[0x0][0x398] ;  /* 0x00007300ff0577ac */ /* 0x000e220008000800 */
[----:B--2---:R-:W2:Y:S01]  /*52fd0*/  LDL.LU R25, [R1+0x34] ;  /* 0x0000340001197983 */ /* 0x004ea20000300800 */
[----:B------:R-:W-:Y:S01]  /*52fe0*/  ISETP.LT.AND P2, PT, R3, UR11, !P2 ;  /* 0x0000000b03007c0c */ /* 0x000fe2000d741270 */
[----:B------:R-:W-:Y:S01]  /*52ff0*/  IMAD.WIDE R12, R2, 0x2, R4 ;  /* 0x00000002020c7825 */ /* 0x000fe200078e0204 */
[----:B------:R-:W-:Y:S01]  /*53000*/  ISETP.LT.AND P0, PT, R29, UR42, !P1 ;  /* 0x0000002a1d007c0c */ /* 0x000fe2000cf01270 */
[----:B------:R0:W-:Y:S01]  /*53010*/  @P6 STG.E.U16 desc[UR34][R14.64], R7 ;  /* 0x000000070e006986 */ /* 0x0001e2000c101522 */
[----:B------:R-:W1:Y:S01]  /*53020*/  LDCU.64 UR42, c[0x0][0x398] ;  /* 0x00007300ff2a77ac */ /* 0x000e620008000a00 */
[----:B------:R-:W1:Y:S01]  /*53030*/  LDCU UR11, c[0x0][0x398] ;  /* 0x00007300ff0b77ac */ /* 0x000e620008000800 */
[----:B------:R-:W1:Y:S07]  /*53040*/  LDCU UR52, c[0x0][0x3b8] ;  /* 0x00007700ff3477ac */ /* 0x000e6e0008000800 */
[----:B----4-:R4:W-:Y:S01]  /*53050*/  @P2 STG.E.U16 desc[UR34][R12.64], R24 ;  /* 0x000000180c002986 */ /* 0x0109e2000c101522 */
[----:B0-----:R-:W-:Y:S01]  /*53060*/  PRMT R7, R24, 0x7632, R7 ;  /* 0x0000763218077816 */ /* 0x001fe20000000007 */
[----:B------:R-:W-:-:S02]  /*53070*/  IMAD.WIDE R14, R2, 0x2, R8 ;  /* 0x00000002020e7825 */ /* 0x000fc400078e0208 */
[----:B----4-:R-:W4:Y:S02]  /*53080*/  LDL.LU R24, [R1+0x1f4] ;  /* 0x0001f40001187983 */ /* 0x010f240000300800 */
[----:B------:R-:W-:Y:S02]  /*53090*/  VIADD R12, R28, 0xb ;  /* 0x0000000b1c0c7836 */ /* 0x000fe40000000000 */
[----:B------:R0:W-:Y:S03]  /*530a0*/  @P3 STG.E.U16 desc[UR34][R14.64], R7 ;  /* 0x000000070e003986 */ /* 0x0001e6000c101522 */
[----:B------:R-:W-:Y:S01]  /*530b0*/  ISETP.GE.AND P3, PT, R12, UR21, PT ;  /* 0x000000150c007c0c */ /* 0x000fe2000bf66270 */
[----:B------:R-:W-:Y:S01]  /*530c0*/  IMAD.WIDE R12, R2, 0x2, R10 ;  /* 0x00000002020c7825 */ /* 0x000fe200078e020a */
[----:B------:R-:W-:Y:S01]  /*530d0*/  ISETP.LT.AND P6, PT, R6, UR51, !P1 ;  /* 0x0000003306007c0c */ /* 0x000fe2000cfc1270 */
[----:B------:R-:W1:Y:S01]  /*530e0*/  LDCU UR21, c[0x0][0x398] ;  /* 0x00007300ff1577ac */ /* 0x000e620008000800 */
[----:B------:R-:W-:Y:S01]  /*530f0*/  ISETP.LT.AND P2, PT, R27, UR50, !P1 ;  /* 0x000000321b007c0c */ /* 0x000fe2000cf41270 */
[----:B0-----:R-:W-:-:S02]  /*53100*/  VIADD R7, R2, UR48 ;  /* 0x0000003002077c36 */ /* 0x001fc40008000000 */
[----:B------:R-:W-:Y:S01]  /*53110*/  IMAD.WIDE R14, R2, 0x2, R16 ;  /* 0x00000002020e7825 */ /* 0x000fe200078e0210 */
[----:B------:R-:W-:Y:S01]  /*53120*/  ISETP.LT.AND P1, PT, R3, UR49, !P1 ;  /* 0x0000003103007c0c */ /* 0x000fe2000cf21270 */
[----:B------:R-:W0:Y:S01]  /*53130*/  LDCU UR49, c[0x0][0x398] ;  /* 0x00007300ff3177ac */ /* 0x000e220008000800 */
[----:B------:R-:W0:Y:S01]  /*53140*/  LDCU UR50, c[0x0][0x398] ;  /* 0x00007300ff3277ac */ /* 0x000e220008000800 */
[----:B------:R-:W0:Y:S01]  /*53150*/  LDCU UR48, c[0x0][0x3b8] ;  /* 0x00007700ff3077ac */ /* 0x000e220008000800 */
[----:B------:R-:W0:Y:S01]  /*53160*/  LDCU UR51, c[0x0][0x398] ;  /* 0x00007300ff3377ac */ /* 0x000e220008000800 */
[----:B---3--:R-:W-:Y:S01]  /*53170*/  PRMT R2, R0, 0x7632, R2 ;  /* 0x0000763200027816 */ /* 0x008fe20000000002 */
[----:B------:R3:W-:Y:S04]  /*53180*/  @P4 STG.E.U16 desc[UR34][R12.64], R0 ;  /* 0x000000000c004986 */ /* 0x0007e8000c101522 */
[----:B---3--:R-:W3:Y:S01]  /*53190*/  LDL.LU R0, [R1+0x1e4] ;  /* 0x0001e40001007983 */ /* 0x008ee20000300800 */
[----:B------:R-:W-:-:S03]  /*531a0*/  IMAD.WIDE R12, R7, 0x2, R4 ;  /* 0x00000002070c7825 */ /* 0x000fc600078e0204 */
[----:B------:R0:W-:Y:S04]  /*531b0*/  @P5 STG.E.U16 desc[UR34][R14.64], R2 ;  /* 0x000000020e005986 */ /* 0x0001e8000c101522 */
[----:B--2---:R2:W-:Y:S01]  /*531c0*/  @P1 STG.E.U16 desc[UR34][R12.64], R25 ;  /* 0x000000190c001986 */ /* 0x0045e2000c101522 */
[----:B0-----:R-:W-:-:S03]  /*531d0*/  PRMT R2, R25, 0x7632, R2 ;  /* 0x0000763219027816 */ /* 0x001fc60000000002 */
[----:B--2---:R-:W2:Y:S01]  /*531e0*/  LDL.LU R25, [R1+0x14] ;  /* 0x0000140001197983 */ /* 0x004ea20000300800 */
[----:B------:R-:W-:-:S04]  /*531f0*/  IMAD.WIDE R14, R7, 0x2, R8 ;  /* 0x00000002070e7825 */ /* 0x000fc800078e0208 */
[----:B------:R-:W-:Y:S01]  /*53200*/  VIADD R12, R28, 0xc ;  /* 0x0000000c1c0c7836 */ /* 0x000fe20000000000 */
[----:B------:R0:W-:Y:S04]  /*53210*/  @P2 STG.E.U16 desc[UR34][R14.64], R2 ;  /* 0x000000020e002986 */ /* 0x0001e8000c101522 */
[----:B-1----:R-:W-:Y:S01]  /*53220*/  ISETP.GE.AND P2, PT, R12, UR43, PT ;  /* 0x0000002b0c007c0c */ /* 0x002fe2000bf46270 */
[----:B------:R-:W-:-:S05]  /*53230*/  IMAD.WIDE R12, R7, 0x2, R10 ;  /* 0x00000002070c7825 */ /* 0x000fca00078e020a */
[----:B----4-:R1:W-:Y:S01]  /*53240*/  @P6 STG.E.U16 desc[UR34][R12.64], R24 ;  /* 0x000000180c006986 */ /* 0x0103e2000c101522 */
[C---:B0-----:R-:W-:Y:S02]  /*53250*/  VIADD R2, R7.reuse, UR13 ;  /* 0x0000000d07027c36 */ /* 0x041fe40008000000 */
[----:B------:R-:W-:Y:S01]  /*53260*/  IMAD.WIDE R14, R7, 0x2, R16 ;  /* 0x00000002070e7825 */ /* 0x000fe200078e0210 */
[----:B------:R-:W-:Y:S01]  /*53270*/  PRMT R7, R24, 0x7632, R7 ;  /* 0x0000763218077816 */ /* 0x000fe20000000007 */
[----:B------:R-:W0:Y:S01]  /*53280*/  LDCU UR13, c[0x0][0x398] ;  /* 0x00007300ff0d77ac */ /* 0x000e220008000800 */
[----:B-1----:R-:W4:Y:S01]  /*53290*/  LDL.LU R24, [R1+0x38] ;  /* 0x0000380001187983 */ /* 0x002f220000300800 */
[----:B------:R-:W-:Y:S02]  /*532a0*/  ISETP.LT.AND P4, PT, R29, UR38, !P3 ;  /* 0x000000261d007c0c */ /* 0x000fe4000df81270 */
[----:B------:R-:W-:Y:S02]  /*532b0*/  ISETP.LT.AND P5, PT, R6, UR47, !P3 ;  /* 0x0000002f06007c0c */ /* 0x000fe4000dfa1270 */
[----:B------:R-:W-:Y:S01]  /*532c0*/  ISETP.LT.AND P1, PT, R27, UR45, !P3 ;  /* 0x0000002d1b007c0c */ /* 0x000fe2000df21270 */
[----:B------:R-:W-:Y:S01]  /*532d0*/  IMAD.WIDE R12, R2, 0x2, R4 ;  /* 0x00000002020c7825 */ /* 0x000fe200078e0204 */
[----:B------:R-:W-:Y:S01]  /*532e0*/  ISETP.LT.AND P3, PT, R3, UR44, !P3 ;  /* 0x0000002c03007c0c */ /* 0x000fe2000df61270 */
[----:B------:R3:W-:Y:S01]  /*532f0*/  @P0 STG.E.U16 desc[UR34][R14.64], R7 ;  /* 0x000000070e000986 */ /* 0x0007e2000c101522 */
[----:B------:R-:W1:Y:S01]  /*53300*/  LDCU.64 UR44, c[0x0][0x398] ;  /* 0x00007300ff2c77ac */ /* 0x000e620008000a00 */
[----:B------:R-:W-:Y:S01]  /*53310*/  ISETP.LT.AND P6, PT, R29, UR14, !P2 ;  /* 0x0000000e1d007c0c */ /* 0x000fe2000d7c1270 */
[----:B------:R-:W0:Y:S01]  /*53320*/  LDCU.64 UR38, c[0x0][0x398] ;  /* 0x00007300ff2677ac */ /* 0x000e220008000a00 */
[----:B---3--:R-:W-:-:S08]  /*53330*/  PRMT R7, R0, 0x7632, R7 ;  /* 0x0000763200077816 */ /* 0x008fd00000000007 */
[----:B------:R3:W-:Y:S01]  /*53340*/  @P3 STG.E.U16 desc[UR34][R12.64], R0 ;  /* 0x000000000c003986 */ /* 0x0007e2000c101522 */
[----:B------:R-:W-:Y:S01]  /*53350*/  IMAD.WIDE R14, R2, 0x2, R8 ;  /* 0x00000002020e7825 */ /* 0x000fe200078e0208 */
[----:B------:R-:W-:Y:S01]  /*53360*/  ISETP.LT.AND P0, PT, R6, UR46, !P2 ;  /* 0x0000002e06007c0c */ /* 0x000fe2000d701270 */
[----:B------:R-:W0:Y:S01]  /*53370*/  LDCU.64 UR46, c[0x0][0x398] ;  /* 0x00007300ff2e77ac */ /* 0x000e220008000a00 */
[----:B------:R-:W0:Y:S01]  /*53380*/  LDCU UR14, c[0x0][0x398] ;  /* 0x00007300ff0e77ac */ /* 0x000e220008000800 */
[----:B---3--:R-:W3:Y:S01]  /*53390*/  LDL.LU R0, [R1+0x1f8] ;  /* 0x0001f80001007983 */ /* 0x008ee20000300800 */
[----:B------:R-:W-:-:S03]  /*533a0*/  VIADD R12, R28, 0xd ;  /* 0x0000000d1c0c7836 */ /* 0x000fc60000000000 */
[----:B------:R0:W-:Y:S02]  /*533b0*/  @P1 STG.E.U16 desc[UR34][R14.64], R7 ;  /* 0x000000070e001986 */ /* 0x0001e4000c101522 */
[----:B-1----:R-:W-:Y:S01]  /*533c0*/  ISETP.GE.AND P1, PT, R12, UR45, PT ;  /* 0x0000002d0c007c0c */ /* 0x002fe2000bf26270 */
[----:B------:R-:W-:-:S05]  /*533d0*/  IMAD.WIDE R12, R2, 0x2, R10 ;  /* 0x00000002020c7825 */ /* 0x000fca00078e020a */
[----:B--2---:R1:W-:Y:S01]  /*533e0*/  @P5 STG.E.U16 desc[UR34][R12.64], R25 ;  /* 0x000000190c005986 */ /* 0x0043e2000c101522 */
[C---:B0-----:R-:W-:Y:S02]  /*533f0*/  VIADD R7, R2.reuse, UR19 ;  /* 0x0000001302077c36 */ /* 0x041fe40008000000 */
[----:B------:R-:W-:Y:S01]  /*53400*/  IMAD.WIDE R14, R2, 0x2, R16 ;  /* 0x00000002020e7825 */ /* 0x000fe200078e0210 */
[----:B------:R-:W-:Y:S01]  /*53410*/  PRMT R2, R25, 0x7632, R2 ;  /* 0x0000763219027816 */ /* 0x000fe20000000002 */
[----:B------:R-:W0:Y:S01]  /*53420*/  LDCU UR19, c[0x0][0x398] ;  /* 0x00007300ff1377ac */ /* 0x000e220008000800 */
[----:B-1----:R-:W2:Y:S01]  /*53430*/  LDL.LU R25, [R1+0x1e8] ;  /* 0x0001e80001197983 */ /* 0x002ea20000300800 */
[----:B------:R-:W-:Y:S02]  /*53440*/  ISETP.LT.AND P3, PT, R27, UR41, !P2 ;  /* 0x000000291b007c0c */ /* 0x000fe4000d761270 */
[----:B------:R-:W-:Y:S01]  /*53450*/  ISETP.LT.AND P2, PT, R3, UR40, !P2 ;  /* 0x0000002803007c0c */ /* 0x000fe2000d741270 */
[----:B------:R-:W-:Y:S01]  /*53460*/  IMAD.WIDE R12, R7, 0x2, R4 ;  /* 0x00000002070c7825 */ /* 0x000fe200078e0204 */
[----:B------:R4:W-:Y:S01]  /*53470*/  @P4 STG.E.U16 desc[UR34][R14.64], R2 ;  /* 0x000000020e004986 */ /* 0x0009e2000c101522 */
[----:B------:R-:W-:Y:S01]  /*53480*/  ISETP.LT.AND P5, PT, R29, UR16, !P1 ;  /* 0x000000101d007c0c */ /* 0x000fe2000cfa1270 */
[----:B------:R-:W1:Y:S01]  /*53490*/  LDCU.64 UR40, c[0x0][0x398] ;  /* 0x00007300ff2877ac */ /* 0x000e620008000a00 */
[----:B----4-:R-:W-:-:S08]  /*534a0*/  PRMT R2, R24, 0x7632, R2 ;  /* 0x0000763218027816 */ /* 0x010fd00000000002 */
[----:B------:R4:W-:Y:S01]  /*534b0*/  @P2 STG.E.U16 desc[UR34][R12.64], R24 ;  /* 0x000000180c002986 */ /* 0x0009e2000c101522 */
[----:B------:R-:W-:Y:S01]  /*534c0*/  IMAD.WIDE R14, R7, 0x2, R8 ;  /* 0x00000002070e7825 */ /* 0x000fe200078e0208 */
[----:B------:R-:W-:Y:S01]  /*534d0*/  ISETP.LT.AND P4, PT, R6, UR37, !P1 ;  /* 0x0000002506007c0c */ /* 0x000fe2000cf81270 */
[----:B------:R-:W0:Y:S01]  /*534e0*/  LDCU UR16, c[0x0][0x398] ;  /* 0x00007300ff1077ac */ /* 0x000e220008000800 */
[----:B----4-:R-:W4:Y:S01]  /*534f0*/  LDL.LU R24, [R1+0x18] ;  /* 0x0000180001187983 */ /* 0x010f220000300800 */
[----:B------:R-:W-:-:S03]  /*53500*/  VIADD R12, R28, 0xe ;  /* 0x0000000e1c0c7836 */ /* 0x000fc60000000000 */
[----:B------:R0:W-:Y:S02]  /*53510*/  @P3 STG.E.U16 desc[UR34][R14.64], R2 ;  /* 0x000000020e003986 */ /* 0x0001e4000c101522 */
[----:B------:R-:W-:Y:S01]  /*53520*/  ISETP.GE.AND P3, PT, R12, UR47, PT ;  /* 0x0000002f0c007c0c */ /* 0x000fe2000bf66270 */
[----:B------:R-:W-:Y:S01]  /*53530*/  IMAD.WIDE R12, R7, 0x2, R10 ;  /* 0x00000002070c7825 */ /* 0x000fe200078e020a */
[----:B------:R-:W-:Y:S01]  /*53540*/  ISETP.LT.AND P2, PT, R27, UR18, !P1 ;  /* 0x000000121b007c0c */ /* 0x000fe2000cf41270 */
[----:B------:R-:W0:Y:S01]  /*53550*/  LDCU UR47, c[0x0][0x3b8] ;  /* 0x00007700ff2f77ac */ /* 0x000e220008000800 */
[----:B------:R-:W-:Y:S01]  /*53560*/  ISETP.LT.AND P1, PT, R3, UR36, !P1 ;  /* 0x0000002403007c0c */ /* 0x000fe2000cf21270 */
[----:B------:R-:W0:Y:S01]  /*53570*/  LDCU.64 UR36, c[0x0][0x398] ;  /* 0x00007300ff2477ac */ /* 0x000e220008000a00 */
[----:B---3--:R-:W-:Y:S01]  /*53580*/  PRMT R18, R0, 0x7632, R18 ;  /* 0x0000763200127816 */ /* 0x008fe20000000012 */
[----:B------:R3:W-:Y:S01]  /*53590*/  @P0 STG.E.U16 desc[UR34][R12.64], R0 ;  /* 0x000000000c000986 */ /* 0x0007e2000c101522 */
[C---:B0-----:R-:W-:Y:S01]  /*535a0*/  VIADD R2, R7.reuse, UR77 ;  /* 0x0000004d07027c36 */ /* 0x041fe20008000000 */
[----:B------:R-:W0:Y:S02]  /*535b0*/  LDCU UR18, c[0x0][0x398] ;  /* 0x00007300ff1277ac */ /* 0x000e240008000800 */
[----:B---3--:R-:W3:Y:S01]  /*535c0*/  LDL.LU R0, [R1+0x3c] ;  /* 0x00003c0001007983 */ /* 0x008ee20000300800 */
[----:B------:R-:W-:Y:S01]  /*535d0*/  IMAD.WIDE R14, R7, 0x2, R16 ;  /* 0x00000002070e7825 */ /* 0x000fe200078e0210 */
[----:B------:R-:W-:Y:S01]  /*535e0*/  ISETP.LT.AND P0, PT, R29, UR20, !P3 ;  /* 0x000000141d007c0c */ /* 0x000fe2000df01270 */
[----:B------:R-:W0:Y:S02]  /*535f0*/  LDCU UR77, c[0x0][0x398] ;  /* 0x00007300ff4d77ac */ /* 0x000e240008000800 */
[----:B------:R-:W-:Y:S01]  /*53600*/  IMAD.WIDE R12, R2, 0x2, R4 ;  /* 0x00000002020c7825 */ /* 0x000fe200078e0204 */
[----:B------:R-:W-:Y:S01]  /*53610*/  @P6 STG.E.U16 desc[UR34][R14.64], R18 ;  /* 0x000000120e006986 */ /* 0x000fe2000c101522 */
[----:B------:R-:W-:Y:S01]  /*53620*/  ISETP.LT.AND P6, PT, R6, UR60, !P3 ;  /* 0x0000003c06007c0c */ /* 0x000fe2000dfc1270 */
[----:B------:R-:W0:Y:S01]  /*53630*/  LDCU UR60, c[0x0][0x398] ;  /* 0x00007300ff3c77ac */ /* 0x000e220008000800 */
[----:B--2---:R-:W-:Y:S01]  /*53640*/  PRMT R7, R25, 0x7632, R7 ;  /* 0x0000763219077816 */ /* 0x004fe20000000007 */
[----:B------:R2:W-:Y:S01]  /*53650*/  @P1 STG.E.U16 desc[UR34][R12.64], R25 ;  /* 0x000000190c001986 */ /* 0x0005e2000c101522 */
[----:B------:R-:W1:Y:S03]  /*53660*/  LDCU UR20, c[0x0][0x398] ;  /* 0x00007300ff1477ac */ /* 0x000e660008000800 */
[----:B--2---:R-:W2:Y:S01]  /*53670*/  LDL.LU R25, [R1+0x1fc] ;  /* 0x0001fc0001197983 */ /* 0x004ea20000300800 */
[----:B0-----:R-:W-:Y:S01]  /*53680*/  ISETP.LT.AND P1, PT, R27, UR60, !P3 ;  /* 0x0000003c1b007c0c */ /* 0x001fe2000df21270 */
[----:B------:R-:W0:Y:S01]  /*53690*/  LDCU UR60, c[0x0][0x3b8] ;  /* 0x00007700ff3c77ac */ /* 0x000e220008000800 */
[----:B------:R-:W-:-:S04]  /*536a0*/  IMAD.WIDE R14, R2, 0x2, R8 ;  /* 0x00000002020e7825 */ /* 0x000fc800078e0208 */
[----:B------:R-:W-:Y:S01]  /*536b0*/  VIADD R12, R28, 0xf ;  /* 0x0000000f1c0c7836 */ /* 0x000fe20000000000 */
[----:B------:R0:W-:Y:S04]  /*536c0*/  @P2 STG.E.U16 desc[UR34][R14.64], R7 ;  /* 0x000000070e002986 */ /* 0x0001e8000c101522 */
[----:B------:R-:W-:Y:S01]  /*536d0*/  ISETP.GE.AND P2, PT, R12, UR39, PT ;  /* 0x000000270c007c0c */ /* 0x000fe2000bf46270 */
[----:B------:R-:W-:-:S05]  /*536e0*/  IMAD.WIDE R12, R2, 0x2, R10 ;  /* 0x00000002020c7825 */ /* 0x000fca00078e020a */
[----:B----4-:R4:W-:Y:S01]  /*536f0*/  @P4 STG.E.U16 desc[UR34][R12.64], R24 ;  /* 0x000000180c004986 */ /* 0x0109e2000c101522 */
[C---:B0-----:R-:W-:Y:S01]  /*53700*/  VIADD R7, R2.reuse, UR60 ;  /* 0x0000003c02077c36 */ /* 0x041fe20008000000 */
[----:B------:R-:W-:Y:S01]  /*53710*/  ISETP.LT.AND P3, PT, R3, UR61, !P3 ;  /* 0x0000003d03007c0c */ /* 0x000fe2000df61270 */
[----:B------:R-:W-:Y:S01]  /*53720*/  IMAD.WIDE R14, R2, 0x2, R16 ;  /* 0x00000002020e7825 */ /* 0x000fe200078e0210 */
[----:B------:R-:W-:Y:S01]  /*53730*/  PRMT R2, R24, 0x7632, R2 ;  /* 0x0000763218027816 */ /* 0x000fe20000000002 */
[----:B------:R-:W0:Y:S01]  /*53740*/  LDCU UR60, c[0x0][0x398] ;  /* 0x00007300ff3c77ac */ /* 0x000e220008000800 */
[----:B------:R-:W1:Y:S01]  /*53750*/  LDCU UR61, c[0x0][0x398] ;  /* 0x00007300ff3d77ac */ /* 0x000e620008000800 */
[----:B----4-:R-:W4:Y:S01]  /*53760*/  LDL.LU R24, [R1+0x1ec] ;  /* 0x0001ec0001187983 */ /* 0x010f220000300800 */
[----:B------:R-:W-:-:S03]  /*53770*/  IMAD.WIDE R12, R7, 0x2, R4 ;  /* 0x00000002070c7825 */ /* 0x000fc600078e0204 */
[----:B------:R3:W-:Y:S01]  /*53780*/  @P5 STG.E.U16 desc[UR34][R14.64], R2 ;  /* 0x000000020e005986 */ /* 0x0007e2000c101522 */
[----:B0-----:R-:W-:Y:S01]  /*53790*/  ISETP.LT.AND P4, PT, R29, UR60, !P2 ;  /* 0x0000003c1d007c0c */ /* 0x001fe2000d781270 */
[----:B------:R-:W0:Y:S02]  /*537a0*/  LDCU UR60, c[0x0][0x398] ;  /* 0x00007300ff3c77ac */ /* 0x000e240008000800 */
[----:B0-----:R-:W-:Y:S01]  /*537b0*/  ISETP.LT.AND P5, PT, R6, UR60, !P2 ;  /* 0x0000003c06007c0c */ /* 0x001fe2000d7a1270 */
[----:B------:R-:W0:Y:S01]  /*537c0*/  LDCU UR60, c[0x0][0x398] ;  /* 0x00007300ff3c77ac */ /* 0x000e220008000800 */
[----:B---3--:R-:W-:Y:S01]  /*537d0*/  PRMT R2, R0, 0x7632, R2 ;  /* 0x0000763200027816 */ /* 0x008fe20000000002 */
[----:B------:R3:W-:Y:S04]  /*537e0*/  @P3 STG.E.U16 desc[UR34][R12.64], R0 ;  /* 0x000000000c003986 */ /* 0x0007e8000c101522 */
[----:B---3--:R-:W3:Y:S01]  /*537f0*/  LDL.LU R0, [R1+0x1c] ;  /* 0x00001c0001007983 */ /* 0x008ee20000300800 */
[----:B0-----:R-:W-:Y:S01]  /*53800*/  ISETP.LT.AND P3, PT, R27, UR60, !P2 ;  /* 0x0000003c1b007c0c */ /* 0x001fe2000d761270 */
[----:B------:R-:W0:Y:S01]  /*53810*/  LDCU UR60, c[0x0][0x3b8] ;  /* 0x00007700ff3c77ac */ /* 0x000e220008000800 */
[----:B------:R-:W-:-:S05]  /*53820*/  IMAD.WIDE R14, R7, 0x2, R8 ;  /* 0x00000002070e7825 */ /* 0x000fca00078e0208 */
[----:B------:R0:W-:Y:S01]  /*53830*/  @P1 STG.E.U16 desc[UR34][R14.64], R2 ;  /* 0x000000020e001986 */ /* 0x0001e2000c101522 */
[----:B------:R-:W-:Y:S02]  /*53840*/  VIADD R12, R28, 0x10 ;  /* 0x000000101c0c7836 */ /* 0x000fe40000000000 */
[C---:B0-----:R-:W-:Y:S01]  /*53850*/  VIADD R2, R7.reuse, UR60 ;  /* 0x0000003c07027c36 */ /* 0x041fe20008000000 */
[----:B------:R-:W0:Y:S02]  /*53860*/  LDCU UR60, c[0x0][0x398] ;  /* 0x00007300ff3c77ac */ /* 0x000e240008000800 */
[----:B-1----:R-:W-:Y:S01]  /*53870*/  ISETP.GE.AND P1, PT, R12, UR41, PT ;  /* 0x000000290c007c0c */ /* 0x002fe2000bf26270 */
[----:B------:R-:W-:-:S05]  /*53880*/  IMAD.WIDE R12, R7, 0x2, R10 ;  /* 0x00000002070c7825 */ /* 0x000fca00078e020a */
[----:B--2---:R1:W-:Y:S01]  /*53890*/  @P6 STG.E.U16 desc[UR34][R12.64], R25 ;  /* 0x000000190c006986 */ /* 0x0043e2000c101522 */
[----:B0-----:R-:W-:Y:S01]  /*538a0*/  ISETP.LT.AND P6, PT, R29, UR60, !P1 ;  /* 0x0000003c1d007c0c */ /* 0x001fe2000cfc1270 */
[----:B------:R-:W0:Y:S01]  /*538b0*/  LDCU UR60, c[0x0][0x398] ;  /* 0x00007300ff3c77ac */ /* 0x000e220008000800 */
[----:B------:R-:W-:Y:S01]  /*538c0*/  PRMT R18, R25, 0x7632, R18 ;  /* 0x0000763219127816 */ /* 0x000fe20000000012 */
[----:B------:R-:W-:Y:S01]  /*538d0*/  IMAD.WIDE R14, R7, 0x2, R16 ;  /* 0x00000002070e7825 */ /* 0x000fe200078e0210 */
[----:B------:R-:W-:Y:S01]  /*538e0*/  ISETP.LT.AND P2, PT, R3, UR61, !P2 ;  /* 0x0000003d03007c0c */ /* 0x000fe2000d741270 */
[----:B-1----:R-:W2:Y:S02]  /*538f0*/  LDL.LU R25, [R1+0x200] ;  /* 0x0002000001197983 */ /* 0x002ea40000300800 */
[----:B------:R-:W-:Y:S01]  /*53900*/  IMAD.WIDE R12, R2, 0x2, R4 ;  /* 0x00000002020c7825 */ /* 0x000fe200078e0204 */
[----:B----4-:R-:W-:Y:S01]  /*53910*/  PRMT R7, R24, 0x7632, R7 ;  /* 0x0000763218077816 */ /* 0x010fe20000000007 */
[----:B------:R1:W-:Y:S01]  /*53920*/  @P0 STG.E.U16 desc[UR34][R14.64], R18 ;  /* 0x000000120e000986 */ /* 0x0003e2000c101522 */
[----:B------:R-:W4:Y:S01]  /*53930*/  LDCU UR61, c[0x0][0x3b8] ;  /* 0x00007700ff3d77ac */ /* 0x000f220008000800 */
[----:B0-----:R-:W-:Y:S01]  /*53940*/  ISETP.LT.AND P0, PT, R6, UR60, !P1 ;  /* 0x0000003c06007c0c */ /* 0x001fe2000cf01270 */
[----:B------:R-:W0:Y:S05]  /*53950*/  LDCU UR60, c[0x0][0x398] ;  /* 0x00007300ff3c77ac */ /* 0x000e2a0008000800 */
[----:B------:R4:W-:Y:S01]  /*53960*/  @P2 STG.E.U16 desc[UR34][R12.64], R24 ;  /* 0x000000180c002986 */ /* 0x0009e2000c101522 */
[----:B-1----:R-:W-:-:S03]  /*53970*/  IMAD.WIDE R14, R2, 0x2, R8 ;  /* 0x00000002020e7825 */ /* 0x002fc600078e0208 */
[----:B----4-:R-:W4:Y:S01]  /*53980*/  LDL.LU R24, [R1+0x210] ;  /* 0x0002100001187983 */ /* 0x010f220000300800 */
[----:B0-----:R-:W-:Y:S01]  /*53990*/  ISETP.LT.AND P2, PT, R27, UR60, !P1 ;  /* 0x0000003c1b007c0c */ /* 0x001fe2000cf41270 */
[----:B------:R-:W0:Y:S01]  /*539a0*/  LDCU UR60, c[0x0][0x3b8] ;  /* 0x00007700ff3c77ac */ /* 0x000e220008000800 */
[----:B------:R-:W-:Y:S01]  /*539b0*/  VIADD R12, R28, 0x11 ;  /* 0x000000111c0c7836 */ /* 0x000fe20000000000 */
[----:B------:R1:W-:Y:S04]  /*539c0*/  @P3 STG.E.U16 desc[UR34][R14.64], R7 ;  /* 0x000000070e003986 */ /* 0x0003e8000c101522 */
[----:B------:R-:W-:Y:S01]  /*539d0*/  ISETP.GE.AND P3, PT, R12, UR37, PT ;  /* 0x000000250c007c0c */ /* 0x000fe2000bf66270 */
[C---:B------:R-:W-:Y:S01]  /*539e0*/  IMAD.WIDE R12, R2.reuse, 0x2, R10 ;  /* 0x00000002020c7825 */ /* 0x040fe200078e020a */
[----:B------:R-:W-:Y:S01]  /*539f0*/  ISETP.LT.AND P1, PT, R3, UR42, !P1 ;  /* 0x0000002a03007c0c */ /* 0x000fe2000cf21270 */
[----:B------:R-:W2:Y:S01]  /*53a00*/  LDCU.64 UR42, c[0x0][0x398] ;  /* 0x00007300ff2a77ac */ /* 0x000ea20008000a00 */
[----:B------:R-:W2:Y:S01]  /*53a10*/  LDCU UR37, c[0x0][0x398] ;  /* 0x00007300ff2577ac */ /* 0x000ea20008000800 */
[----:B-1----:R-:W-:-:S04]  /*53a20*/  IMAD.WIDE R14, R2, 0x2, R16 ;  /* 0x00000002020e7825 */ /* 0x002fc800078e0210 */
[----:B0-----:R-:W-:Y:S01]  /*53a30*/  VIADD R7, R2, UR60 ;  /* 0x0000003c02077c36 */ /* 0x001fe20008000000 */
[----:B------:R-:W0:Y:S01]  /*53a40*/  LDCU UR60, c[0x0][0x398] ;  /* 0x00007300ff3c77ac */ /* 0x000e220008000800 */
[----:B---3--:R-:W-:Y:S01]  /*53a50*/  PRMT R2, R0, 0x7632, R2 ;  /* 0x0000763200027816 */ /* 0x008fe20000000002 */
[----:B------:R1:W-:Y:S04]  /*53a60*/  @P5 STG.E.U16 desc[UR34][R12.64], R0 ;  /* 0x000000000c005986 */ /* 0x0003e8000c101522 */
[----:B-1----:R-:W3:Y:S04]  /*53a70*/  LDL.LU R0, [R1+0x50] ;  /* 0x0000500001007983 */ /* 0x002ee80000300800 */
[----:B------:R-:W3:Y:S01]  /*53a80*/  LDL.LU R21, [R1+0x40] ;  /* 0x0000400001157983 */ /* 0x000ee20000300800 */
[----:B0-----:R-:W-:Y:S01]  /*53a90*/  ISETP.LT.AND P5, PT, R29, UR60, !P3 ;  /* 0x0000003c1d007c0c */ /* 0x001fe2000dfa1270 */
[----:B------:R-:W0:Y:S01]  /*53aa0*/  LDCU UR60, c[0x0][0x398] ;  /* 0x00007300ff3c77ac */ /* 0x000e220008000800 */
[C---:B------:R-:W-:Y:S01]  /*53ab0*/  IMAD.WIDE R12, R7.reuse, 0x2, R4 ;  /* 0x00000002070c7825 */ /* 0x040fe200078e0204 */
[----:B------:R1:W-:Y:S03]  /*53ac0*/  @P4 STG.E.U16 desc[UR34][R14.64], R2 ;  /* 0x000000020e004986 */ /* 0x0003e6000c101522 */
[----:B-1----:R-:W-:Y:S01]  /*53ad0*/  IMAD.WIDE R14, R7, 0x2, R8 ;  /* 0x00000002070e7825 */ /* 0x002fe200078e0208 */
[----:B0-----:R-:W-:Y:S01]  /*53ae0*/  ISETP.LT.AND P4, PT, R6, UR60, !P3 ;  /* 0x0000003c06007c0c */ /* 0x001fe2000df81270 */
[----:B------:R-:W0:Y:S01]  /*53af0*/  LDCU UR60, c[0x0][0x398] ;  /* 0x00007300ff3c77ac */ /* 0x000e220008000800 */
[----:B--2---:R-:W-:Y:S01]  /*53b00*/  PRMT R2, R25, 0x7632, R2 ;  /* 0x0000763219027816 */ /* 0x004fe20000000002 */
[----:B------:R1:W-:Y:S04]  /*53b10*/  @P1 STG.E.U16 desc[UR34][R12.64], R25 ;  /* 0x000000190c001986 */ /* 0x0003e8000c101522 */
[----:B------:R2:W-:Y:S01]  /*53b20*/  @P2 STG.E.U16 desc[UR34][R14.64], R2 ;  /* 0x000000020e002986 */ /* 0x0005e2000c101522 */
[----:B-1----:R-:W-:-:S03]  /*53b30*/  VIADD R12, R28, 0x12 ;  /* 0x000000121c0c7836 */ /* 0x002fc60000000000 */
[----:B------:R-:W3:Y:S02]  /*53b40*/  LDL.LU R25, [R1+0x204] ;  /* 0x0002040001197983 */ /* 0x000ee40000300800 */
[----:B------:R-:W-:Y:S01]  /*53b50*/  ISETP.GE.AND P2, PT, R12, UR43, PT ;  /* 0x0000002b0c007c0c */ /* 0x000fe2000bf46270 */
[----:B------:R-:W-:Y:S01]  /*53b60*/  IMAD.WIDE R12, R7, 0x2, R10 ;  /* 0x00000002070c7825 */ /* 0x000fe200078e020a */
[----:B0-----:R-:W-:Y:S01]  /*53b70*/  ISETP.LT.AND P1, PT, R27, UR60, !P3 ;  /* 0x0000003c1b007c0c */ /* 0x001fe2000df21270 */
[----:B------:R-:W0:Y:S02]  /*53b80*/  LDCU UR43, c[0x0][0x398] ;  /* 0x00007300ff2b77ac */ /* 0x000e240008000800 */
[C---:B--2---:R-:W-:Y:S02]  /*53b90*/  VIADD R2, R7.reuse, UR61 ;  /* 0x0000003d07027c36 */ /* 0x044fe40008000000 */
[----:B------:R-:W-:Y:S01]  /*53ba0*/  IMAD.WIDE R14, R7, 0x2, R16 ;  /* 0x00000002070e7825 */ /* 0x000fe200078e0210 */
[----:B----4-:R1:W-:Y:S01]  /*53bb0*/  @P0 STG.E.U16 desc[UR34][R12.64], R24 ;  /* 0x000000180c000986 */ /* 0x0103e2000c101522 */
[----:B------:R-:W-:Y:S01]  /*53bc0*/  PRMT R7, R24, 0x7632, R7 ;  /* 0x0000763218077816 */ /* 0x000fe20000000007 */
[----:B------:R-:W2:Y:S01]  /*53bd0*/  LDCU UR61, c[0x0][0x398] ;  /* 0x00007300ff3d77ac */ /* 0x000ea20008000800 */
[----:B------:R-:W-:Y:S01]  /*53be0*/  ISETP.LT.AND P3, PT, R3, UR44, !P3 ;  /* 0x0000002c03007c0c */ /* 0x000fe2000df61270 */
[----:B------:R-:W4:Y:S01]  /*53bf0*/  LDCU UR60, c[0x0][0x398] ;  /* 0x00007300ff3c77ac */ /* 0x000f220008000800 */
[----:B-1----:R-:W4:Y:S01]  /*53c00*/  LDL.LU R24, [R1+0x214] ;  /* 0x0002140001187983 */ /* 0x002f220000300800 */
[----:B------:R-:W-:Y:S01]  /*53c10*/  IMAD.WIDE R12, R2, 0x2, R4 ;  /* 0x00000002020c7825 */ /* 0x000fe200078e0204 */
[----:B------:R-:W1:Y:S02]  /*53c20*/  LDCU.64 UR44, c[0x0][0x398] ;  /* 0x00007300ff2c77ac */ /* 0x000e640008000a00 */
[----:B------:R3:W-:Y:S02]  /*53c30*/  @P6 STG.E.U16 desc[UR34][R14.64], R7 ;  /* 0x000000070e006986 */ /* 0x0007e4000c101522 */
[----:B---3--:R-:W-:-:S05]  /*53c40*/  PRMT R7, R0, 0x7632, R7 ;  /* 0x0000763200077816 */ /* 0x008fca0000000007 */
[----:B------:R3:W-:Y:S04]  /*53c50*/  @P3 STG.E.U16 desc[UR34][R12.64], R0 ;  /* 0x000000000c003986 */ /* 0x0007e8000c101522 */
[----:B---3--:R-:W3:Y:S01]  /*53c60*/  LDL.LU R0, [R1+0x54] ;  /* 0x0000540001007983 */ /* 0x008ee20000300800 */
[----:B------:R-:W-:-:S04]  /*53c70*/  IMAD.WIDE R14, R2, 0x2, R8 ;  /* 0x00000002020e7825 */ /* 0x000fc800078e0208 */
[----:B------:R-:W-:Y:S01]  /*53c80*/  VIADD R12, R28, 0x13 ;  /* 0x000000131c0c7836 */ /* 0x000fe20000000000 */
[----:B------:R0:W-:Y:S04]  /*53c90*/  @P1 STG.E.U16 desc[UR34][R14.64], R7 ;  /* 0x000000070e001986 */ /* 0x0001e8000c101522 */
[----:B-1----:R-:W-:Y:S01]  /*53ca0*/  ISETP.GE.AND P1, PT, R12, UR45, PT ;  /* 0x0000002d0c007c0c */ /* 0x002fe2000bf26270 */
[C---:B------:R-:W-:Y:S01]  /*53cb0*/  IMAD.WIDE R12, R2.reuse, 0x2, R10 ;  /* 0x00000002020c7825 */ /* 0x040fe200078e020a */
[C---:B--2---:R-:W-:Y:S01]  /*53cc0*/  ISETP.LT.AND P0, PT, R29.reuse, UR61, !P2 ;  /* 0x0000003d1d007c0c */ /* 0x044fe2000d701270 */
[----:B------:R-:W1:Y:S03]  /*53cd0*/  LDCU UR45, c[0x0][0x398] ;  /* 0x00007300ff2d77ac */ /* 0x000e660008000800 */
[----:B------:R2:W-:Y:S01]  /*53ce0*/  @P4 STG.E.U16 desc[UR34][R12.64], R21 ;  /* 0x000000150c004986 */ /* 0x0005e2000c101522 */
[----:B------:R-:W-:Y:S01]  /*53cf0*/  ISETP.LT.AND P4, PT, R29, UR77, !P1 ;  /* 0x0000004d1d007c0c */ /* 0x000fe2000cf81270 */
[----:B------:R-:W1:Y:S01]  /*53d00*/  LDCU UR77, c[0x0][0x398] ;  /* 0x00007300ff4d77ac */ /* 0x000e620008000800 */
[----:B0-----:R-:W-:Y:S01]  /*53d10*/  VIADD R7, R2, UR47 ;  /* 0x0000002f02077c36 */ /* 0x001fe20008000000 */
[----:B------:R-:W-:Y:S01]  /*53d20*/  ISETP.LT.AND P6, PT, R6, UR66, !P2 ;  /* 0x0000004206007c0c */ /* 0x000fe2000d7c1270 */
[----:B------:R-:W-:Y:S01]  /*53d30*/  IMAD.WIDE R14, R2, 0x2, R16 ;  /* 0x00000002020e7825 */ /* 0x000fe200078e0210 */
[----:B------:R-:W-:Y:S01]  /*53d40*/  ISETP.LT.AND P3, PT, R27, UR62, !P2 ;  /* 0x0000003e1b007c0c */ /* 0x000fe2000d761270 */
[----:B------:R-:W0:Y:S01]  /*53d50*/  LDCU UR61, c[0x0][0x3b8] ;  /* 0x00007700ff3d77ac */ /* 0x000e220008000800 */
[----:B------:R-:W-:-:S02]  /*53d60*/  PRMT R2, R21, 0x7632, R2 ;  /* 0x0000763215027816 */ /* 0x000fc40000000002 */
[----:B------:R-:W-:Y:S01]  /*53d70*/  ISETP.LT.AND P2, PT, R3, UR46, !P2 ;  /* 0x0000002e03007c0c */ /* 0x000fe2000d741270 */
[----:B------:R-:W0:Y:S01]  /*53d80*/  LDCU.64 UR46, c[0x0][0x398] ;  /* 0x00007300ff2e77ac */ /* 0x000e220008000a00 */
[C---:B--2---:R-:W-:Y:S01]  /*53d90*/  IMAD.WIDE R12, R7.reuse, 0x2, R4 ;  /* 0x00000002070c7825 */ /* 0x044fe200078e0204 */
[----:B------:R2:W-:Y:S01]  /*53da0*/  @P5 STG.E.U16 desc[UR34][R14.64], R2 ;  /* 0x000000020e005986 */ /* 0x0005e2000c101522 */
[----:B------:R-:W0:Y:S03]  /*53db0*/  LDCU UR62, c[0x0][0x398] ;  /* 0x00007300ff3e77ac */ /* 0x000e260008000800 */
[----:B------:R-:W3:Y:S01]  /*53dc0*/  LDL.LU R21, [R1+0x44] ;  /* 0x0000440001157983 */ /* 0x000ee20000300800 */
[----:B------:R-:W0:Y:S01]  /*53dd0*/  LDCU UR66, c[0x0][0x398] ;  /* 0x00007300ff4277ac */ /* 0x000e220008000800 */
[----:B-1----:R-:W-:Y:S01]  /*53de0*/  ISETP.LT.AND P5, PT, R6, UR77, !P1 ;  /* 0x0000004d06007c0c */ /* 0x002fe2000cfa1270 */
[----:B------:R-:W1:Y:S03]  /*53df0*/  LDCU UR77, c[0x0][0x3b8] ;  /* 0x00007700ff4d77ac */ /* 0x000e660008000800 */
[----:B------:R4:W-:Y:S01]  /*53e00*/  @P2 STG.E.U16 desc[UR34][R12.64], R25 ;  /* 0x000000190c002986 */ /* 0x0009e2000c101522 */
[----:B--2---:R-:W-:Y:S01]  /*53e10*/  IMAD.WIDE R14, R7, 0x2, R8 ;  /* 0x00000002070e7825 */ /* 0x004fe200078e0208 */
[----:B------:R-:W-:-:S05]  /*53e20*/  PRMT R2, R25, 0x7632, R2 ;  /* 0x0000763219027816 */ /* 0x000fca0000000002 */
[----:B------:R1:W-:Y:S04]  /*53e30*/  @P3 STG.E.U16 desc[UR34][R14.64], R2 ;  /* 0x000000020e003986 */ /* 0x0003e8000c101522 */
[----:B----4-:R-:W2:Y:S01]  /*53e40*/  LDL.LU R25, [R1+0x208] ;  /* 0x0002080001197983 */ /* 0x010ea20000300800 */
[----:B------:R-:W-:-:S05]  /*53e50*/  VIADD R12, R28, 0x14 ;  /* 0x000000141c0c7836 */ /* 0x000fca0000000000 */
[----:B0-----:R-:W-:Y:S01]  /*53e60*/  ISETP.GE.AND P3, PT, R12, UR47, PT ;  /* 0x0000002f0c007c0c */ /* 0x001fe2000bf66270 */
[----:B------:R-:W-:-:S04]  /*53e70*/  IMAD.WIDE R12, R7, 0x2, R10 ;  /* 0x00000002070c7825 */ /* 0x000fc800078e020a */
[C---:B-1----:R-:W-:Y:S01]  /*53e80*/  VIADD R2, R7.reuse, UR77 ;  /* 0x0000004d07027c36 */ /* 0x042fe20008000000 */
[----:B------:R0:W-:Y:S01]  /*53e90*/  @P6 STG.E.U16 desc[UR34][R12.64], R24 ;  /* 0x000000180c006986 */ /* 0x0001e2000c101522 */
[----:B------:R-:W-:Y:S01]  /*53ea0*/  IMAD.WIDE R14, R7, 0x2, R16 ;  /* 0x00000002070e7825 */ /* 0x000fe200078e0210 */
[----:B------:R-:W-:Y:S01]  /*53eb0*/  PRMT R7, R24, 0x7632, R7 ;  /* 0x0000763218077816 */ /* 0x000fe20000000007 */
[----:B------:R-:W1:Y:S01]  /*53ec0*/  LDCU UR77, c[0x0][0x3b8] ;  /* 0x00007700ff4d77ac */ /* 0x000e620008000800 */
[----:B------:R-:W-:Y:S01]  /*53ed0*/  ISETP.LT.AND P2, PT, R27, UR67, !P1 ;  /* 0x000000431b007c0c */ /* 0x000fe2000cf41270 */
[----:B0-----:R-:W4:Y:S01]  /*53ee0*/  LDL.LU R24, [R1+0x218] ;  /* 0x0002180001187983 */ /* 0x001f220000300800 */
[----:B------:R-:W-:Y:S01]  /*53ef0*/  ISETP.LT.AND P1, PT, R3, UR38, !P1 ;  /* 0x0000002603007c0c */ /* 0x000fe2000cf21270 */
[----:B------:R-:W-:Y:S01]  /*53f00*/  IMAD.WIDE R12, R2, 0x2, R4 ;  /* 0x00000002020c7825 */ /* 0x000fe200078e0204 */
[----:B------:R-:W0:Y:S01]  /*53f10*/  LDCU.64 UR38, c[0x0][0x398] ;  /* 0x00007300ff2677ac */ /* 0x000e220008000a00 */
[----:B------:R3:W-:Y:S01]  /*53f20*/  @P0 STG.E.U16 desc[UR34][R14.64], R7 ;  /* 0x000000070e000986 */ /* 0x0007e2000c101522 */
[----:B------:R-:W-:Y:S01]  /*53f30*/  ISETP.LT.AND P6, PT, R29, UR64, !P3 ;  /* 0x000000401d007c0c */ /* 0x000fe2000dfc1270 */
[----:B------:R-:W0:Y:S01]  /*53f40*/  LDCU UR67, c[0x0][0x398] ;  /* 0x00007300ff4377ac */ /* 0x000e220008000800 */
[----:B---3--:R-:W-:-:S07]  /*53f50*/  PRMT R7, R0, 0x7632, R7 ;  /* 0x0000763200077816 */ /* 0x008fce0000000007 */
[----:B------:R3:W-:Y:S01]  /*53f60*/  @P1 STG.E.U16 desc[UR34][R12.64], R0 ;  /* 0x000000000c001986 */ /* 0x0007e2000c101522 */
[----:B------:R-:W-:Y:S01]  /*53f70*/  IMAD.WIDE R14, R2, 0x2, R8 ;  /* 0x00000002020e7825 */ /* 0x000fe200078e0208 */
[----:B------:R-:W-:Y:S01]  /*53f80*/  ISETP.LT.AND P0, PT, R6, UR63, !P3 ;  /* 0x0000003f06007c0c */ /* 0x000fe2000df01270 */
[----:B------:R-:W1:Y:S01]  /*53f90*/  LDCU UR63, c[0x0][0x398] ;  /* 0x00007300ff3f77ac */ /* 0x000e620008000800 */
[----:B------:R-:W1:Y:S01]  /*53fa0*/  LDCU UR64, c[0x0][0x398] ;  /* 0x00007300ff4077ac */ /* 0x000e620008000800 */
[----:B---3--:R-:W3:Y:S01]  /*53fb0*/  LDL.LU R0, [R1+0x58] ;  /* 0x0000580001007983 */ /* 0x008ee20000300800 */
[----:B------:R-:W-:Y:S01]  /*53fc0*/  VIADD R12, R28, 0x15 ;  /* 0x000000151c0c7836 */ /* 0x000fe20000000000 */
[----:B------:R-:W-:Y:S01]  /*53fd0*/  ISETP.LT.AND P1, PT, R27, UR65, !P3 ;  /* 0x000000411b007c0c */ /* 0x000fe2000df21270 */
[----:B------:R-:W2:Y:S01]  /*53fe0*/  LDCU UR65, c[0x0][0x398] ;  /* 0x00007300ff4177ac */ /* 0x000ea20008000800 */
[----:B------:R1:W-:Y:S01]  /*53ff0*/  @P2 STG.E.U16 desc[UR34][R14.64], R7 ;  /* 0x000000070e002986 */ /* 0x0003e2000c101522 */
[----:B------:R-:W-:-:S02]  /*54000*/  ISETP.LT.AND P3, PT, R3, UR40, !P3 ;  /* 0x0000002803007c0c */ /* 0x000fc4000df61270 */
[----:B0-----:R-:W-:Y:S01]  /*54010*/  ISETP.GE.AND P2, PT, R12, UR39, PT ;  /* 0x000000270c007c0c */ /* 0x001fe2000bf46270 */
[----:B------:R-:W0:Y:S01]  /*54020*/  LDCU.64 UR40, c[0x0][0x398] ;  /* 0x00007300ff2877ac */ /* 0x000e220008000a00 */
[C---:B------:R-:W-:Y:S01]  /*54030*/  IMAD.WIDE R12, R2.reuse, 0x2, R10 ;  /* 0x00000002020c7825 */ /* 0x040fe200078e020a */
[----:B------:R-:W0:Y:S03]  /*54040*/  LDCU UR39, c[0x0][0x398] ;  /* 0x00007300ff2777ac */ /* 0x000e260008000800 */
[C---:B-1----:R-:W-:Y:S01]  /*54050*/  VIADD R7, R2.reuse, UR77 ;  /* 0x0000004d02077c36 */ /* 0x042fe20008000000 */
[----:B------:R-:W1:Y:S01]  /*54060*/  LDCU UR77, c[0x0][0x398] ;  /* 0x00007300ff4d77ac */ /* 0x000e620008000800 */
[----:B------:R-:W-:Y:S01]  /*54070*/  IMAD.WIDE R14, R2, 0x2, R16 ;  /* 0x00000002020e7825 */ /* 0x000fe200078e0210 */
[----:B------:R-:W-:Y:S01]  /*54080*/  PRMT R2, R21, 0x7632, R2 ;  /* 0x0000763215027816 */ /* 0x000fe20000000002 */
[----:B------:R0:W-:Y:S04]  /*54090*/  @P5 STG.E.U16 desc[UR34][R12.64], R21 ;  /* 0x000000150c005986 */ /* 0x0001e8000c101522 */
[----:B------:R1:W-:Y:S01]  /*540a0*/  @P4 STG.E.U16 desc[UR34][R14.64], R2 ;  /* 0x000000020e004986 */ /* 0x0003e2000c101522 */
[----:B0-----:R-:W-:-:S03]  /*540b0*/  IMAD.WIDE R12, R7, 0x2, R4 ;  /* 0x00000002070c7825 */ /* 0x001fc600078e0204 */
[----:B------:R-:W3:Y:S01]  /*540c0*/  LDL.LU R21, [R1+0x48] ;  /* 0x0000480001157983 */ /* 0x000ee20000300800 */
[----:B-1----:R-:W-:Y:S01]  /*540d0*/  IMAD.WIDE R14, R7, 0x2, R8 ;  /* 0x00000002070e7825 */ /* 0x002fe200078e0208 */
[----:B--2---:R-:W-:Y:S02]  /*540e0*/  PRMT R2, R25, 0x7632, R2 ;  /* 0x0000763219027816 */ /* 0x004fe40000000002 */
[----:B------:R0:W-:Y:S04]  /*540f0*/  @P3 STG.E.U16 desc[UR34][R12.64], R25 ;  /* 0x000000190c003986 */ /* 0x0001e8000c101522 */
[----:B------:R1:W-:Y:S04]  /*54100*/  @P1 STG.E.U16 desc[UR34][R14.64], R2 ;  /* 0x000000020e001986 */ /* 0x0003e8000c101522 */
[----:B0-----:R-:W2:Y:S01]  /*54110*/  LDL.LU R25, [R1+0x20c] ;  /* 0x00020c0001197983 */ /* 0x001ea20000300800 */
[----:B------:R-:W-:-:S05]  /*54120*/  VIADD R12, R28, 0x16 ;  /* 0x000000161c0c7836 */ /* 0x000fca0000000000 */
[----:B------:R-:W-:Y:S01]  /*54130*/  ISETP.GE.AND P1, PT, R12, UR41, PT ;  /* 0x000000290c007c0c */ /* 0x000fe2000bf26270 */
[----:B------:R-:W-:-:S04]  /*54140*/  IMAD.WIDE R12, R7, 0x2, R10 ;  /* 0x00000002070c7825 */ /* 0x000fc800078e020a */
[C---:B-1----:R-:W-:Y:S01]  /*54150*/  VIADD R2, R7.reuse, UR32 ;  /* 0x0000002007027c36 */ /* 0x042fe20008000000 */
[----:B----4-:R0:W-:Y:S01]  /*54160*/  @P0 STG.E.U16 desc[UR34][R12.64], R24 ;  /* 0x000000180c000986 */ /* 0x0101e2000c101522 */
[----:B------:R-:W-:Y:S01]  /*54170*/  IMAD.WIDE R14, R7, 0x2, R16 ;  /* 0x00000002070e7825 */ /* 0x000fe200078e0210 */
[----:B------:R-:W-:Y:S02]  /*54180*/  PRMT R7, R24, 0x7632, R7 ;  /* 0x0000763218077816 */ /* 0x000fe40000000007 */
[----:B------:R-:W-:Y:S01]  /*54190*/  ISETP.LT.AND P5, PT, R29, UR33, !P2 ;  /* 0x000000211d007c0c */ /* 0x000fe2000d7a1270 */
[----:B------:R-:W1:Y:S01]  /*541a0*/  LDCU.64 UR32, c[0x0][0x398] ;  /* 0x00007300ff2077ac */ /* 0x000e620008000a00 */
[----:B------:R-:W-:Y:S01]  /*541b0*/  ISETP.LT.AND P4, PT, R6, UR30, !P2 ;  /* 0x0000001e06007c0c */ /* 0x000fe2000d781270 */
[----:B0-----:R-:W4:Y:S01]  /*541c0*/  LDL.LU R24, [R1+0x21c] ;  /* 0x00021c0001187983 */ /* 0x001f220000300800 */
[----:B------:R-:W-:Y:S01]  /*541d0*/  ISETP.LT.AND P3, PT, R27, UR31, !P2 ;  /* 0x0000001f1b007c0c */ /* 0x000fe2000d761270 */
[----:B------:R-:W-:Y:S01]  /*541e0*/  IMAD.WIDE R12, R2, 0x2, R4 ;  /* 0x00000002020c7825 */ /* 0x000fe200078e0204 */
[----:B------:R-:W-:Y:S01]  /*541f0*/  ISETP.LT.AND P2, PT, R3, UR36, !P2 ;  /* 0x0000002403007c0c */ /* 0x000fe2000d741270 */
[----:B------:R3:W-:Y:S01]  /*54200*/  @P6 STG.E.U16 desc[UR34][R14.64], R7 ;  /* 0x000000070e006986 */ /* 0x0007e2000c101522 */
[----:B------:R-:W0:Y:S01]  /*54210*/  LDCU.64 UR30, c[0x0][0x398] ;  /* 0x00007300ff1e77ac */ /* 0x000e220008000a00 */
[----:B---3--:R-:W-:-:S10]  /*54220*/  PRMT R7, R0, 0x7632, R7 ;  /* 0x0000763200077816 */ /* 0x008fd40000000007 */
[----:B------:R3:W-:Y:S04]  /*54230*/  @P2 STG.E.U16 desc[UR34][R12.64], R0 ;  /* 0x000000000c002986 */ /* 0x0007e8000c101522 */
[----:B---3--:R-:W3:Y:S01]  /*54240*/  LDL.LU R0, [R1+0x5c] ;  /* 0x00005c0001007983 */ /* 0x008ee20000300800 */
[----:B------:R-:W-:Y:S01]  /*54250*/  IMAD.WIDE R14, R2, 0x2, R8 ;  /* 0x00000002020e7825 */ /* 0x000fe200078e0208 */
[----:B------:R-:W-:-:S03]  /*54260*/  ISETP.LT.AND P0, PT, R29, UR27, !P1 ;  /* 0x0000001b1d007c0c */ /* 0x000fc6000cf01270 */
[----:B------:R-:W-:Y:S01]  /*54270*/  VIADD R12, R28, 0x17 ;  /* 0x000000171c0c7836 */ /* 0x000fe20000000000 */
[----:B------:R-:W-:Y:S01]  /*54280*/  ISETP.LT.AND P6, PT, R6, UR28, !P1 ;  /* 0x0000001c06007c0c */ /* 0x000fe2000cfc1270 */
[----:B------:R1:W-:Y:S01]  /*54290*/  @P3 STG.E.U16 desc[UR34][R14.64], R7 ;  /* 0x000000070e003986 */ /* 0x0003e2000c101522 */
[----:B------:R-:W-:Y:S01]  /*542a0*/  ISETP.LT.AND P2, PT, R27, UR29, !P1 ;  /* 0x0000001d1b007c0c */ /* 0x000fe2000cf41270 */
[----:B------:R-:W2:Y:S01]  /*542b0*/  LDCU.64 UR28, c[0x0][0x398] ;  /* 0x00007300ff1c77ac */ /* 0x000ea20008000a00 */
[----:B------:R-:W-:Y:S02]  /*542c0*/  ISETP.LT.AND P1, PT, R3, UR42, !P1 ;  /* 0x0000002a03007c0c */ /* 0x000fe4000cf21270 */
[----:B0-----:R-:W-:Y:S01]  /*542d0*/  ISETP.GE.AND P3, PT, R12, UR31, PT ;  /* 0x0000001f0c007c0c */ /* 0x001fe2000bf66270 */
[C---:B------:R-:W-:Y:S01]  /*542e0*/  IMAD.WIDE R12, R2.reuse, 0x2, R10 ;  /* 0x00000002020c7825 */ /* 0x040fe200078e020a */
[----:B------:R-:W0:Y:S03]  /*542f0*/  LDCU UR31, c[0x0][0x398] ;  /* 0x00007300ff1f77ac */ /* 0x000e260008000800 */
[C---:B-1----:R-:W-:Y:S01]  /*54300*/  VIADD R7, R2.reuse, UR26 ;  /* 0x0000001a02077c36 */ /* 0x042fe20008000000 */
[----:B------:R-:W1:Y:S01]  /*54310*/  LDCU.64 UR26, c[0x0][0x398] ;  /* 0x00007300ff1a77ac */ /* 0x000e620008000a00 */
        /* <DEDUP_REMOVED lines=13> */
[----:B------:R-:W-:Y:S01]  /*543f0*/  IMAD.WIDE R12, R7, 0x2, R10 ;  /* 0x00000002070c7825 */ /* 0x000fe200078e020a */
[----:B------:R-:W-:Y:S01]  /*54400*/  ISETP.LT.AND P4, PT, R29, UR22, !P3 ;  /* 0x000000161d007c0c */ /* 0x000fe2000df81270 */
[----:B------:R-:W0:Y:S02]  /*54410*/  LDCU UR27, c[0x0][0x398] ;  /* 0x00007300ff1b77ac */ /* 0x000e240008000800 */
[C---:B-1----:R-:W-:Y:S01]  /*54420*/  VIADD R2, R7.reuse, UR23 ;  /* 0x0000001707027c36 */ /* 0x042fe20008000000 */
[----:B----4-:R1:W-:Y:S01]  /*54430*/  @P6 STG.E.U16 desc[UR34][R12.64], R24 ;  /* 0x000000180c006986 */ /* 0x0103e2000c101522 */
[----:B------:R-:W-:Y:S01]  /*54440*/  IMAD.WIDE R14, R7, 0x2, R16 ;  /* 0x00000002070e7825 */ /* 0x000fe200078e0210 */
[----:B------:R-:W-:Y:S01]  /*54450*/  PRMT R7, R24, 0x7632, R7 ;  /* 0x0000763218077816 */ /* 0x000fe20000000007 */
[----:B------:R-:W4:Y:S01]  /*54460*/  LDCU.64 UR22, c[0x0][0x398] ;  /* 0x00007300ff1677ac */ /* 0x000f220008000a00 */
[----:B------:R-:W-:-:S02]  /*54470*/  ISETP.LT.AND P5, PT, R6, UR24, !P3 ;  /* 0x0000001806007c0c */ /* 0x000fc4000dfa1270 */
[----:B------:R-:W-:Y:S01]  /*54480*/  ISETP.LT.AND P1, PT, R27, UR25, !P3 ;  /* 0x000000191b007c0c */ /* 0x000fe2000df21270 */
[----:B-1----:R-:W2:Y:S01]  /*54490*/  LDL.LU R24, [R1+0x2c0] ;  /* 0x0002c00001187983 */ /* 0x002ea20000300800 */
[----:B------:R-:W-:Y:S01]  /*544a0*/  ISETP.LT.AND P3, PT, R3, UR44, !P3 ;  /* 0x0000002c03007c0c */ /* 0x000fe2000df61270 */
[----:B------:R-:W-:Y:S01]  /*544b0*/  IMAD.WIDE R12, R2, 0x2, R4 ;  /* 0x00000002020c7825 */ /* 0x000fe200078e0204 */
[----:B------:R-:W-:Y:S01]  /*544c0*/  ISETP.LT.AND P6, PT, R29, UR12, !P2 ;  /* 0x0000000c1d007c0c */ /* 0x000fe2000d7c1270 */
[----:B------:R3:W-:Y:S01]  /*544d0*/  @P0 STG.E.U16 desc[UR34][R14.64], R7 ;  /* 0x000000070e000986 */ /* 0x0007e2000c101522 */
[----:B------:R-:W1:Y:S01]  /*544e0*/  LDCU.64 UR24, c[0x0][0x398] ;  /* 0x00007300ff1877ac */ /* 0x000e620008000a00 */
[----:B---3--:R-:W-:-:S08]  /*544f0*/  PRMT R7, R0, 0x7632, R7 ;  /* 0x0000763200077816 */ /* 0x008fd00000000007 */
        /* <DEDUP_REMOVED lines=8> */
[----:B------:R-:W1:Y:S01]  /*54580*/  LDCU UR46, c[0x0][0x398] ;  /* 0x00007300ff2e77ac */ /* 0x000e620008000800 */
[----:B----4-:R-:W-:Y:S01]  /*54590*/  ISETP.GE.AND P1, PT, R12, UR23, PT ;  /* 0x000000170c007c0c */ /* 0x010fe2000bf26270 */
[C---:B------:R-:W-:Y:S01]  /*545a0*/  IMAD.WIDE R12, R2.reuse, 0x2, R10 ;  /* 0x00000002020c7825 */ /* 0x040fe200078e020a */
[----:B------:R-:W4:Y:S03]  /*545b0*/  LDCU UR23, c[0x0][0x398] ;  /* 0x00007300ff1777ac */ /* 0x000f260008000800 */
[C---:B0-----:R-:W-:Y:S01]  /*545c0*/  VIADD R7, R2.reuse, UR8 ;  /* 0x0000000802077c36 */ /* 0x041fe20008000000 */
[----:B------:R-:W0:Y:S01]  /*545d0*/  LDCU.64 UR8, c[0x0][0x398] ;  /* 0x00007300ff0877ac */ /* 0x000e220008000a00 */
[----:B------:R-:W-:Y:S01]  /*545e0*/  IMAD.WIDE R14, R2, 0x2, R16 ;  /* 0x00000002020e7825 */ /* 0x000fe200078e0210 */
[----:B------:R-:W-:Y:S01]  /*545f0*/  PRMT R2, R21, 0x7632, R2 ;  /* 0x0000763215027816 */ /* 0x000fe20000000002 */
[----:B------:R1:W-:Y:S04]  /*54600*/  @P5 STG.E.U16 desc[UR34][R12.64], R21 ;  /* 0x000000150c005986 */ /* 0x0003e8000c101522 */
[----:B------:R0:W-:Y:S01]  /*54610*/  @P4 STG.E.U16 desc[UR34][R14.64], R2 ;  /* 0x000000020e004986 */ /* 0x0001e2000c101522 */
[----:B-1----:R-:W-:-:S04]  /*54620*/  IMAD.WIDE R12, R7, 0x2, R4 ;  /* 0x00000002070c7825 */ /* 0x002fc800078e0204 */
[----:B0-----:R-:W-:Y:S01]  /*54630*/  IMAD.WIDE R14, R7, 0x2, R8 ;  /* 0x00000002070e7825 */ /* 0x001fe200078e0208 */
[----:B--2---:R-:W-:Y:S01]  /*54640*/  PRMT R2, R25, 0x7632, R2 ;  /* 0x0000763219027816 */ /* 0x004fe20000000002 */
        /* <DEDUP_REMOVED lines=9> */
[----:B------:R1:W-:Y:S01]  /*546e0*/  @P0 STG.E.U16 desc[UR34][R12.64], R24 ;  /* 0x000000180c000986 */ /* 0x0003e2000c101522 */
[----:B------:R-:W-:Y:S01]  /*546f0*/  IMAD.WIDE R14, R7, 0x2, R16 ;  /* 0x00000002070e7825 */ /* 0x000fe200078e0210 */
[----:B------:R-:W-:Y:S01]  /*54700*/  PRMT R7, R24, 0x7632, R7 ;  /* 0x0000763218077816 */ /* 0x000fe20000000007 */
[----:B------:R-:W0:Y:S01]  /*54710*/  LDCU UR6, c[0x0][0x398] ;  /* 0x00007300ff0677ac */ /* 0x000e220008000800 */
[----:B------:R-:W-:-:S02]  /*54720*/  ISETP.LT.AND P4, PT, R6, UR11, !P1 ;  /* 0x0000000b06007c0c */ /* 0x000fc4000cf81270 */
[----:B------:R-:W-:Y:S01]  /*54730*/  ISETP.LT.AND P2, PT, R27, UR5, !P1 ;  /* 0x000000051b007c0c */ /* 0x000fe2000cf41270 */
[----:B------:R-:W-:Y:S01]  /*54740*/  VIADD R21, R28, 0x21 ;  /* 0x000000211c157836 */ /* 0x000fe20000000000 */
[----:B------:R-:W0:Y:S01]  /*54750*/  LDCU UR68, c[0x0][0x398] ;  /* 0x00007300ff4477ac */ /* 0x000e220008000800 */
[----:B-1----:R-:W4:Y:S01]  /*54760*/  LDL.LU R24, [R1+0x2b4] ;  /* 0x0002b40001187983 */ /* 0x002f220000300800 */
[----:B------:R-:W-:Y:S01]  /*54770*/  ISETP.LT.AND P1, PT, R3, UR38, !P1 ;  /* 0x0000002603007c0c */ /* 0x000fe2000cf21270 */
[----:B------:R-:W-:Y:S01]  /*54780*/  IMAD.WIDE R12, R2, 0x2, R4 ;  /* 0x00000002020c7825 */ /* 0x000fe200078e0204 */
[----:B------:R-:W1:Y:S01]  /*54790*/  LDCU.64 UR10, c[0x0][0x398] ;  /* 0x00007300ff0a77ac */ /* 0x000e620008000a00 */
[----:B------:R3:W-:Y:S01]  /*547a0*/  @P6 STG.E.U16 desc[UR34][R14.64], R7 ;  /* 0x000000070e006986 */ /* 0x0007e2000c101522 */
[----:B------:R-:W-:Y:S01]  /*547b0*/  ISETP.LT.AND P0, PT, R29, UR71, !P3 ;  /* 0x000000471d007c0c */ /* 0x000fe2000df01270 */
[----:B------:R-:W0:Y:S01]  /*547c0*/  LDCU UR38, c[0x0][0x398] ;  /* 0x00007300ff2677ac */ /* 0x000e220008000800 */
[----:B------:R-:W0:Y:S01]  /*547d0*/  LDCU UR5, c[0x0][0x398] ;  /* 0x00007300ff0577ac */ /* 0x000e220008000800 */
[----:B---3--:R-:W-:-:S06]  /*547e0*/  PRMT R7, R0, 0x7632, R7 ;  /* 0x0000763200077816 */ /* 0x008fcc0000000007 */
[----:B------:R3:W-:Y:S01]  /*547f0*/  @P1 STG.E.U16 desc[UR34][R12.64], R0 ;  /* 0x000000000c001986 */ /* 0x0007e2000c101522 */
[----:B------:R-:W-:Y:S01]  /*54800*/  IMAD.WIDE R14, R2, 0x2, R8 ;  /* 0x00000002020e7825 */ /* 0x000fe200078e0208 */
[----:B------:R-:W-:Y:S01]  /*54810*/  ISETP.LT.AND P6, PT, R6, UR70, !P3 ;  /* 0x0000004606007c0c */ /* 0x000fe2000dfc1270 */
[----:B------:R-:W0:Y:S01]  /*54820*/  LDCU UR71, c[0x0][0x398] ;  /* 0x00007300ff4777ac */ /* 0x000e220008000800 */
[----:B---3--:R-:W3:Y:S01]  /*54830*/  LDL.LU R0, [R1+0x2c4] ;  /* 0x0002c40001007983 */ /* 0x008ee20000300800 */
[----:B------:R-:W-:Y:S01]  /*54840*/  VIADD R12, R28, 0x1b ;  /* 0x0000001b1c0c7836 */ /* 0x000fe20000000000 */
[----:B------:R-:W-:Y:S01]  /*54850*/  ISETP.LT.AND P1, PT, R27, UR69, !P3 ;  /* 0x000000451b007c0c */ /* 0x000fe2000df21270 */
[----:B------:R-:W0:Y:S01]  /*54860*/  LDCU UR69, c[0x0][0x3b8] ;  /* 0x00007700ff4577ac */ /* 0x000e220008000800 */
[----:B------:R0:W-:Y:S02]  /*54870*/  @P2 STG.E.U16 desc[UR34][R14.64], R7 ;  /* 0x000000070e002986 */ /* 0x0001e4000c101522 */
[----:B-1----:R-:W-:Y:S01]  /*54880*/  ISETP.GE.AND P2, PT, R12, UR11, PT ;  /* 0x0000000b0c007c0c */ /* 0x002fe2000bf46270 */
[C---:B------:R-:W-:Y:S01]  /*54890*/  IMAD.WIDE R12, R2.reuse, 0x2, R10 ;  /* 0x00000002020c7825 */ /* 0x040fe200078e020a */
[----:B------:R-:W-:Y:S01]  /*548a0*/  ISETP.LT.AND P3, PT, R3, UR40, !P3 ;  /* 0x0000002803007c0c */ /* 0x000fe2000df61270 */
[----:B------:R-:W1:Y:S01]  /*548b0*/  LDCU.64 UR40, c[0x0][0x398] ;  /* 0x00007300ff2877ac */ /* 0x000e620008000a00 */
[----:B------:R-:W1:Y:S01]  /*548c0*/  LDCU UR11, c[0x0][0x398] ;  /* 0x00007300ff0b77ac */ /* 0x000e620008000800 */
[C---:B0-----:R-:W-:Y:S01]  /*548d0*/  VIADD R7, R2.reuse, UR73 ;  /* 0x0000004902077c36 */ /* 0x041fe20008000000 */
[----:B------:R-:W0:Y:S01]  /*548e0*/  LDCU UR70, c[0x0][0x3b8] ;  /* 0x00007700ff4677ac */ /* 0x000e220008000800 */
[----:B------:R-:W-:Y:S01]  /*548f0*/  IMAD.WIDE R14, R2, 0x2, R16 ;  /* 0x00000002020e7825 */ /* 0x000fe200078e0210 */
[----:B------:R-:W0:Y:S01]  /*54900*/  LDCU UR73, c[0x0][0x3b8] ;  /* 0x00007700ff4977ac */ /* 0x000e220008000800 */
[----:B--2---:R-:W-:Y:S01]  /*54910*/  PRMT R2, R25, 0x7632, R2 ;  /* 0x0000763219027816 */ /* 0x004fe20000000002 */
[----:B------:R2:W-:Y:S04]  /*54920*/  @P4 STG.E.U16 desc[UR34][R12.64], R25 ;  /* 0x000000190c004986 */ /* 0x0005e8000c101522 */
[----:B--2---:R-:W2:Y:S01]  /*54930*/  LDL.LU R25, [R1+0x84] ;  /* 0x0000840001197983 */ /* 0x004ea20000300800 */
[----:B------:R-:W-:-:S03]  /*54940*/  IMAD.WIDE R12, R7, 0x2, R4 ;  /* 0x00000002070c7825 */ /* 0x000fc600078e0204 */
[----:B------:R0:W-:Y:S04]  /*54950*/  @P5 STG.E.U16 desc[UR34][R14.64], R2 ;  /* 0x000000020e005986 */ /* 0x0001e8000c101522 */
[----:B----4-:R4:W-:Y:S01]  /*54960*/  @P3 STG.E.U16 desc[UR34][R12.64], R24 ;  /* 0x000000180c003986 */ /* 0x0109e2000c101522 */
[----:B0-----:R-:W-:-:S03]  /*54970*/  PRMT R2, R24, 0x7632, R2 ;  /* 0x0000763218027816 */ /* 0x001fc60000000002 */
[----:B----4-:R-:W4:Y:S01]  /*54980*/  LDL.LU R24, [R1+0x64] ;  /* 0x0000640001187983 */ /* 0x010f220000300800 */
[----:B------:R-:W-:-:S04]  /*54990*/  IMAD.WIDE R14, R7, 0x2, R8 ;  /* 0x00000002070e7825 */ /* 0x000fc800078e0208 */
[----:B------:R-:W-:Y:S01]  /*549a0*/  VIADD R12, R28, 0x1c ;  /* 0x0000001c1c0c7836 */ /* 0x000fe20000000000 */
[----:B------:R0:W-:Y:S04]  /*549b0*/  @P1 STG.E.U16 desc[UR34][R14.64], R2 ;  /* 0x000000020e001986 */ /* 0x0001e8000c101522 */
[----:B------:R-:W-:Y:S01]  /*549c0*/  ISETP.GE.AND P1, PT, R12, UR25, PT ;  /* 0x000000190c007c0c */ /* 0x000fe2000bf26270 */
[----:B------:R-:W-:Y:S01]  /*549d0*/  IMAD.WIDE R12, R7, 0x2, R10 ;  /* 0x00000002070c7825 */ /* 0x000fe200078e020a */
[----:B------:R-:W-:Y:S01]  /*549e0*/  ISETP.LT.AND P4, PT, R29, UR75, !P2 ;  /* 0x0000004b1d007c0c */ /* 0x000fe2000d781270 */
[----:B------:R-:W1:Y:S01]  /*549f0*/  LDCU UR25, c[0x0][0x398] ;  /* 0x00007300ff1977ac */ /* 0x000e620008000800 */
[----:B------:R-:W-:Y:S02]  /*54a00*/  ISETP.LT.AND P5, PT, R6, UR74, !P2 ;  /* 0x0000004a06007c0c */ /* 0x000fe4000d7a1270 */
[----:B------:R-:W-:Y:S01]  /*54a10*/  ISETP.LT.AND P3, PT, R27, UR13, !P2 ;  /* 0x0000000d1b007c0c */ /* 0x000fe2000d761270 */
[----:B------:R-:W1:Y:S01]  /*54a20*/  LDCU.64 UR12, c[0x0][0x398] ;  /* 0x00007300ff0c77ac */ /* 0x000e620008000a00 */
[----:B0-----:R-:W-:-:S02]  /*54a30*/  VIADD R2, R7, UR76 ;  /* 0x0000004c07027c36 */ /* 0x001fc40008000000 */
[----:B------:R-:W-:Y:S01]  /*54a40*/  IMAD.WIDE R14, R7, 0x2, R16 ;  /* 0x00000002070e7825 */ /* 0x000fe200078e0210 */
[----:B---3--:R0:W-:Y:S01]  /*54a50*/  @P6 STG.E.U16 desc[UR34][R12.64], R0 ;  /* 0x000000000c006986 */ /* 0x0081e2000c101522 */
[----:B------:R-:W-:Y:S01]  /*54a60*/  PRMT R7, R0, 0x7632, R7 ;  /* 0x0000763200077816 */ /* 0x000fe20000000007 */
[----:B------:R-:W3:Y:S01]  /*54a70*/  LDCU UR75, c[0x0][0x3b8] ;  /* 0x00007700ff4b77ac */ /* 0x000ee20008000800 */
[----:B------:R-:W-:Y:S01]  /*54a80*/  ISETP.LT.AND P2, PT, R3, UR30, !P2 ;  /* 0x0000001e03007c0c */ /* 0x000fe2000d741270 */
[----:B------:R-:W1:Y:S01]  /*54a90*/  LDCU UR76, c[0x0][0x3b8] ;  /* 0x00007700ff4c77ac */ /* 0x000e620008000800 */
[----:B------:R-:W1:Y:S01]  /*54aa0*/  LDCU UR74, c[0x0][0x3b8] ;  /* 0x00007700ff4a77ac */ /* 0x000e620008000800 */
[----:B0-----:R-:W3:Y:S01]  /*54ab0*/  LDL.LU R0, [R1+0x2b8] ;  /* 0x0002b80001007983 */ /* 0x001ee20000300800 */
[C---:B------:R-:W-:Y:S01]  /*54ac0*/  IMAD.WIDE R12, R2.reuse, 0x2, R4 ;  /* 0x00000002020c7825 */ /* 0x040fe200078e0204 */
[----:B------:R-:W-:Y:S01]  /*54ad0*/  ISETP.LT.AND P6, PT, R29, UR15, !P1 ;  /* 0x0000000f1d007c0c */ /* 0x000fe2000cfc1270 */
[----:B------:R-:W0:Y:S01]  /*54ae0*/  LDCU UR30, c[0x0][0x398] ;  /* 0x00007300ff1e77ac */ /* 0x000e220008000800 */
[----:B------:R1:W-:Y:S02]  /*54af0*/  @P0 STG.E.U16 desc[UR34][R14.64], R7 ;  /* 0x000000070e000986 */ /* 0x0003e4000c101522 */
[----:B-1----:R-:W-:Y:S01]  /*54b00*/  IMAD.WIDE R14, R2, 0x2, R8 ;  /* 0x00000002020e7825 */ /* 0x002fe200078e0208 */
[----:B------:R-:W-:Y:S01]  /*54b10*/  ISETP.LT.AND P0, PT, R6, UR14, !P1 ;  /* 0x0000000e06007c0c */ /* 0x000fe2000cf01270 */
[----:B------:R-:W1:Y:S01]  /*54b20*/  LDCU.64 UR14, c[0x0][0x398] ;  /* 0x00007300ff0e77ac */ /* 0x000e620008000a00 */
[----:B--2---:R-:W-:Y:S01]  /*54b30*/  PRMT R7, R25, 0x7632, R7 ;  /* 0x0000763219077816 */ /* 0x004fe20000000007 */
[----:B------:R2:W-:Y:S04]  /*54b40*/  @P2 STG.E.U16 desc[UR34][R12.64], R25 ;  /* 0x000000190c002986 */ /* 0x0005e8000c101522 */
[----:B------:R0:W-:Y:S01]  /*54b50*/  @P3 STG.E.U16 desc[UR34][R14.64], R7 ;  /* 0x000000070e003986 */ /* 0x0001e2000c101522 */
[----:B--2---:R-:W-:-:S03]  /*54b60*/  VIADD R12, R28, 0x1d ;  /* 0x0000001d1c0c7836 */ /* 0x004fc60000000000 */
[----:B------:R-:W2:Y:S02]  /*54b70*/  LDL.LU R25, [R1+0x2c8] ;  /* 0x0002c80001197983 */ /* 0x000ea40000300800 */
[----:B------:R-:W-:Y:S01]  /*54b80*/  ISETP.GE.AND P3, PT, R12, UR13, PT ;  /* 0x0000000d0c007c0c */ /* 0x000fe2000bf66270 */
[C---:B------:R-:W-:Y:S01]  /*54b90*/  IMAD.WIDE R12, R2.reuse, 0x2, R10 ;  /* 0x00000002020c7825 */ /* 0x040fe200078e020a */
[----:B------:R-:W-:Y:S01]  /*54ba0*/  ISETP.LT.AND P2, PT, R27, UR19, !P1 ;  /* 0x000000131b007c0c */ /* 0x000fe2000cf41270 */
[----:B------:R-:W1:Y:S02]  /*54bb0*/  LDCU UR13, c[0x0][0x398] ;  /* 0x00007300ff0d77ac */ /* 0x000e640008000800 */
[C---:B0-----:R-:W-:Y:S01]  /*54bc0*/  VIADD R7, R2.reuse, UR72 ;  /* 0x0000004802077c36 */ /* 0x041fe20008000000 */
[----:B----4-:R0:W-:Y:S01]  /*54bd0*/  @P5 STG.E.U16 desc[UR34][R12.64], R24 ;  /* 0x000000180c005986 */ /* 0x0101e2000c101522 */
[----:B------:R-:W-:Y:S01]  /*54be0*/  IMAD.WIDE R14, R2, 0x2, R16 ;  /* 0x00000002020e7825 */ /* 0x000fe200078e0210 */
[----:B------:R-:W-:Y:S01]  /*54bf0*/  PRMT R2, R24, 0x7632, R2 ;  /* 0x0000763218027816 */ /* 0x000fe20000000002 */
[----:B------:R-:W4:Y:S01]  /*54c00*/  LDCU UR19, c[0x0][0x398] ;  /* 0x00007300ff1377ac */ /* 0x000f220008000800 */
[----:B------:R-:W-:Y:S01]  /*54c10*/  ISETP.LT.AND P1, PT, R3, UR26, !P1 ;  /* 0x0000001a03007c0c */ /* 0x000fe2000cf21270 */
[----:B------:R-:W1:Y:S01]  /*54c20*/  LDCU UR72, c[0x0][0x3b8] ;  /* 0x00007700ff4877ac */ /* 0x000e620008000800 */
[----:B0-----:R-:W4:Y:S01]  /*54c30*/  LDL.LU R24, [R1+0x88] ;  /* 0x0000880001187983 */ /* 0x001f220000300800 */
[----:B------:R-:W-:Y:S01]  /*54c40*/  IMAD.WIDE R12, R7, 0x2, R4 ;  /* 0x00000002070c7825 */ /* 0x000fe200078e0204 */
[----:B------:R-:W-:Y:S01]  /*54c50*/  ISETP.LT.AND P5, PT, R29, UR18, !P3 ;  /* 0x000000121d007c0c */ /* 0x000fe2000dfa1270 */
[----:B------:R-:W0:Y:S01]  /*54c60*/  LDCU UR18, c[0x0][0x398] ;  /* 0x00007300ff1277ac */ /* 0x000e220008000800 */
[----:B------:R3:W-:Y:S01]  /*54c70*/  @P4 STG.E.U16 desc[UR34][R14.64], R2 ;  /* 0x000000020e004986 */ /* 0x0007e2000c101522 */
[----:B------:R-:W-:Y:S01]  /*54c80*/  VIADD R18, R7, UR17 ;  /* 0x0000001107127c36 */ /* 0x000fe20008000000 */
[----:B------:R-:W0:Y:S01]  /*54c90*/  LDCU UR26, c[0x0][0x398] ;  /* 0x00007300ff1a77ac */ /* 0x000e220008000800 */
[----:B---3--:R-:W-:-:S04]  /*54ca0*/  PRMT R2, R0, 0x7632, R2 ;  /* 0x0000763200027816 */ /* 0x008fc80000000002 */
[----:B------:R3:W-:Y:S04]  /*54cb0*/  @P1 STG.E.U16 desc[UR34][R12.64], R0 ;  /* 0x000000000c001986 */ /* 0x0007e8000c101522 */
[----:B---3--:R-:W3:Y:S01]  /*54cc0*/  LDL.LU R0, [R1+0x2bc] ;  /* 0x0002bc0001007983 */ /* 0x008ee20000300800 */
[----:B------:R-:W-:Y:S01]  /*54cd0*/  IMAD.WIDE R14, R7, 0x2, R8 ;  /* 0x00000002070e7825 */ /* 0x000fe200078e0208 */
[----:B------:R-:W-:Y:S01]  /*54ce0*/  ISETP.LT.AND P4, PT, R6, UR16, !P3 ;  /* 0x0000001006007c0c */ /* 0x000fe2000df81270 */
[----:B------:R-:W0:Y:S02]  /*54cf0*/  LDCU.64 UR16, c[0x0][0x398] ;  /* 0x00007300ff1077ac */ /* 0x000e240008000a00 */
[----:B------:R-:W-:Y:S01]  /*54d00*/  VIADD R12, R28, 0x1e ;  /* 0x0000001e1c0c7836 */ /* 0x000fe20000000000 */
[----:B------:R-:W-:Y:S01]  /*54d10*/  ISETP.LT.AND P1, PT, R27, UR21, !P3 ;  /* 0x000000151b007c0c */ /* 0x000fe2000df21270 */
[----:B------:R0:W-:Y:S01]  /*54d20*/  @P2 STG.E.U16 desc[UR34][R14.64], R2 ;  /* 0x000000020e002986 */ /* 0x0001e2000c101522 */
[----:B------:R-:W-:Y:S01]  /*54d30*/  ISETP.LT.AND P3, PT, R3, UR22, !P3 ;  /* 0x0000001603007c0c */ /* 0x000fe2000df61270 */
[----:B------:R-:W2:Y:S01]  /*54d40*/  LDCU UR22, c[0x0][0x398] ;  /* 0x00007300ff1677ac */ /* 0x000ea20008000800 */
[----:B-1----:R-:W-:Y:S01]  /*54d50*/  ISETP.GE.AND P2, PT, R12, UR15, PT ;  /* 0x0000000f0c007c0c */ /* 0x002fe2000bf46270 */
[C---:B------:R-:W-:Y:S01]  /*54d60*/  IMAD.WIDE R12, R7.reuse, 0x2, R10 ;  /* 0x00000002070c7825 */ /* 0x040fe200078e020a */
[----:B------:R-:W1:Y:S01]  /*54d70*/  LDCU UR15, c[0x0][0x398] ;  /* 0x00007300ff0f77ac */ /* 0x000e620008000800 */
[----:B------:R-:W1:Y:S02]  /*54d80*/  LDCU UR21, c[0x0][0x398] ;  /* 0x00007300ff1577ac */ /* 0x000e640008000800 */
[----:B0-----:R-:W-:-:S04]  /*54d90*/  IMAD.WIDE R14, R7, 0x2, R16 ;  /* 0x00000002070e7825 */ /* 0x001fc800078e0210 */
[----:B------:R-:W-:Y:S01]  /*54da0*/  VIADD R7, R28, 0x1f ;  /* 0x0000001f1c077836 */ /* 0x000fe20000000000 */
[----:B--2---:R-:W-:Y:S01]  /*54db0*/  PRMT R2, R25, 0x7632, R2 ;  /* 0x0000763219027816 */ /* 0x004fe20000000002 */
[----:B------:R0:W-:Y:S04]  /*54dc0*/  @P0 STG.E.U16 desc[UR34][R12.64], R25 ;  /* 0x000000190c000986 */ /* 0x0001e8000c101522 */
[----:B------:R2:W-:Y:S01]  /*54dd0*/  @P6 STG.E.U16 desc[UR34][R14.64], R2 ;  /* 0x000000020e006986 */ /* 0x0005e2000c101522 */
[----:B0-----:R-:W-:-:S03]  /*54de0*/  IMAD.WIDE R12, R18, 0x2, R4 ;  /* 0x00000002120c7825 */ /* 0x001fc600078e0204 */
[----:B------:R-:W3:Y:S01]  /*54df0*/  LDL.LU R25, [R1+0x2cc] ;  /* 0x0002cc0001197983 */ /* 0x000ee20000300800 */
[----:B--2---:R-:W-:Y:S01]  /*54e00*/  IMAD.WIDE R14, R18, 0x2, R8 ;  /* 0x00000002120e7825 */ /* 0x004fe200078e0208 */
[----:B----4-:R-:W-:Y:S02]  /*54e10*/  PRMT R2, R24, 0x7632, R2 ;  /* 0x0000763218027816 */ /* 0x010fe40000000002 */
[----:B------:R0:W-:Y:S01]  /*54e20*/  @P3 STG.E.U16 desc[UR34][R12.64], R24 ;  /* 0x000000180c003986 */ /* 0x0001e2000c101522 */
[----:B------:R-:W-:-:S03]  /*54e30*/  ISETP.LT.AND P0, PT, R29, UR49, !P2 ;  /* 0x000000311d007c0c */ /* 0x000fc6000d701270 */
[----:B------:R2:W-:Y:S01]  /*54e40*/  @P1 STG.E.U16 desc[UR34][R14.64], R2 ;  /* 0x000000020e001986 */ /* 0x0005e2000c101522 */
[----:B------:R-:W-:Y:S01]  /*54e50*/  ISETP.GE.AND P1, PT, R7, UR17, PT ;  /* 0x0000001107007c0c */ /* 0x000fe2000bf26270 */
[----:B------:R-:W4:Y:S01]  /*54e60*/  LDCU UR17, c[0x0][0x398] ;  /* 0x00007300ff1177ac */ /* 0x000f220008000800 */
[----:B------:R-:W-:Y:S01]  /*54e70*/  ISETP.LT.AND P6, PT, R6, UR20, !P2 ;  /* 0x0000001406007c0c */ /* 0x000fe2000d7c1270 */
[C---:B0-----:R-:W-:Y:S01]  /*54e80*/  IMAD.WIDE R12, R18.reuse, 0x2, R10 ;  /* 0x00000002120c7825 */ /* 0x041fe200078e020a */
[----:B------:R-:W-:Y:S01]  /*54e90*/  ISETP.LT.AND P3, PT, R27, UR50, !P2 ;  /* 0x000000321b007c0c */ /* 0x000fe2000d761270 */
[----:B------:R-:W0:Y:S01]  /*54ea0*/  LDCU UR20, c[0x0][0x398] ;  /* 0x00007300ff1477ac */ /* 0x000e220008000800 */
[----:B------:R-:W-:Y:S02]  /*54eb0*/  PRMT R7, R19, 0x7632, R7 ;  /* 0x0000763213077816 */ /* 0x000fe40000000007 */
[----:B------:R1:W-:Y:S01]  /*54ec0*/  @P4 STG.E.U16 desc[UR34][R12.64], R19 ;  /* 0x000000130c004986 */ /* 0x0003e2000c101522 */
[----:B------:R-:W-:Y:S01]  /*54ed0*/  ISETP.LT.AND P2, PT, R3, UR8, !P2 ;  /* 0x0000000803007c0c */ /* 0x000fe2000d741270 */
[----:B--2---:R-:W-:-:S02]  /*54ee0*/  VIADD R2, R18, UR48 ;  /* 0x0000003012027c36 */ /* 0x004fc40008000000 */
[----:B------:R-:W-:Y:S01]  /*54ef0*/  IMAD.WIDE R14, R18, 0x2, R16 ;  /* 0x00000002120e7825 */ /* 0x000fe200078e0210 */
[----:B-1----:R-:W2:Y:S03]  /*54f00*/  LDL.LU R19, [R1+0x1ae0] ;  /* 0x001ae00001137983 */ /* 0x002ea60000300800 */
[----:B------:R-:W-:Y:S01]  /*54f10*/  IMAD.WIDE R12, R2, 0x2, R4 ;  /* 0x00000002020c7825 */ /* 0x000fe200078e0204 */
[----:B------:R-:W-:Y:S01]  /*54f20*/  ISETP.LT.AND P4, PT, R29, UR51, !P1 ;  /* 0x000000331d007c0c */ /* 0x000fe2000cf81270 */
[----:B------:R-:W1:Y:S01]  /*54f30*/  LDCU.64 UR48, c[0x0][0x398] ;  /* 0x00007300ff3077ac */ /* 0x000e620008000a00 */
[----:B------:R-:W4:Y:S01]  /*54f40*/  LDL.LU R24, [R1+0x6c] ;  /* 0x00006c0001187983 */ /* 0x000f220000300800 */
[----:B------:R-:W0:Y:S03]  /*54f50*/  LDCU.64 UR50, c[0x0][0x398] ;  /* 0x00007300ff3277ac */ /* 0x000e260008000a00 */
[----:B------:R3:W-:Y:S01]  /*54f60*/  @P5 STG.E.U16 desc[UR34][R14.64], R7 ;  /* 0x000000070e005986 */ /* 0x0007e2000c101522 */
[----:B------:R-:W0:Y:S01]  /*54f70*/  LDCU UR8, c[0x0][0x398] ;  /* 0x00007300ff0877ac */ /* 0x000e220008000800 */
[----:B---3--:R-:W-:-:S02]  /*54f80*/  PRMT R7, R0, 0x7632, R7 ;  /* 0x0000763200077816 */ /* 0x008fc40000000007 */
[----:B------:R3:W-:Y:S04]  /*54f90*/  @P2 STG.E.U16 desc[UR34][R12.64], R0 ;  /* 0x000000000c002986 */ /* 0x0007e8000c101522 */
[----:B---3--:R-:W3:Y:S01]  /*54fa0*/  LDL.LU R0, [R1+0x70] ;  /* 0x0000700001007983 */ /* 0x008ee20000300800 */
[----:B------:R-:W-:Y:S01]  /*54fb0*/  IMAD.WIDE R14, R2, 0x2, R8 ;  /* 0x00000002020e7825 */ /* 0x000fe200078e0208 */
[----:B------:R-:W-:Y:S02]  /*54fc0*/  ISETP.LT.AND P5, PT, R6, UR53, !P1 ;  /* 0x0000003506007c0c */ /* 0x000fe4000cfa1270 */
[----:B------:R-:W-:Y:S02]  /*54fd0*/  ISETP.LT.AND P2, PT, R27, UR54, !P1 ;  /* 0x000000361b007c0c */ /* 0x000fe4000cf41270 */
[----:B------:R0:W-:Y:S01]  /*54fe0*/  @P3 STG.E.U16 desc[UR34][R14.64], R7 ;  /* 0x000000070e003986 */ /* 0x0001e2000c101522 */
[----:B------:R-:W-:Y:S01]  /*54ff0*/  ISETP.LT.AND P1, PT, R3, UR10, !P1 ;  /* 0x0000000a03007c0c */ /* 0x000fe2000cf21270 */
[----:B------:R-:W-:Y:S01]  /*55000*/  IMAD.WIDE R12, R2, 0x2, R10 ;  /* 0x00000002020c7825 */ /* 0x000fe200078e020a */
[----:B------:R-:W1:Y:S03]  /*55010*/  LDCU UR10, c[0x0][0x398] ;  /* 0x00007300ff0a77ac */ /* 0x000e660008000800 */
[----:B0-----:R-:W-:-:S05]  /*55020*/  VIADD R7, R28, 0x20 ;  /* 0x000000201c077836 */ /* 0x001fca0000000000 */
[----:B------:R-:W-:Y:S01]  /*55030*/  ISETP.GE.AND P3, PT, R7, UR29, PT ;  /* 0x0000001d07007c0c */ /* 0x000fe2000bf66270 */
[C---:B------:R-:W-:Y:S01]  /*55040*/  VIADD R7, R2.reuse, UR52 ;  /* 0x0000003402077c36 */ /* 0x040fe20008000000 */
[----:B------:R-:W0:Y:S01]  /*55050*/  LDCU.64 UR52, c[0x0][0x398] ;  /* 0x00007300ff3477ac */ /* 0x000e220008000a00 */
[----:B------:R-:W-:Y:S01]  /*55060*/  IMAD.WIDE R14, R2, 0x2, R16 ;  /* 0x00000002020e7825 */ /* 0x000fe200078e0210 */
[----:B------:R-:W0:Y:S03]  /*55070*/  LDCU UR29, c[0x0][0x398] ;  /* 0x00007300ff1d77ac */ /* 0x000e260008000800 */
[----:B------:R-:W-:Y:S01]  /*55080*/  VIADD R2, R7, UR55 ;  /* 0x0000003707027c36 */ /* 0x000fe20008000000 */
[----:B------:R-:W0:Y:S01]  /*55090*/  LDCU.64 UR54, c[0x0][0x398] ;  /* 0x00007300ff3677ac */ /* 0x000e220008000a00 */
[----:B------:R-:W-:Y:S01]  /*550a0*/  PRMT R18, R25, 0x7632, R18 ;  /* 0x0000763219127816 */ /* 0x000fe20000000012 */
[----:B------:R0:W-:Y:S04]  /*550b0*/  @P6 STG.E.U16 desc[UR34][R12.64], R25 ;  /* 0x000000190c006986 */ /* 0x0001e8000c101522 */
[----:B------:R1:W-:Y:S01]  /*550c0*/  @P0 STG.E.U16 desc[UR34][R14.64], R18 ;  /* 0x000000120e000986 */ /* 0x0003e2000c101522 */
[----:B0-----:R-:W-:-:S03]  /*550d0*/  IMAD.WIDE R12, R7, 0x2, R4 ;  /* 0x00000002070c7825 */ /* 0x001fc600078e0204 */
[----:B------:R-:W3:Y:S01]  /*550e0*/  LDL.LU R25, [R1+0xa0] ;  /* 0x0000a00001197983 */ /* 0x000ee20000300800 */
[----:B-1----:R-:W-:-:S03]  /*550f0*/  IMAD.WIDE R14, R7, 0x2, R10 ;  /* 0x00000002070e7825 */ /* 0x002fc600078e020a */
[----:B--2---:R0:W-:Y:S01]  /*55100*/  @P1 STG.E.U16 desc[UR34][R12.64], R19 ;  /* 0x000000130c001986 */ /* 0x0041e2000c101522 */
[----:B------:R-:W-:Y:S01]  /*55110*/  ISETP.LT.AND P1, PT, R3, UR24, !P3 ;  /* 0x0000001803007c0c */ /* 0x000fe2000df21270 */
[----:B------:R-:W1:Y:S01]  /*55120*/  LDCU UR24, c[0x0][0x398] ;  /* 0x00007300ff1877ac */ /* 0x000e620008000800 */
[----:B------:R-:W-:Y:S01]  /*55130*/  PRMT R20, R19, 0x7632, R20 ;  /* 0x0000763213147816 */ /* 0x000fe20000000014 */
[----:B0-----:R-:W-:-:S04]  /*55140*/  IMAD.WIDE R12, R7, 0x2, R8 ;  /* 0x00000002070c7825 */ /* 0x001fc800078e0208 */
[----:B------:R-:W-:Y:S01]  /*55150*/  IMAD.WIDE R18, R7, 0x2, R16 ;  /* 0x0000000207127825 */ /* 0x000fe200078e0210 */
[----:B------:R0:W-:Y:S01]  /*55160*/  @P2 STG.E.U16 desc[UR34][R12.64], R20 ;  /* 0x000000140c002986 */ /* 0x0001e2000c101522 */
[----:B----4-:R-:W-:-:S03]  /*55170*/  PRMT R7, R24, 0x7632, R7 ;  /* 0x0000763218077816 */ /* 0x010fc60000000007 */
[----:B------:R2:W-:Y:S04]  /*55180*/  @P5 STG.E.U16 desc[UR34][R14.64], R24 ;  /* 0x000000180e005986 */ /* 0x0005e8000c101522 */
[----:B------:R3:W-:Y:S01]  /*55190*/  @P4 STG.E.U16 desc[UR34][R18.64], R7 ;  /* 0x0000000712004986 */ /* 0x0007e2000c101522 */
[----:B0-----:R-:W-:-:S03]  /*551a0*/  IMAD.WIDE R12, R2, 0x2, R4 ;  /* 0x00000002020c7825 */ /* 0x001fc600078e0204 */
[----:B--2---:R-:W2:Y:S01]  /*551b0*/  LDL.LU R24, [R1+0x90] ;  /* 0x0000900001187983 */ /* 0x004ea20000300800 */
[----:B---3--:R-:W-:-:S03]  /*551c0*/  PRMT R18, R0, 0x7632, R18 ;  /* 0x0000763200127816 */ /* 0x008fc60000000012 */
[----:B------:R0:W-:Y:S04]  /*551d0*/  @P1 STG.E.U16 desc[UR34][R12.64], R0 ;  /* 0x000000000c001986 */ /* 0x0001e8000c101522 */
[----:B0-----:R-:W3:Y:S01]  /*551e0*/  LDL.LU R0, [R1+0xb0] ;  /* 0x0000b00001007983 */ /* 0x001ee20000300800 */
[----:B------:R-:W-:Y:S01]  /*551f0*/  ISETP.LT.AND P0, PT, R27, UR37, !P3 ;  /* 0x000000251b007c0c */ /* 0x000fe2000df01270 */
[----:B------:R-:W0:Y:S01]  /*55200*/  LDCU.64 UR36, c[0x0][0x398] ;  /* 0x00007300ff2477ac */ /* 0x000e220008000a00 */
[----:B------:R-:W-:Y:S01]  /*55210*/  ISETP.LT.AND P6, PT, R29, UR56, !P3 ;  /* 0x000000381d007c0c */ /* 0x000fe2000dfc1270 */
[----:B------:R-:W-:Y:S01]  /*55220*/  VIADD R7, R28, 0x22 ;  /* 0x000000221c077836 */ /* 0x000fe20000000000 */
[----:B------:R-:W-:Y:S01]  /*55230*/  ISETP.LT.AND P3, PT, R6, UR57, !P3 ;  /* 0x0000003906007c0c */ /* 0x000fe2000df61270 */
[C---:B------:R-:W-:Y:S01]  /*55240*/  IMAD.WIDE R14, R2.reuse, 0x2, R8 ;  /* 0x00000002020e7825 */ /* 0x040fe200078e0208 */
[----:B------:R-:W-:Y:S01]  /*55250*/  ISETP.GE.AND P2, PT, R21, UR33, PT ;  /* 0x0000002115007c0c */ /* 0x000fe2000bf46270 */
[----:B------:R-:W4:Y:S01]  /*55260*/  LDL.LU R26, [R1+0x74] ;  /* 0x00007400011a7983 */ /* 0x000f220000300800 */
[----:B------:R-:W1:Y:S01]  /*55270*/  LDCU UR33, c[0x0][0x398] ;  /* 0x00007300ff2177ac */ /* 0x000e620008000800 */
[C---:B------:R-:W-:Y:S01]  /*55280*/  IMAD.WIDE R12, R2.reuse, 0x2, R10 ;  /* 0x00000002020c7825 */ /* 0x040fe200078e020a */
[----:B------:R-:W-:Y:S01]  /*55290*/  ISETP.LT.AND P4, PT, R3, UR12, !P2 ;  /* 0x0000000c03007c0c */ /* 0x000fe2000d781270 */
[----:B------:R-:W1:Y:S02]  /*552a0*/  LDCU UR56, c[0x0][0x3b8] ;  /* 0x00007700ff3877ac */ /* 0x000e640008000800 */
[----:B------:R1:W-:Y:S01]  /*552b0*/  @P0 STG.E.U16 desc[UR34][R14.64], R18 ;  /* 0x000000120e000986 */ /* 0x0003e2000c101522 */
[----:B0-----:R-:W-:Y:S01]  /*552c0*/  ISETP.GE.AND P5, PT, R7, UR37, PT ;  /* 0x0000002507007c0c */ /* 0x001fe2000bfa6270 */
[C---:B------:R-:W-:Y:S01]  /*552d0*/  VIADD R7, R2.reuse, UR58 ;  /* 0x0000003a02077c36 */ /* 0x040fe20008000000 */
[----:B------:R-:W-:Y:S01]  /*552e0*/  ISETP.LT.AND P1, PT, R27, UR43, !P2 ;  /* 0x0000002b1b007c0c */ /* 0x000fe2000d721270 */
[----:B------:R-:W0:Y:S01]  /*552f0*/  LDCU.64 UR42, c[0x0][0x398] ;  /* 0x00007300ff2a77ac */ /* 0x000e220008000a00 */
[----:B-1----:R-:W-:Y:S01]  /*55300*/  IMAD.WIDE R14, R2, 0x2, R16 ;  /* 0x00000002020e7825 */ /* 0x002fe200078e0210 */
[----:B------:R-:W1:Y:S03]  /*55310*/  LDCU UR37, c[0x0][0x398] ;  /* 0x00007300ff2577ac */ /* 0x000e660008000800 */
[----:B------:R-:W-:Y:S01]  /*55320*/  VIADD R18, R28, 0x98 ;  /* 0x000000981c127836 */ /* 0x000fe20000000000 */
[----:B------:R-:W0:Y:S01]  /*55330*/  LDCU UR12, c[0x0][0x398] ;  /* 0x00007300ff0c77ac */ /* 0x000e220008000800 */
[----:B------:R-:W0:Y:S01]  /*55340*/  LDCU UR57, c[0x0][0x3b8] ;  /* 0x00007700ff3977ac */ /* 0x000e220008000800 */
[----:B------:R-:W0:Y:S01]  /*55350*/  LDCU UR58, c[0x0][0x3b8] ;  /* 0x00007700ff3a77ac */ /* 0x000e220008000800 */
[----:B------:R-:W-:Y:S01]  /*55360*/  PRMT R2, R25, 0x7632, R2 ;  /* 0x0000763219027816 */ /* 0x000fe20000000002 */
[----:B------:R0:W-:Y:S04]  /*55370*/  @P3 STG.E.U16 desc[UR34][R12.64], R25 ;  /* 0x000000190c003986 */ /* 0x0001e8000c101522 */
[----:B------:R1:W-:Y:S01]  /*55380*/  @P6 STG.E.U16 desc[UR34][R14.64], R2 ;  /* 0x000000020e006986 */ /* 0x0003e2000c101522 */
[----:B------:R-:W-:Y:S01]  /*55390*/  ISETP.LT.AND P6, PT, R6, UR60, !P2 ;  /* 0x0000003c06007c0c */ /* 0x000fe2000d7c1270 */
[----:B------:R-:W2:Y:S01]  /*553a0*/  LDCU UR60, c[0x0][0x3b8] ;  /* 0x00007700ff3c77ac */ /* 0x000ea20008000800 */
[C---:B0-----:R-:W-:Y:S01]  /*553b0*/  IMAD.WIDE R12, R7.reuse, 0x2, R4 ;  /* 0x00000002070c7825 */ /* 0x041fe200078e0204 */
[----:B------:R-:W4:Y:S03]  /*553c0*/  LDL.LU R25, [R1+0xa4] ;  /* 0x0000a40001197983 */ /* 0x000f260000300800 */
[C---:B-1----:R-:W-:Y:S01]  /*553d0*/  IMAD.WIDE R14, R7.reuse, 0x2, R8 ;  /* 0x00000002070e7825 */ /* 0x042fe200078e0208 */
[----:B------:R-:W-:Y:S01]  /*553e0*/  ISETP.GE.AND P0, PT, R18, UR7, PT ;  /* 0x0000000712007c0c */ /* 0x000fe2000bf06270 */
[----:B------:R-:W0:Y:S01]  /*553f0*/  LDCU UR7, c[0x0][0x398] ;  /* 0x00007300ff0777ac */ /* 0x000e220008000800 */
[----:B--2---:R-:W-:Y:S01]  /*55400*/  PRMT R2, R24, 0x7632, R2 ;  /* 0x0000763218027816 */ /* 0x004fe20000000002 */
[----:B------:R1:W-:Y:S04]  /*55410*/  @P4 STG.E.U16 desc[UR34][R12.64], R24 ;  /* 0x000000180c004986 */ /* 0x0003e8000c101522 */
[----:B------:R-:W-:Y:S01]  /*55420*/  @P1 STG.E.U16 desc[UR34][R14.64], R2 ;  /* 0x000000020e001986 */ /* 0x000fe2000c101522 */
[----:B-1----:R-:W-:Y:S01]  /*55430*/  IMAD.WIDE R12, R7, 0x2, R10 ;  /* 0x00000002070c7825 */ /* 0x002fe200078e020a */
[----:B---3--:R-:W-:-:S04]  /*55440*/  PRMT R18, R0, 0x7632, R18 ;  /* 0x0000763200127816 */ /* 0x008fc80000000012 */
[----:B------:R1:W-:Y:S04]  /*55450*/  @P6 STG.E.U16 desc[UR34][R12.64], R0 ;  /* 0x000000000c006986 */ /* 0x0003e8000c101522 */
[----:B-1----:R-:W2:Y:S01]  /*55460*/  LDL.LU R0, [R1+0x94] ;  /* 0x0000940001007983 */ /* 0x002ea20000300800 */
[----:B------:R-:W-:Y:S01]  /*55470*/  ISETP.LT.AND P2, PT, R29, UR59, !P2 ;  /* 0x0000003b1d007c0c */ /* 0x000fe2000d741270 */
[----:B------:R-:W-:Y:S01]  /*55480*/  VIADD R2, R28, 0x91 ;  /* 0x000000911c027836 */ /* 0x000fe20000000000 */
[----:B------:R-:W-:Y:S02]  /*55490*/  ISETP.LT.AND P3, PT, R3, UR14, !P5 ;  /* 0x0000000e03007c0c */ /* 0x000fe4000ef61270 */
[----:B------:R-:W-:Y:S01]  /*554a0*/  ISETP.LT.AND P4, PT, R27, UR45, !P5 ;  /* 0x0000002d1b007c0c */ /* 0x000fe2000ef81270 */
[----:B------:R-:W-:Y:S01]  /*554b0*/  IMAD.WIDE R14, R7, 0x2, R16 ;  /* 0x00000002070e7825 */ /* 0x000fe200078e0210 */
[----:B------:R-:W-:Y:S01]  /*554c0*/  ISETP.GE.AND P1, PT, R2, UR41, PT ;  /* 0x0000002902007c0c */ /* 0x000fe2000bf26270 */
[----:B------:R-:W1:Y:S01]  /*554d0*/  LDCU UR41, c[0x0][0x3b8] ;  /* 0x00007700ff2977ac */ /* 0x000e620008000800 */
[----:B------:R-:W-:Y:S01]  /*554e0*/  ISETP.LT.AND P6, PT, R29, UR62, !P5 ;  /* 0x0000003e1d007c0c */ /* 0x000fe2000efc1270 */
[----:B------:R-:W-:Y:S01]  /*554f0*/  VIADD R2, R7, UR61 ;  /* 0x0000003d07027c36 */ /* 0x000fe20008000000 */
[----:B------:R-:W-:Y:S01]  /*55500*/  ISETP.LT.AND P5, PT, R6, UR66, !P5 ;  /* 0x0000004206007c0c */ /* 0x000fe2000efa1270 */
[----:B------:R-:W-:Y:S01]  /*55510*/  VIADD R7, R28, 0x23 ;  /* 0x000000231c077836 */ /* 0x000fe20000000000 */
[----:B------:R-:W3:Y:S01]  /*55520*/  LDL.LU R24, [R1+0xb4] ;  /* 0x0000b40001187983 */ /* 0x000ee20000300800 */
[C---:B------:R-:W-:Y:S01]  /*55530*/  IMAD.WIDE R12, R2.reuse, 0x2, R4 ;  /* 0x00000002020c7825 */ /* 0x040fe200078e0204 */
[----:B------:R-:W0:Y:S02]  /*55540*/  LDCU.64 UR44, c[0x0][0x398] ;  /* 0x00007300ff2c77ac */ /* 0x000e240008000a00 */
[----:B------:R1:W-:Y:S01]  /*55550*/  @P2 STG.E.U16 desc[UR34][R14.64], R18 ;  /* 0x000000120e002986 */ /* 0x0003e2000c101522 */
[----:B------:R-:W-:Y:S01]  /*55560*/  ISETP.GE.AND P2, PT, R7, UR43, PT ;  /* 0x0000002b07007c0c */ /* 0x000fe2000bf46270 */
[----:B------:R-:W0:Y:S02]  /*55570*/  LDCU UR14, c[0x0][0x398] ;  /* 0x00007300ff0e77ac */ /* 0x000e240008000800 */
[----:B----4-:R4:W-:Y:S01]  /*55580*/  @P3 STG.E.U16 desc[UR34][R12.64], R26 ;  /* 0x0000001a0c003986 */ /* 0x0109e2000c101522 */
[----:B------:R-:W-:Y:S01]  /*55590*/  ISETP.LT.AND P3, PT, R3, UR16, !P2 ;  /* 0x0000001003007c0c */ /* 0x000fe2000d761270 */
[----:B------:R-:W0:Y:S01]  /*555a0*/  LDCU UR59, c[0x0][0x3b8] ;  /* 0x00007700ff3b77ac */ /* 0x000e220008000800 */
[----:B------:R-:W0:Y:S01]  /*555b0*/  LDCU UR62, c[0x0][0x3b8] ;  /* 0x00007700ff3e77ac */ /* 0x000e220008000800 */
[----:B-1----:R-:W-:Y:S01]  /*555c0*/  IMAD.WIDE R14, R2, 0x2, R8 ;  /* 0x00000002020e7825 */ /* 0x002fe200078e0208 */
[----:B------:R-:W-:Y:S01]  /*555d0*/  PRMT R18, R26, 0x7632, R18 ;  /* 0x000076321a127816 */ /* 0x000fe20000000012 */
[----:B------:R-:W1:Y:S04]  /*555e0*/  LDCU UR43, c[0x0][0x398] ;  /* 0x00007300ff2b77ac */ /* 0x000e680008000800 */
[----:B------:R0:W-:Y:S01]  /*555f0*/  @P4 STG.E.U16 desc[UR34][R14.64], R18 ;  /* 0x000000120e004986 */ /* 0x0001e2000c101522 */
[----:B----4-:R-:W-:Y:S01]  /*55600*/  IMAD.WIDE R12, R2, 0x2, R16 ;  /* 0x00000002020c7825 */ /* 0x010fe200078e0210 */
[----:B------:R-:W4:Y:S03]  /*55610*/  LDCU UR16, c[0x0][0x3b8] ;  /* 0x00007700ff1077ac */ /* 0x000f260008000800 */
[----:B------:R-:W-:Y:S01]  /*55620*/  VIADD R7, R28, 0x24 ;  /* 0x000000241c077836 */ /* 0x000fe20000000000 */
[----:B------:R-:W1:Y:S01]  /*55630*/  LDCU UR61, c[0x0][0x3b8] ;  /* 0x00007700ff3d77ac */ /* 0x000e620008000800 */
[----:B------:R-:W1:Y:S01]  /*55640*/  LDCU UR66, c[0x0][0x3b8] ;  /* 0x00007700ff4277ac */ /* 0x000e620008000800 */
[----:B0-----:R-:W-:Y:S01]  /*55650*/  IMAD.WIDE R14, R2, 0x2, R10 ;  /* 0x00000002020e7825 */ /* 0x001fe200078e020a */
[----:B------:R-:W-:-:S03]  /*55660*/  PRMT R18, R25, 0x7632, R18 ;  /* 0x0000763219127816 */ /* 0x000fc60000000012 */
[----:B------:R-:W-:Y:S01]  /*55670*/  VIADD R2, R2, UR41 ;  /* 0x0000002902027c36 */ /* 0x000fe20008000000 */
[----:B------:R0:W-:Y:S01]  /*55680*/  @P5 STG.E.U16 desc[UR34][R14.64], R25 ;  /* 0x000000190e005986 */ /* 0x0001e2000c101522 */
[----:B------:R-:W-:Y:S01]  /*55690*/  ISETP.LT.AND P4, PT, R27, UR46, !P2 ;  /* 0x0000002e1b007c0c */ /* 0x000fe2000d781270 */
[----:B------:R-:W1:Y:S02]  /*556a0*/  LDCU UR41, c[0x0][0x398] ;  /* 0x00007300ff2977ac */ /* 0x000e640008000800 */
[----:B------:R4:W-:Y:S01]  /*556b0*/  @P6 STG.E.U16 desc[UR34][R12.64], R18 ;  /* 0x000000120c006986 */ /* 0x0009e2000c101522 */
[----:B------:R-:W-:Y:S01]  /*556c0*/  ISETP.GE.AND P5, PT, R7, UR45, PT ;  /* 0x0000002d07007c0c */ /* 0x000fe2000bfa6270 */
[----:B------:R-:W1:Y:S02]  /*556d0*/  LDCU.64 UR46, c[0x0][0x398] ;  /* 0x00007300ff2e77ac */ /* 0x000e640008000a00 */
[----:B0-----:R-:W3:Y:S01]  /*556e0*/  LDL.LU R25, [R1+0x78] ;  /* 0x0000780001197983 */ /* 0x001ee20000300800 */
[----:B----4-:R-:W-:Y:S01]  /*556f0*/  IMAD.WIDE R12, R2, 0x2, R4 ;  /* 0x00000002020c7825 */ /* 0x010fe200078e0204 */
[----:B--2---:R-:W-:-:S04]  /*55700*/  PRMT R7, R0, 0x7632, R7 ;  /* 0x0000763200077816 */ /* 0x004fc80000000007 */
[----:B------:R0:W-:Y:S04]  /*55710*/  @P3 STG.E.U16 desc[UR34][R12.64], R0 ;  /* 0x000000000c003986 */ /* 0x0001e8000c101522 */
[----:B0-----:R-:W2:Y:S01]  /*55720*/  LDL.LU R0, [R1+0xa8] ;  /* 0x0000a80001007983 */ /* 0x001ea20000300800 */
[----:B------:R-:W-:Y:S01]  /*55730*/  ISETP.LT.AND P6, PT, R29, UR14, !P2 ;  /* 0x0000000e1d007c0c */ /* 0x000fe2000d7c1270 */
[----:B------:R-:W-:Y:S01]  /*55740*/  IMAD.WIDE R14, R2, 0x2, R8 ;  /* 0x00000002020e7825 */ /* 0x000fe200078e0208 */
[----:B-1----:R-:W-:Y:S01]  /*55750*/  ISETP.LT.AND P2, PT, R6, UR43, !P2 ;  /* 0x0000002b06007c0c */ /* 0x002fe2000d741270 */
[----:B------:R-:W0:Y:S02]  /*55760*/  LDCU UR43, c[0x0][0x398] ;  /* 0x00007300ff2b77ac */ /* 0x000e240008000800 */
[----:B------:R-:W-:Y:S01]  /*55770*/  IMAD.WIDE R12, R2, 0x2, R10 ;  /* 0x00000002020c7825 */ /* 0x000fe200078e020a */
[----:B------:R1:W-:Y:S01]  /*55780*/  @P4 STG.E.U16 desc[UR34][R14.64], R7 ;  /* 0x000000070e004986 */ /* 0x0003e2000c101522 */
[----:B------:R-:W-:Y:S01]  /*55790*/  ISETP.LT.AND P3, PT, R3, UR28, !P5 ;  /* 0x0000001c03007c0c */ /* 0x000fe2000ef61270 */
[----:B------:R-:W4:Y:S01]  /*557a0*/  LDCU UR28, c[0x0][0x398] ;  /* 0x00007300ff1c77ac */ /* 0x000f220008000800 */
[----:B---3--:R-:W-:Y:S01]  /*557b0*/  PRMT R18, R24, 0x7632, R18 ;  /* 0x0000763218127816 */ /* 0x008fe20000000012 */
[----:B------:R-:W3:Y:S05]  /*557c0*/  LDCU UR14, c[0x0][0x398] ;  /* 0x00007300ff0e77ac */ /* 0x000eea0008000800 */
[----:B------:R0:W-:Y:S01]  /*557d0*/  @P2 STG.E.U16 desc[UR34][R12.64], R24 ;  /* 0x000000180c002986 */ /* 0x0001e2000c101522 */
[----:B-1----:R-:W-:-:S04]  /*557e0*/  IMAD.WIDE R14, R2, 0x2, R16 ;  /* 0x00000002020e7825 */ /* 0x002fc800078e0210 */
[----:B------:R-:W-:Y:S02]  /*557f0*/  VIADD R7, R28, 0x27 ;  /* 0x000000271c077836 */ /* 0x000fe40000000000 */
[----:B------:R-:W-:Y:S01]  /*55800*/  VIADD R2, R2, UR16 ;  /* 0x0000001002027c36 */ /* 0x000fe20008000000 */
[----:B0-----:R-:W3:Y:S02]  /*55810*/  LDL.LU R24, [R1+0x98] ;  /* 0x0000980001187983 */ /* 0x001ee40000300800 */
[----:B------:R-:W-:Y:S01]  /*55820*/  ISETP.GE.AND P4, PT, R7, UR47, PT ;  /* 0x0000002f07007c0c */ /* 0x000fe2000bf86270 */
[----:B------:R-:W-:Y:S01]  /*55830*/  IMAD.WIDE R12, R2, 0x2, R4 ;  /* 0x00000002020c7825 */ /* 0x000fe200078e0204 */
[----:B------:R-:W-:Y:S01]  /*55840*/  ISETP.LT.AND P2, PT, R6, UR7, !P5 ;  /* 0x0000000706007c0c */ /* 0x000fe2000ef41270 */
[----:B------:R0:W-:Y:S01]  /*55850*/  @P6 STG.E.U16 desc[UR34][R14.64], R18 ;  /* 0x000000120e006986 */ /* 0x0001e2000c101522 */
[----:B------:R-:W-:Y:S01]  /*55860*/  ISETP.LT.AND P6, PT, R27, UR41, !P5 ;  /* 0x000000291b007c0c */ /* 0x000fe2000efc1270 */
[----:B------:R-:W-:Y:S01]  /*55870*/  VIADD R7, R28, 0x25 ;  /* 0x000000251c077836 */ /* 0x000fe20000000000 */
[----:B------:R-:W1:Y:S01]  /*55880*/  LDCU UR16, c[0x0][0x3b8] ;  /* 0x00007700ff1077ac */ /* 0x000e620008000800 */
[----:B------:R-:W1:Y:S01]  /*55890*/  LDCU UR41, c[0x0][0x398] ;  /* 0x00007300ff2977ac */ /* 0x000e620008000800 */
[----:B------:R-:W1:Y:S01]  /*558a0*/  LDCU UR7, c[0x0][0x398] ;  /* 0x00007300ff0777ac */ /* 0x000e620008000800 */
[----:B0-----:R-:W-:Y:S01]  /*558b0*/  IMAD.WIDE R14, R2, 0x2, R10 ;  /* 0x00000002020e7825 */ /* 0x001fe200078e020a */
[----:B------:R0:W-:Y:S01]  /*558c0*/  @P3 STG.E.U16 desc[UR34][R12.64], R25 ;  /* 0x000000190c003986 */ /* 0x0001e2000c101522 */
[----:B------:R-:W-:-:S02]  /*558d0*/  ISETP.GE.AND P3, PT, R7, UR49, PT ;  /* 0x0000003107007c0c */ /* 0x000fc4000bf66270 */
[----:B------:R-:W-:Y:S01]  /*558e0*/  PRMT R7, R25, 0x7632, R7 ;  /* 0x0000763219077816 */ /* 0x000fe20000000007 */
[----:B0-----:R-:W-:Y:S01]  /*558f0*/  IMAD.WIDE R12, R2, 0x2, R8 ;  /* 0x00000002020c7825 */ /* 0x001fe200078e0208 */
[----:B------:R-:W3:Y:S04]  /*55900*/  LDL.LU R25, [R1+0xb8] ;  /* 0x0000b80001197983 */ /* 0x000ee80000300800 */
[----:B------:R-:W-:Y:S04]  /*55910*/  @P6 STG.E.U16 desc[UR34][R12.64], R7 ;  /* 0x000000070c006986 */ /* 0x000fe8000c101522 */
[----:B--2---:R0:W-:Y:S01]  /*55920*/  @P2 STG.E.U16 desc[UR34][R14.64], R0 ;  /* 0x000000000e002986 */ /* 0x0041e2000c101522 */
[----:B------:R-:W-:-:S03]  /*55930*/  PRMT R18, R0, 0x7632, R18 ;  /* 0x0000763200127816 */ /* 0x000fc60000000012 */
[----:B0-----:R-:W2:Y:S01]  /*55940*/  LDL.LU R0, [R1+0x7c] ;  /* 0x00007c0001007983 */ /* 0x001ea20000300800 */
[----:B----4-:R-:W-:Y:S01]  /*55950*/  ISETP.LT.AND P5, PT, R29, UR28, !P5 ;  /* 0x0000001c1d007c0c */ /* 0x010fe2000efa1270 */
[----:B------:R-:W0:Y:S01]  /*55960*/  LDCU UR28, c[0x0][0x398] ;  /* 0x00007300ff1c77ac */ /* 0x000e220008000800 */
[----:B------:R-:W-:Y:S01]  /*55970*/  ISETP.LT.AND P6, PT, R3, UR32, !P3 ;  /* 0x0000002003007c0c */ /* 0x000fe2000dfc1270 */
[----:B------:R-:W4:Y:S01]  /*55980*/  LDCU UR32, c[0x0][0x398] ;  /* 0x00007300ff2077ac */ /* 0x000f220008000800 */
[C---:B-1----:R-:W-:Y:S01]  /*55990*/  VIADD R7, R2.reuse, UR16 ;  /* 0x0000001002077c36 */ /* 0x042fe20008000000 */
[----:B------:R-:W-:Y:S01]  /*559a0*/  ISETP.LT.AND P2, PT, R27, UR41, !P3 ;  /* 0x000000291b007c0c */ /* 0x000fe2000df41270 */
[----:B------:R-:W-:Y:S01]  /*559b0*/  IMAD.WIDE R12, R2, 0x2, R16 ;  /* 0x00000002020c7825 */ /* 0x000fe200078e0210 */
[----:B------:R-:W1:Y:S03]  /*559c0*/  LDCU UR41, c[0x0][0x3b8] ;  /* 0x00007700ff2977ac */ /* 0x000e660008000800 */
[----:B------:R-:W-:Y:S01]  /*559d0*/  VIADD R2, R28, 0x26 ;  /* 0x000000261c027836 */ /* 0x000fe20000000000 */
[----:B------:R-:W1:Y:S01]  /*559e0*/  LDCU UR16, c[0x0][0x398] ;  /* 0x00007300ff1077ac */ /* 0x000e620008000800 */
[----:B------:R-:W-:Y:S01]  /*559f0*/  IMAD.WIDE R14, R7, 0x2, R4 ;  /* 0x00000002070e7825 */ /* 0x000fe200078e0204 */
[----:B------:R0:W-:Y:S02]  /*55a00*/  @P5 STG.E.U16 desc[UR34][R12.64], R18 ;  /* 0x000000120c005986 */ /* 0x0001e4000c101522 */
[----:B------:R-:W-:-:S02]  /*55a10*/  ISETP.GE.AND P5, PT, R2, UR51, PT ;  /* 0x0000003302007c0c */ /* 0x000fc4000bfa6270 */
[----:B---3--:R3:W-:Y:S01]  /*55a20*/  @P6 STG.E.U16 desc[UR34][R14.64], R24 ;  /* 0x000000180e006986 */ /* 0x0087e2000c101522 */
[----:B------:R-:W-:Y:S02]  /*55a30*/  PRMT R2, R24, 0x7632, R2 ;  /* 0x0000763218027816 */ /* 0x000fe40000000002 */
[----:B0-----:R-:W-:Y:S01]  /*55a40*/  ISETP.LT.AND P6, PT, R6, UR28, !P3 ;  /* 0x0000001c06007c0c */ /* 0x001fe2000dfc1270 */
[----:B------:R-:W0:Y:S01]  /*55a50*/  LDCU UR28, c[0x0][0x398] ;  /* 0x00007300ff1c77ac */ /* 0x000e220008000800 */
[----:B------:R-:W-:Y:S01]  /*55a60*/  IMAD.WIDE R12, R7, 0x2, R8 ;  /* 0x00000002070c7825 */ /* 0x000fe200078e0208 */
[----:B---3--:R-:W3:Y:S01]  /*55a70*/  LDL.LU R24, [R1+0xac] ;  /* 0x0000ac0001187983 */ /* 0x008ee20000300800 */
[----:B----4-:R-:W-:Y:S02]  /*55a80*/  ISETP.LT.AND P3, PT, R29, UR32, !P3 ;  /* 0x000000201d007c0c */ /* 0x010fe4000df61270 */
[----:B------:R-:W-:Y:S01]  /*55a90*/  IMAD.WIDE R14, R7, 0x2, R10 ;  /* 0x00000002070e7825 */ /* 0x000fe200078e020a */
[----:B------:R-:W4:Y:S01]  /*55aa0*/  LDCU UR32, c[0x0][0x3b8] ;  /* 0x00007700ff2077ac */ /* 0x000f220008000800 */
[----:B------:R1:W-:Y:S01]  /*55ab0*/  @P2 STG.E.U16 desc[UR34][R12.64], R2 ;  /* 0x000000020c002986 */ /* 0x0003e2000c101522 */
[----:B------:R-:W-:Y:S01]  /*55ac0*/  ISETP.LT.AND P2, PT, R3, UR36, !P5 ;  /* 0x0000002403007c0c */ /* 0x000fe2000ef41270 */
[----:B------:R-:W0:Y:S02]  /*55ad0*/  LDCU UR36, c[0x0][0x398] ;  /* 0x00007300ff2477ac */ /* 0x000e240008000800 */
[----:B------:R-:W4:Y:S01]  /*55ae0*/  LDL.LU R26, [R1+0x9c] ;  /* 0x00009c00011a7983 */ /* 0x000f220000300800 */
[C---:B-1----:R-:W-:Y:S01]  /*55af0*/  VIADD R2, R7.reuse, UR41 ;  /* 0x0000002907027c36 */ /* 0x042fe20008000000 */
[----:B------:R-:W1:Y:S01]  /*55b00*/  LDCU UR41, c[0x0][0x398] ;  /* 0x00007300ff2977ac */ /* 0x000e620008000800 */
[----:B------:R-:W-:Y:S01]  /*55b10*/  IMAD.WIDE R12, R7, 0x2, R16 ;  /* 0x00000002070c7825 */ /* 0x000fe200078e0210 */
[----:B------:R-:W-:Y:S01]  /*55b20*/  PRMT R7, R25, 0x7632, R7 ;  /* 0x0000763219077816 */ /* 0x000fe20000000007 */
[----:B------:R0:W-:Y:S04]  /*55b30*/  @P6 STG.E.U16 desc[UR34][R14.64], R25 ;  /* 0x000000190e006986 */ /* 0x0001e8000c101522 */
[----:B------:R2:W-:Y:S01]  /*55b40*/  @P3 STG.E.U16 desc[UR34][R12.64], R7 ;  /* 0x000000070c003986 */ /* 0x0005e2000c101522 */
[----:B0-----:R-:W-:Y:S01]  /*55b50*/  IMAD.WIDE R14, R2, 0x2, R4 ;  /* 0x00000002020e7825 */ /* 0x001fe200078e0204 */
[----:B--2---:R-:W-:-:S04]  /*55b60*/  PRMT R7, R0, 0x7632, R7 ;  /* 0x0000763200077816 */ /* 0x004fc80000000007 */
[----:B------:R0:W-:Y:S04]  /*55b70*/  @P2 STG.E.U16 desc[UR34][R14.64], R0 ;  /* 0x000000000e002986 */ /* 0x0001e8000c101522 */
[----:B0-----:R-:W2:Y:S01]  /*55b80*/  LDL.LU R0, [R1+0xbc] ;  /* 0x0000bc0001007983 */ /* 0x001ea20000300800 */
[----:B------:R-:W-:Y:S02]  /*55b90*/  ISETP.LT.AND P6, PT, R27, UR43, !P5 ;  /* 0x0000002b1b007c0c */ /* 0x000fe4000efc1270 */
[----:B------:R-:W-:Y:S01]  /*55ba0*/  ISETP.LT.AND P3, PT, R3, UR42, !P4 ;  /* 0x0000002a03007c0c */ /* 0x000fe2000e761270 */
[----:B------:R-:W0:Y:S01]  /*55bb0*/  LDCU UR42, c[0x0][0x398] ;  /* 0x00007300ff2a77ac */ /* 0x000e220008000800 */
[----:B------:R-:W-:Y:S01]  /*55bc0*/  ISETP.LT.AND P2, PT, R6, UR16, !P5 ;  /* 0x0000001006007c0c */ /* 0x000fe2000ef41270 */
[C---:B------:R-:W-:Y:S01]  /*55bd0*/  IMAD.WIDE R12, R2.reuse, 0x2, R8 ;  /* 0x00000002020c7825 */ /* 0x040fe200078e0208 */
[----:B------:R-:W2:Y:S01]  /*55be0*/  LDL.LU R25, [R1+0x2e0] ;  /* 0x0002e00001197983 */ /* 0x000ea20000300800 */
[----:B------:R-:W0:Y:S01]  /*55bf0*/  LDCU UR16, c[0x0][0x398] ;  /* 0x00007300ff1077ac */ /* 0x000e220008000800 */
[----:B------:R-:W-:Y:S01]  /*55c00*/  ISETP.LT.AND P5, PT, R29, UR36, !P5 ;  /* 0x000000241d007c0c */ /* 0x000fe2000efa1270 */
[----:B------:R-:W-:Y:S01]  /*55c10*/  IMAD.WIDE R14, R2, 0x2, R16 ;  /* 0x00000002020e7825 */ /* 0x000fe200078e0210 */
[----:B------:R-:W0:Y:S03]  /*55c20*/  LDCU UR36, c[0x0][0x398] ;  /* 0x00007300ff2477ac */ /* 0x000e260008000800 */
[----:B------:R1:W-:Y:S01]  /*55c30*/  @P6 STG.E.U16 desc[UR34][R12.64], R7 ;  /* 0x000000070c006986 */ /* 0x0003e2000c101522 */
[----:B------:R-:W-:Y:S01]  /*55c40*/  ISETP.LT.AND P6, PT, R27, UR28, !P4 ;  /* 0x0000001c1b007c0c */ /* 0x000fe2000e7c1270 */
[----:B------:R-:W0:Y:S01]  /*55c50*/  LDCU UR28, c[0x0][0x3b8] ;  /* 0x00007700ff1c77ac */ /* 0x000e220008000800 */
[----:B---3--:R-:W-:Y:S01]  /*55c60*/  PRMT R18, R24, 0x7632, R18 ;  /* 0x0000763218127816 */ /* 0x008fe20000000012 */
[----:B-1----:R-:W-:-:S04]  /*55c70*/  IMAD.WIDE R12, R2, 0x2, R10 ;  /* 0x00000002020c7825 */ /* 0x002fc800078e020a */
[----:B------:R-:W-:Y:S01]  /*55c80*/  VIADD R7, R28, 0x28 ;  /* 0x000000281c077836 */ /* 0x000fe20000000000 */
[----:B------:R1:W-:Y:S01]  /*55c90*/  @P2 STG.E.U16 desc[UR34][R12.64], R24 ;  /* 0x000000180c002986 */ /* 0x0003e2000c101522 */
[----:B----4-:R-:W-:Y:S01]  /*55ca0*/  VIADD R2, R2, UR32 ;  /* 0x0000002002027c36 */ /* 0x010fe20008000000 */
[----:B------:R-:W3:Y:S02]  /*55cb0*/  LDCU UR32, c[0x0][0x398] ;  /* 0x00007300ff2077ac */ /* 0x000ee40008000800 */
[----:B------:R4:W-:Y:S01]  /*55cc0*/  @P5 STG.E.U16 desc[UR34][R14.64], R18 ;  /* 0x000000120e005986 */ /* 0x0009e2000c101522 */
[----:B0-----:R-:W-:Y:S01]  /*55cd0*/  ISETP.LT.AND P5, PT, R29, UR42, !P4 ;  /* 0x0000002a1d007c0c */ /* 0x001fe2000e7a1270 */
[----:B------:R-:W0:Y:S01]  /*55ce0*/  LDCU.64 UR42, c[0x0][0x398] ;  /* 0x00007300ff2a77ac */ /* 0x000e220008000a00 */
[----:B------:R-:W-:Y:S02]  /*55cf0*/  ISETP.LT.AND P4, PT, R6, UR16, !P4 ;  /* 0x0000001006007c0c */ /* 0x000fe4000e781270 */
[----:B------:R-:W-:Y:S01]  /*55d00*/  ISETP.GE.AND P2, PT, R7, UR53, PT ;  /* 0x0000003507007c0c */ /* 0x000fe2000bf46270 */
[----:B------:R-:W0:Y:S01]  /*55d10*/  LDCU UR16, c[0x0][0x3b8] ;  /* 0x00007700ff1077ac */ /* 0x000e220008000800 */
[----:B------:R-:W-:Y:S01]  /*55d20*/  PRMT R7, R26, 0x7632, R7 ;  /* 0x000076321a077816 */ /* 0x000fe20000000007 */
[C---:B-1----:R-:W-:Y:S01]  /*55d30*/  IMAD.WIDE R12, R2.reuse, 0x2, R4 ;  /* 0x00000002020c7825 */ /* 0x042fe200078e0204 */
[----:B------:R-:W3:Y:S03]  /*55d40*/  LDL.LU R24, [R1+0x2d0] ;  /* 0x0002d00001187983 */ /* 0x000ee60000300800 */
[C---:B----4-:R-:W-:Y:S01]  /*55d50*/  IMAD.WIDE R14, R2.reuse, 0x2, R8 ;  /* 0x00000002020e7825 */ /* 0x050fe200078e0208 */
[----:B------:R-:W-:Y:S04]  /*55d60*/  @P3 STG.E.U16 desc[UR34][R12.64], R26 ;  /* 0x0000001a0c003986 */ /* 0x000fe8000c101522 */
[----:B------:R1:W-:Y:S02]  /*55d70*/  @P6 STG.E.U16 desc[UR34][R14.64], R7 ;  /* 0x000000070e006986 */ /* 0x0003e4000c101522 */
[----:B-1----:R-:W-:Y:S01]  /*55d80*/  IMAD.WIDE R14, R2, 0x2, R10 ;  /* 0x00000002020e7825 */ /* 0x002fe200078e020a */
[----:B--2---:R-:W-:-:S04]  /*55d90*/  PRMT R18, R0, 0x7632, R18 ;  /* 0x0000763200127816 */ /* 0x004fc80000000012 */
[----:B------:R1:W-:Y:S04]  /*55da0*/  @P4 STG.E.U16 desc[UR34][R14.64], R0 ;  /* 0x000000000e004986 */ /* 0x0003e8000c101522 */
[----:B-1----:R-:W2:Y:S01]  /*55db0*/  LDL.LU R0, [R1+0xd0] ;  /* 0x0000d00001007983 */ /* 0x002ea20000300800 */
[----:B------:R-:W-:Y:S01]  /*55dc0*/  ISETP.LT.AND P3, PT, R3, UR44, !P2 ;  /* 0x0000002c03007c0c */ /* 0x000fe2000d761270 */
[----:B------:R-:W-:-:S04]  /*55dd0*/  IMAD.WIDE R12, R2, 0x2, R16 ;  /* 0x00000002020c7825 */ /* 0x000fc800078e0210 */
[----:B------:R-:W-:Y:S01]  /*55de0*/  VIADD R7, R28, 0x29 ;  /* 0x000000291c077836 */ /* 0x000fe20000000000 */
[----:B------:R-:W-:Y:S01]  /*55df0*/  ISETP.LT.AND P6, PT, R27, UR41, !P2 ;  /* 0x000000291b007c0c */ /* 0x000fe2000d7c1270 */
[----:B------:R-:W-:Y:S01]  /*55e00*/  VIADD R2, R2, UR28 ;  /* 0x0000001c02027c36 */ /* 0x000fe20008000000 */
[----:B------:R1:W-:Y:S01]  /*55e10*/  @P5 STG.E.U16 desc[UR34][R12.64], R18 ;  /* 0x000000120c005986 */ /* 0x0003e2000c101522 */
[----:B------:R-:W-:Y:S01]  /*55e20*/  ISETP.LT.AND P5, PT, R29, UR7, !P2 ;  /* 0x000000071d007c0c */ /* 0x000fe2000d7a1270 */
[----:B------:R-:W4:Y:S01]  /*55e30*/  LDCU.64 UR44, c[0x0][0x398] ;  /* 0x00007300ff2c77ac */ /* 0x000f220008000a00 */
[----:B0-----:R-:W-:Y:S02]  /*55e40*/  ISETP.GE.AND P4, PT, R7, UR43, PT ;  /* 0x0000002b07007c0c */ /* 0x001fe4000bf86270 */
[----:B------:R-:W-:Y:S01]  /*55e50*/  PRMT R7, R25, 0x7632, R7 ;  /* 0x0000763219077816 */ /* 0x000fe20000000007 */
[C---:B------:R-:W-:Y:S01]  /*55e60*/  IMAD.WIDE R14, R2.reuse, 0x2, R8 ;  /* 0x00000002020e7825 */ /* 0x040fe200078e0208 */
[----:B------:R-:W0:Y:S01]  /*55e70*/  LDCU UR28, c[0x0][0x398] ;  /* 0x00007300ff1c77ac */ /* 0x000e220008000800 */
[----:B------:R-:W0:Y:S02]  /*55e80*/  LDCU UR41, c[0x0][0x398] ;  /* 0x00007300ff2977ac */ /* 0x000e240008000800 */
[----:B-1----:R-:W-:Y:S01]  /*55e90*/  IMAD.WIDE R12, R2, 0x2, R4 ;  /* 0x00000002020c7825 */ /* 0x002fe200078e0204 */
[----:B------:R-:W-:Y:S01]  /*55ea0*/  ISETP.LT.AND P2, PT, R6, UR36, !P2 ;  /* 0x0000002406007c0c */ /* 0x000fe2000d741270 */
[----:B------:R-:W1:Y:S03]  /*55eb0*/  LDCU UR36, c[0x0][0x398] ;  /* 0x00007300ff2477ac */ /* 0x000e660008000800 */
[----:B------:R0:W-:Y:S01]  /*55ec0*/  @P3 STG.E.U16 desc[UR34][R12.64], R25 ;  /* 0x000000190c003986 */ /* 0x0001e2000c101522 */
[----:B------:R-:W1:Y:S03]  /*55ed0*/  LDCU UR7, c[0x0][0x398] ;  /* 0x00007300ff0777ac */ /* 0x000e660008000800 */
[----:B0-----:R-:W2:Y:S01]  /*55ee0*/  LDL.LU R25, [R1+0xc0] ;  /* 0x0000c00001197983 */ /* 0x001ea20000300800 */
[----:B------:R-:W-:Y:S01]  /*55ef0*/  IMAD.WIDE R12, R2, 0x2, R10 ;  /* 0x00000002020c7825 */ /* 0x000fe200078e020a */
[----:B------:R-:W-:Y:S01]  /*55f00*/  ISETP.LT.AND P3, PT, R3, UR48, !P4 ;  /* 0x0000003003007c0c */ /* 0x000fe2000e761270 */
[----:B------:R-:W0:Y:S01]  /*55f10*/  LDCU.64 UR48, c[0x0][0x398] ;  /* 0x00007300ff3077ac */ /* 0x000e220008000a00 */
[----:B------:R1:W-:Y:S01]  /*55f20*/  @P6 STG.E.U16 desc[UR34][R14.64], R7 ;  /* 0x000000070e006986 */ /* 0x0003e2000c101522 */
[----:B---3--:R-:W-:-:S03]  /*55f30*/  PRMT R18, R24, 0x7632, R18 ;  /* 0x0000763218127816 */ /* 0x008fc60000000012 */
[----:B------:R3:W-:Y:S01]  /*55f40*/  @P2 STG.E.U16 desc[UR34][R12.64], R24 ;  /* 0x000000180c002986 */ /* 0x0007e2000c101522 */
[----:B-1----:R-:W-:Y:S02]  /*55f50*/  VIADD R7, R28, 0x2c ;  /* 0x0000002c1c077836 */ /* 0x002fe40000000000 */
[C---:B------:R-:W-:Y:S01]  /*55f60*/  IMAD.WIDE R14, R2.reuse, 0x2, R16 ;  /* 0x00000002020e7825 */ /* 0x040fe200078e0210 */
[----:B---3--:R-:W3:Y:S03]  /*55f70*/  LDL.LU R24, [R1+0x2e4] ;  /* 0x0002e40001187983 */ /* 0x008ee60000300800 */
[----:B------:R-:W-:Y:S01]  /*55f80*/  VIADD R2, R2, UR16 ;  /* 0x0000001002027c36 */ /* 0x000fe20008000000 */
[----:B----4-:R-:W-:Y:S01]  /*55f90*/  ISETP.GE.AND P6, PT, R7, UR45, PT ;  /* 0x0000002d07007c0c */ /* 0x010fe2000bfc6270 */
[----:B------:R-:W-:Y:S01]  /*55fa0*/  VIADD R7, R28, 0x2a ;  /* 0x0000002a1c077836 */ /* 0x000fe20000000000 */
[----:B------:R-:W-:Y:S01]  /*55fb0*/  @P5 STG.E.U16 desc[UR34][R14.64], R18 ;  /* 0x000000120e005986 */ /* 0x000fe2000c101522 */
[----:B------:R-:W-:Y:S01]  /*55fc0*/  IMAD.WIDE R12, R2, 0x2, R4 ;  /* 0x00000002020c7825 */ /* 0x000fe200078e0204 */
[----:B------:R-:W1:Y:S04]  /*55fd0*/  LDCU UR16, c[0x0][0x3b8] ;  /* 0x00007700ff1077ac */ /* 0x000e680008000800 */
[----:B--2---:R2:W-:Y:S01]  /*55fe0*/  @P3 STG.E.U16 desc[UR34][R12.64], R0 ;  /* 0x000000000c003986 */ /* 0x0045e2000c101522 */
[----:B------:R-:W-:-:S02]  /*55ff0*/  ISETP.GE.AND P3, PT, R7, UR55, PT ;  /* 0x0000003707007c0c */ /* 0x000fc4000bf66270 */
[----:B------:R-:W-:Y:S02]  /*56000*/  PRMT R7, R0, 0x7632, R7 ;  /* 0x0000763200077816 */ /* 0x000fe40000000007 */
[----:B--2---:R-:W2:Y:S01]  /*56010*/  LDL.LU R0, [R1+0x2d4] ;  /* 0x0002d40001007983 */ /* 0x004ea20000300800 */
[----:B------:R-:W-:Y:S01]  /*56020*/  ISETP.LT.AND P5, PT, R27, UR32, !P4 ;  /* 0x000000201b007c0c */ /* 0x000fe2000e7a1270 */
[----:B------:R-:W4:Y:S01]  /*56030*/  LDCU UR32, c[0x0][0x398] ;  /* 0x00007300ff2077ac */ /* 0x000f220008000800 */
[----:B------:R-:W-:Y:S01]  /*56040*/  ISETP.LT.AND P2, PT, R6, UR14, !P4 ;  /* 0x0000000e06007c0c */ /* 0x000fe2000e741270 */
[C---:B------:R-:W-:Y:S01]  /*56050*/  IMAD.WIDE R12, R2.reuse, 0x2, R8 ;  /* 0x00000002020c7825 */ /* 0x040fe200078e0208 */
[----:B------:R-:W-:Y:S01]  /*56060*/  ISETP.LT.AND P4, PT, R29, UR28, !P4 ;  /* 0x0000001c1d007c0c */ /* 0x000fe2000e781270 */
[----:B------:R-:W0:Y:S02]  /*56070*/  LDCU UR28, c[0x0][0x398] ;  /* 0x00007300ff1c77ac */ /* 0x000e240008000800 */
[C---:B------:R-:W-:Y:S01]  /*56080*/  IMAD.WIDE R14, R2.reuse, 0x2, R10 ;  /* 0x00000002020e7825 */ /* 0x040fe200078e020a */
[----:B------:R-:W0:Y:S05]  /*56090*/  LDCU UR14, c[0x0][0x398] ;  /* 0x00007300ff0e77ac */ /* 0x000e2a0008000800 */
[----:B------:R1:W-:Y:S01]  /*560a0*/  @P5 STG.E.U16 desc[UR34][R12.64], R7 ;  /* 0x000000070c005986 */ /* 0x0003e2000c101522 */
[----:B------:R-:W-:Y:S01]  /*560b0*/  ISETP.LT.AND P5, PT, R3, UR50, !P3 ;  /* 0x0000003203007c0c */ /* 0x000fe2000dfa1270 */
[----:B------:R-:W0:Y:S02]  /*560c0*/  LDCU.64 UR50, c[0x0][0x398] ;  /* 0x00007300ff3277ac */ /* 0x000e240008000a00 */
[----:B------:R0:W-:Y:S01]  /*560d0*/  @P2 STG.E.U16 desc[UR34][R14.64], R25 ;  /* 0x000000190e002986 */ /* 0x0001e2000c101522 */
[----:B------:R-:W-:Y:S01]  /*560e0*/  PRMT R18, R25, 0x7632, R18 ;  /* 0x0000763219127816 */ /* 0x000fe20000000012 */
[C---:B-1----:R-:W-:Y:S01]  /*560f0*/  VIADD R7, R2.reuse, UR16 ;  /* 0x0000001002077c36 */ /* 0x042fe20008000000 */
[----:B----4-:R-:W-:Y:S01]  /*56100*/  ISETP.LT.AND P2, PT, R27, UR32, !P3 ;  /* 0x000000201b007c0c */ /* 0x010fe2000df41270 */
[----:B------:R-:W-:Y:S01]  /*56110*/  IMAD.WIDE R12, R2, 0x2, R16 ;  /* 0x00000002020c7825 */ /* 0x000fe200078e0210 */
[----:B------:R-:W1:Y:S01]  /*56120*/  LDCU UR32, c[0x0][0x3b8] ;  /* 0x00007700ff2077ac */ /* 0x000e620008000800 */
[----:B0-----:R-:W4:Y:S02]  /*56130*/  LDL.LU R25, [R1+0xd4] ;  /* 0x0000d40001197983 */ /* 0x001f240000300800 */
[----:B------:R-:W-:Y:S01]  /*56140*/  VIADD R2, R28, 0x2b ;  /* 0x0000002b1c027836 */ /* 0x000fe20000000000 */
[----:B------:R-:W0:Y:S01]  /*56150*/  LDCU UR16, c[0x0][0x398] ;  /* 0x00007300ff1077ac */ /* 0x000e220008000800 */
[----:B------:R-:W-:Y:S01]  /*56160*/  IMAD.WIDE R14, R7, 0x2, R4 ;  /* 0x00000002070e7825 */ /* 0x000fe200078e0204 */
[----:B------:R-:W-:Y:S02]  /*56170*/  @P4 STG.E.U16 desc[UR34][R12.64], R18 ;  /* 0x000000120c004986 */ /* 0x000fe4000c101522 */
[----:B------:R-:W-:-:S02]  /*56180*/  ISETP.GE.AND P4, PT, R2, UR49, PT ;  /* 0x0000003102007c0c */ /* 0x000fc4000bf86270 */
[----:B---3--:R3:W-:Y:S01]  /*56190*/  @P5 STG.E.U16 desc[UR34][R14.64], R24 ;  /* 0x000000180e005986 */ /* 0x0087e2000c101522 */
[----:B------:R-:W-:Y:S02]  /*561a0*/  PRMT R2, R24, 0x7632, R2 ;  /* 0x0000763218027816 */ /* 0x000fe40000000002 */
[----:B------:R-:W-:Y:S01]  /*561b0*/  ISETP.LT.AND P5, PT, R6, UR28, !P3 ;  /* 0x0000001c06007c0c */ /* 0x000fe2000dfa1270 */
[----:B------:R-:W0:Y:S01]  /*561c0*/  LDCU UR28, c[0x0][0x398] ;  /* 0x00007300ff1c77ac */ /* 0x000e220008000800 */
[----:B---3--:R-:W3:Y:S01]  /*561d0*/  LDL.LU R24, [R1+0xc4] ;  /* 0x0000c40001187983 */ /* 0x008ee20000300800 */
[----:B------:R-:W-:-:S04]  /*561e0*/  IMAD.WIDE R12, R7, 0x2, R8 ;  /* 0x00000002070c7825 */ /* 0x000fc800078e0208 */
[C---:B------:R-:W-:Y:S01]  /*561f0*/  IMAD.WIDE R14, R7.reuse, 0x2, R10 ;  /* 0x00000002070e7825 */ /* 0x040fe200078e020a */
[----:B------:R1:W-:Y:S03]  /*56200*/  @P2 STG.E.U16 desc[UR34][R12.64], R2 ;  /* 0x000000020c002986 */ /* 0x0003e6000c101522 */
[C---:B-1----:R-:W-:Y:S02]  /*56210*/  VIADD R2, R7.reuse, UR32 ;  /* 0x0000002007027c36 */ /* 0x042fe40008000000 */
[----:B------:R-:W-:Y:S01]  /*56220*/  IMAD.WIDE R12, R7, 0x2, R16 ;  /* 0x00000002070c7825 */ /* 0x000fe200078e0210 */
[----:B------:R-:W-:Y:S01]  /*56230*/  ISETP.LT.AND P3, PT, R29, UR36, !P3 ;  /* 0x000000241d007c0c */ /* 0x000fe2000df61270 */
[----:B------:R-:W1:Y:S01]  /*56240*/  LDCU UR36, c[0x0][0x398] ;  /* 0x00007300ff2477ac */ /* 0x000e620008000800 */
[----:B------:R-:W-:Y:S01]  /*56250*/  ISETP.LT.AND P2, PT, R3, UR46, !P4 ;  /* 0x0000002e03007c0c */ /* 0x000fe2000e741270 */
[----:B------:R-:W0:Y:S01]  /*56260*/  LDCU UR32, c[0x0][0x3b8] ;  /* 0x00007700ff2077ac */ /* 0x000e220008000800 */
[----:B------:R-:W0:Y:S01]  /*56270*/  LDCU.64 UR46, c[0x0][0x398] ;  /* 0x00007300ff2e77ac */ /* 0x000e220008000a00 */
[----:B--2---:R-:W-:Y:S01]  /*56280*/  PRMT R7, R0, 0x7632, R7 ;  /* 0x0000763200077816 */ /* 0x004fe20000000007 */
[----:B------:R2:W-:Y:S04]  /*56290*/  @P5 STG.E.U16 desc[UR34][R14.64], R0 ;  /* 0x000000000e005986 */ /* 0x0005e8000c101522 */
[----:B--2---:R-:W2:Y:S01]  /*562a0*/  LDL.LU R0, [R1+0x2e8] ;  /* 0x0002e80001007983 */ /* 0x004ea20000300800 */
[C---:B------:R-:W-:Y:S01]  /*562b0*/  IMAD.WIDE R14, R2.reuse, 0x2, R4 ;  /* 0x00000002020e7825 */ /* 0x040fe200078e0204 */
[----:B------:R-:W-:Y:S01]  /*562c0*/  ISETP.LT.AND P5, PT, R27, UR41, !P4 ;  /* 0x000000291b007c0c */ /* 0x000fe2000e7a1270 */
[----:B------:R-:W0:Y:S01]  /*562d0*/  LDCU UR41, c[0x0][0x398] ;  /* 0x00007300ff2977ac */ /* 0x000e220008000800 */
[----:B------:R1:W-:Y:S04]  /*562e0*/  @P3 STG.E.U16 desc[UR34][R12.64], R7 ;  /* 0x000000070c003986 */ /* 0x0003e8000c101522 */
[----:B------:R-:W2:Y:S01]  /*562f0*/  LDL.LU R26, [R1+0x2d8] ;  /* 0x0002d800011a7983 */ /* 0x000ea20000300800 */
[----:B-1----:R-:W-:-:S03]  /*56300*/  IMAD.WIDE R12, R2, 0x2, R8 ;  /* 0x00000002020c7825 */ /* 0x002fc600078e0208 */
[----:B----4-:R-:W-:Y:S01]  /*56310*/  @P2 STG.E.U16 desc[UR34][R14.64], R25 ;  /* 0x000000190e002986 */ /* 0x010fe2000c101522 */
[----:B0-----:R-:W-:Y:S01]  /*56320*/  ISETP.LT.AND P2, PT, R6, UR16, !P4 ;  /* 0x0000001006007c0c */ /* 0x001fe2000e741270 */
[----:B------:R-:W0:Y:S01]  /*56330*/  LDCU UR16, c[0x0][0x398] ;  /* 0x00007300ff1077ac */ /* 0x000e220008000800 */
[----:B------:R-:W-:-:S05]  /*56340*/  PRMT R7, R25, 0x7632, R7 ;  /* 0x0000763219077816 */ /* 0x000fca0000000007 */
[----:B------:R1:W-:Y:S01]  /*56350*/  @P5 STG.E.U16 desc[UR34][R12.64], R7 ;  /* 0x000000070c005986 */ /* 0x0003e2000c101522 */
[----:B------:R-:W-:Y:S01]  /*56360*/  ISETP.LT.AND P4, PT, R29, UR36, !P4 ;  /* 0x000000241d007c0c */ /* 0x000fe2000e781270 */
[----:B------:R-:W4:Y:S01]  /*56370*/  LDCU UR36, c[0x0][0x398] ;  /* 0x00007300ff2477ac */ /* 0x000f220008000800 */
[----:B------:R-:W-:Y:S01]  /*56380*/  ISETP.LT.AND P3, PT, R3, UR52, !P6 ;  /* 0x0000003403007c0c */ /* 0x000fe2000f761270 */
[----:B-1----:R-:W-:Y:S01]  /*56390*/  IMAD.WIDE R12, R2, 0x2, R10 ;  /* 0x00000002020c7825 */ /* 0x002fe200078e020a */
[----:B---3--:R-:W-:Y:S01]  /*563a0*/  PRMT R18, R24, 0x7632, R18 ;  /* 0x0000763218127816 */ /* 0x008fe20000000012 */
[----:B------:R-:W1:Y:S03]  /*563b0*/  LDCU.64 UR52, c[0x0][0x398] ;  /* 0x00007300ff3477ac */ /* 0x000e660008000a00 */
[----:B------:R3:W-:Y:S01]  /*563c0*/  @P2 STG.E.U16 desc[UR34][R12.64], R24 ;  /* 0x000000180c002986 */ /* 0x0007e2000c101522 */
[----:B------:R-:W-:-:S04]  /*563d0*/  IMAD.WIDE R14, R2, 0x2, R16 ;  /* 0x00000002020e7825 */ /* 0x000fc800078e0210 */
[----:B------:R-:W-:Y:S01]  /*563e0*/  VIADD R2, R2, UR32 ;  /* 0x0000002002027c36 */ /* 0x000fe20008000000 */
[----:B---3--:R-:W3:Y:S01]  /*563f0*/  LDL.LU R24, [R1+0xd8] ;  /* 0x0000d80001187983 */ /* 0x008ee20000300800 */
[----:B------:R-:W-:Y:S01]  /*56400*/  VIADD R7, R28, 0x2d ;  /* 0x0000002d1c077836 */ /* 0x000fe20000000000 */
[----:B------:R-:W-:Y:S01]  /*56410*/  ISETP.LT.AND P5, PT, R27, UR28, !P6 ;  /* 0x0000001c1b007c0c */ /* 0x000fe2000f7a1270 */
[----:B------:R-:W-:Y:S01]  /*56420*/  IMAD.WIDE R12, R2, 0x2, R4 ;  /* 0x00000002020c7825 */ /* 0x000fe200078e0204 */
[----:B------:R-:W-:Y:S01]  /*56430*/  @P4 STG.E.U16 desc[UR34][R14.64], R18 ;  /* 0x000000120e004986 */ /* 0x000fe2000c101522 */
[----:B------:R-:W0:Y:S01]  /*56440*/  LDCU UR28, c[0x0][0x3b8] ;  /* 0x00007700ff1c77ac */ /* 0x000e220008000800 */
[----:B------:R-:W-:Y:S01]  /*56450*/  ISETP.GE.AND P2, PT, R7, UR47, PT ;  /* 0x0000002f07007c0c */ /* 0x000fe2000bf46270 */
[----:B------:R-:W0:Y:S01]  /*56460*/  LDCU UR32, c[0x0][0x398] ;  /* 0x00007300ff2077ac */ /* 0x000e220008000800 */
[----:B--2---:R-:W-:Y:S01]  /*56470*/  PRMT R7, R0, 0x7632, R7 ;  /* 0x0000763200077816 */ /* 0x004fe20000000007 */
[----:B------:R2:W-:Y:S04]  /*56480*/  @P3 STG.E.U16 desc[UR34][R12.64], R0 ;  /* 0x000000000c003986 */ /* 0x0005e8000c101522 */
[----:B--2---:R-:W2:Y:S01]  /*56490*/  LDL.LU R0, [R1+0xc8] ;  /* 0x0000c80001007983 */ /* 0x004ea20000300800 */
[----:B------:R-:W-:Y:S01]  /*564a0*/  ISETP.LT.AND P4, PT, R29, UR41, !P6 ;  /* 0x000000291d007c0c */ /* 0x000fe2000f781270 */
[----:B------:R-:W-:Y:S01]  /*564b0*/  IMAD.WIDE R14, R2, 0x2, R8 ;  /* 0x00000002020e7825 */ /* 0x000fe200078e0208 */
[----:B0-----:R-:W-:Y:S01]  /*564c0*/  ISETP.LT.AND P6, PT, R6, UR16, !P6 ;  /* 0x0000001006007c0c */ /* 0x001fe2000f7c1270 */
[----:B------:R-:W2:Y:S01]  /*564d0*/  LDL.LU R25, [R1+0x2ec] ;  /* 0x0002ec0001197983 */ /* 0x000ea20000300800 */
[----:B------:R-:W-:Y:S01]  /*564e0*/  ISETP.LT.AND P3, PT, R3, UR42, !P2 ;  /* 0x0000002a03007c0c */ /* 0x000fe2000d761270 */
[----:B------:R-:W-:Y:S01]  /*564f0*/  IMAD.WIDE R12, R2, 0x2, R16 ;  /* 0x00000002020c7825 */ /* 0x000fe200078e0210 */
[----:B------:R-:W-:Y:S01]  /*56500*/  PRMT R18, R26, 0x7632, R18 ;  /* 0x000076321a127816 */ /* 0x000fe20000000012 */
[----:B------:R0:W-:Y:S01]  /*56510*/  @P5 STG.E.U16 desc[UR34][R14.64], R7 ;  /* 0x000000070e005986 */ /* 0x0001e2000c101522 */
[----:B------:R-:W1:Y:S01]  /*56520*/  LDCU UR16, c[0x0][0x3b8] ;  /* 0x00007700ff1077ac */ /* 0x000e620008000800 */
[----:B------:R-:W1:Y:S01]  /*56530*/  LDCU.64 UR42, c[0x0][0x398] ;  /* 0x00007300ff2a77ac */ /* 0x000e620008000a00 */
[----:B------:R-:W1:Y:S01]  /*56540*/  LDCU UR41, c[0x0][0x398] ;  /* 0x00007300ff2977ac */ /* 0x000e620008000800 */
[----:B0-----:R-:W-:-:S04]  /*56550*/  IMAD.WIDE R14, R2, 0x2, R10 ;  /* 0x00000002020e7825 */ /* 0x001fc800078e020a */
[----:B------:R-:W-:Y:S01]  /*56560*/  VIADD R2, R2, UR28 ;  /* 0x0000001c02027c36 */ /* 0x000fe20008000000 */
[----:B------:R0:W-:Y:S01]  /*56570*/  @P6 STG.E.U16 desc[UR34][R14.64], R26 ;  /* 0x0000001a0e006986 */ /* 0x0001e2000c101522 */
[----:B------:R-:W-:Y:S01]  /*56580*/  VIADD R7, R28, 0x2e ;  /* 0x0000002e1c077836 */ /* 0x000fe20000000000 */
[----:B----4-:R-:W-:Y:S01]  /*56590*/  ISETP.LT.AND P5, PT, R27, UR36, !P2 ;  /* 0x000000241b007c0c */ /* 0x010fe2000d7a1270 */
[----:B------:R-:W4:Y:S01]  /*565a0*/  LDCU UR28, c[0x0][0x398] ;  /* 0x00007300ff1c77ac */ /* 0x000f220008000800 */
[----:B------:R1:W-:Y:S01]  /*565b0*/  @P4 STG.E.U16 desc[UR34][R12.64], R18 ;  /* 0x000000120c004986 */ /* 0x0003e2000c101522 */
[----:B------:R-:W-:Y:S02]  /*565c0*/  ISETP.LT.AND P4, PT, R29, UR14, !P2 ;  /* 0x0000000e1d007c0c */ /* 0x000fe4000d781270 */
[----:B------:R-:W-:Y:S01]  /*565d0*/  ISETP.GE.AND P6, PT, R7, UR51, PT ;  /* 0x0000003307007c0c */ /* 0x000fe2000bfc6270 */
[----:B------:R-:W2:Y:S01]  /*565e0*/  LDCU UR14, c[0x0][0x398] ;  /* 0x00007300ff0e77ac */ /* 0x000ea20008000800 */
[----:B------:R-:W-:Y:S01]  /*565f0*/  ISETP.LT.AND P2, PT, R6, UR32, !P2 ;  /* 0x0000002006007c0c */ /* 0x000fe2000d741270 */
[C---:B0-----:R-:W-:Y:S01]  /*56600*/  IMAD.WIDE R14, R2.reuse, 0x2, R8 ;  /* 0x00000002020e7825 */ /* 0x041fe200078e0208 */
[----:B------:R-:W0:Y:S03]  /*56610*/  LDCU UR32, c[0x0][0x3b8] ;  /* 0x00007700ff2077ac */ /* 0x000e260008000800 */
[----:B-1----:R-:W-:Y:S01]  /*56620*/  IMAD.WIDE R12, R2, 0x2, R4 ;  /* 0x00000002020c7825 */ /* 0x002fe200078e0204 */
[----:B------:R-:W1:Y:S01]  /*56630*/  LDCU UR36, c[0x0][0x398] ;  /* 0x00007300ff2477ac */ /* 0x000e620008000800 */
[----:B---3--:R-:W-:-:S03]  /*56640*/  PRMT R7, R24, 0x7632, R7 ;  /* 0x0000763218077816 */ /* 0x008fc60000000007 */
[----:B------:R3:W-:Y:S04]  /*56650*/  @P3 STG.E.U16 desc[UR34][R12.64], R24 ;  /* 0x000000180c003986 */ /* 0x0007e8000c101522 */
[----:B---3--:R-:W3:Y:S01]  /*56660*/  LDL.LU R24, [R1+0x2dc] ;  /* 0x0002dc0001187983 */ /* 0x008ee20000300800 */
[----:B------:R-:W-:-:S03]  /*56670*/  IMAD.WIDE R12, R2, 0x2, R10 ;  /* 0x00000002020c7825 */ /* 0x000fc600078e020a */
[----:B------:R0:W-:Y:S02]  /*56680*/  @P5 STG.E.U16 desc[UR34][R14.64], R7 ;  /* 0x000000070e005986 */ /* 0x0001e4000c101522 */
[C---:B0-----:R-:W-:Y:S01]  /*56690*/  VIADD R7, R2.reuse, UR16 ;  /* 0x0000001002077c36 */ /* 0x041fe20008000000 */
[----:B------:R-:W-:Y:S01]  /*566a0*/  ISETP.LT.AND P3, PT, R3, UR54, !P6 ;  /* 0x0000003603007c0c */ /* 0x000fe2000f761270 */
[----:B------:R-:W-:Y:S01]  /*566b0*/  IMAD.WIDE R14, R2, 0x2, R16 ;  /* 0x00000002020e7825 */ /* 0x000fe200078e0210 */
[----:B------:R-:W0:Y:S03]  /*566c0*/  LDCU.64 UR54, c[0x0][0x398] ;  /* 0x00007300ff3677ac */ /* 0x000e260008000a00 */
[----:B------:R-:W-:Y:S01]  /*566d0*/  VIADD R18, R28, 0x31 ;  /* 0x000000311c127836 */ /* 0x000fe20000000000 */
[----:B------:R-:W0:Y:S01]  /*566e0*/  LDCU UR16, c[0x0][0x398] ;  /* 0x00007300ff1077ac */ /* 0x000e220008000800 */
[----:B--2---:R-:W-:Y:S01]  /*566f0*/  PRMT R2, R0, 0x7632, R2 ;  /* 0x0000763200027816 */ /* 0x004fe20000000002 */
[----:B------:R2:W-:Y:S04]  /*56700*/  @P2 STG.E.U16 desc[UR34][R12.64], R0 ;  /* 0x000000000c002986 */ /* 0x0005e8000c101522 */
[----:B--2---:R-:W2:Y:S01]  /*56710*/  LDL.LU R0, [R1+0xdc] ;  /* 0x0000dc0001007983 */ /* 0x004ea20000300800 */
[----:B------:R-:W-:-:S03]  /*56720*/  IMAD.WIDE R12, R7, 0x2, R4 ;  /* 0x00000002070c7825 */ /* 0x000fc600078e0204 */
[----:B------:R0:W-:Y:S01]  /*56730*/  @P4 STG.E.U16 desc[UR34][R14.64], R2 ;  /* 0x000000020e004986 */ /* 0x0001e2000c101522 */
[----:B----4-:R-:W-:Y:S01]  /*56740*/  ISETP.LT.AND P4, PT, R27, UR28, !P6 ;  /* 0x0000001c1b007c0c */ /* 0x010fe2000f781270 */
[----:B------:R-:W4:Y:S02]  /*56750*/  LDCU UR28, c[0x0][0x398] ;  /* 0x00007300ff1c77ac */ /* 0x000f240008000800 */
[----:B------:R1:W-:Y:S01]  /*56760*/  @P3 STG.E.U16 desc[UR34][R12.64], R25 ;  /* 0x000000190c003986 */ /* 0x0003e2000c101522 */
[----:B------:R-:W-:Y:S01]  /*56770*/  ISETP.LT.AND P3, PT, R6, UR7, !P6 ;  /* 0x0000000706007c0c */ /* 0x000fe2000f761270 */
[----:B------:R-:W2:Y:S01]  /*56780*/  LDCU UR7, c[0x0][0x398] ;  /* 0x00007300ff0777ac */ /* 0x000ea20008000800 */
[----:B0-----:R-:W-:-:S05]  /*56790*/  VIADD R2, R28, 0x2f ;  /* 0x0000002f1c027836 */ /* 0x001fca0000000000 */
[----:B------:R-:W-:Y:S02]  /*567a0*/  ISETP.GE.AND P2, PT, R2, UR53, PT ;  /* 0x0000003502007c0c */ /* 0x000fe4000bf46270 */
[----:B------:R-:W-:Y:S02]  /*567b0*/  PRMT R2, R25, 0x7632, R2 ;  /* 0x0000763219027816 */ /* 0x000fe40000000002 */
[----:B-1----:R-:W4:Y:S01]  /*567c0*/  LDL.LU R25, [R1+0xcc] ;  /* 0x0000cc0001197983 */ /* 0x002f220000300800 */
[----:B------:R-:W-:-:S04]  /*567d0*/  IMAD.WIDE R12, R7, 0x2, R8 ;  /* 0x00000002070c7825 */ /* 0x000fc800078e0208 */
[----:B------:R-:W-:Y:S01]  /*567e0*/  IMAD.WIDE R14, R7, 0x2, R10 ;  /* 0x00000002070e7825 */ /* 0x000fe200078e020a */
[----:B------:R-:W-:Y:S01]  /*567f0*/  ISETP.GE.AND P5, PT, R18, UR43, PT ;  /* 0x0000002b12007c0c */ /* 0x000fe2000bfa6270 */
[----:B------:R0:W-:Y:S01]  /*56800*/  @P4 STG.E.U16 desc[UR34][R12.64], R2 ;  /* 0x000000020c004986 */ /* 0x0001e2000c101522 */
[----:B------:R-:W-:Y:S01]  /*56810*/  ISETP.LT.AND P6, PT, R29, UR14, !P6 ;  /* 0x0000000e1d007c0c */ /* 0x000fe2000f7c1270 */
[----:B------:R-:W1:Y:S01]  /*56820*/  LDCU UR14, c[0x0][0x398] ;  /* 0x00007300ff0e77ac */ /* 0x000e620008000800 */
[----:B------:R-:W-:Y:S01]  /*56830*/  ISETP.LT.AND P4, PT, R3, UR48, !P2 ;  /* 0x0000003003007c0c */ /* 0x000fe2000d781270 */
[----:B------:R-:W1:Y:S01]  /*56840*/  LDCU UR43, c[0x0][0x398] ;  /* 0x00007300ff2b77ac */ /* 0x000e620008000800 */
[----:B------:R-:W1:Y:S01]  /*56850*/  LDCU.64 UR48, c[0x0][0x398] ;  /* 0x00007300ff3077ac */ /* 0x000e620008000a00 */
[C---:B0-----:R-:W-:Y:S01]  /*56860*/  VIADD R2, R7.reuse, UR32 ;  /* 0x0000002007027c36 */ /* 0x041fe20008000000 */
[----:B---3--:R-:W-:Y:S01]  /*56870*/  PRMT R18, R24, 0x7632, R18 ;  /* 0x0000763218127816 */ /* 0x008fe20000000012 */
[----:B------:R0:W-:Y:S01]  /*56880*/  @P3 STG.E.U16 desc[UR34][R14.64], R24 ;  /* 0x000000180e003986 */ /* 0x0001e2000c101522 */
[----:B------:R-:W-:Y:S01]  /*56890*/  IMAD.WIDE R12, R7, 0x2, R16 ;  /* 0x00000002070c7825 */ /* 0x000fe200078e0210 */
[----:B------:R-:W3:Y:S03]  /*568a0*/  LDCU UR32, c[0x0][0x398] ;  /* 0x00007300ff2077ac */ /* 0x000ee60008000800 */
[----:B------:R-:W-:Y:S01]  /*568b0*/  VIADD R7, R28, 0x30 ;  /* 0x000000301c077836 */ /* 0x000fe20000000000 */
[----:B0-----:R-:W3:Y:S01]  /*568c0*/  LDL.LU R24, [R1+0xe0] ;  /* 0x0000e00001187983 */ /* 0x001ee20000300800 */
[----:B------:R-:W-:-:S03]  /*568d0*/  IMAD.WIDE R14, R2, 0x2, R4 ;  /* 0x00000002020e7825 */ /* 0x000fc600078e0204 */
[----:B------:R-:W-:Y:S01]  /*568e0*/  @P6 STG.E.U16 desc[UR34][R12.64], R18 ;  /* 0x000000120c006986 */ /* 0x000fe2000c101522 */
[----:B------:R-:W-:Y:S02]  /*568f0*/  ISETP.GE.AND P6, PT, R7, UR55, PT ;  /* 0x0000003707007c0c */ /* 0x000fe4000bfc6270 */
[----:B--2---:R-:W-:Y:S01]  /*56900*/  PRMT R7, R0, 0x7632, R7 ;  /* 0x0000763200077816 */ /* 0x004fe20000000007 */
[----:B------:R0:W-:Y:S04]  /*56910*/  @P4 STG.E.U16 desc[UR34][R14.64], R0 ;  /* 0x000000000e004986 */ /* 0x0001e8000c101522 */
[----:B0-----:R-:W2:Y:S01]  /*56920*/  LDL.LU R0, [R1+0x110] ;  /* 0x0001100001007983 */ /* 0x001ea20000300800 */
[----:B----4-:R-:W-:Y:S01]  /*56930*/  ISETP.LT.AND P3, PT, R27, UR28, !P2 ;  /* 0x0000001c1b007c0c */ /* 0x010fe2000d761270 */
[----:B------:R-:W0:Y:S01]  /*56940*/  LDCU UR28, c[0x0][0x3b8] ;  /* 0x00007700ff1c77ac */ /* 0x000e220008000800 */
[----:B-1----:R-:W-:Y:S01]  /*56950*/  ISETP.LT.AND P4, PT, R6, UR14, !P2 ;  /* 0x0000000e06007c0c */ /* 0x002fe2000d781270 */
[C---:B------:R-:W-:Y:S01]  /*56960*/  IMAD.WIDE R12, R2.reuse, 0x2, R8 ;  /* 0x00000002020c7825 */ /* 0x040fe200078e0208 */
[----:B------:R-:W4:Y:S01]  /*56970*/  LDL.LU R26, [R1+0x100] ;  /* 0x00010000011a7983 */ /* 0x000f220000300800 */
[----:B------:R-:W1:Y:S01]  /*56980*/  LDCU UR14, c[0x0][0x398] ;  /* 0x00007300ff0e77ac */ /* 0x000e620008000800 */
[----:B------:R-:W-:Y:S01]  /*56990*/  ISETP.LT.AND P2, PT, R29, UR36, !P2 ;  /* 0x000000241d007c0c */ /* 0x000fe2000d741270 */
[C---:B------:R-:W-:Y:S01]  /*569a0*/  IMAD.WIDE R14, R2.reuse, 0x2, R16 ;  /* 0x00000002020e7825 */ /* 0x040fe200078e0210 */
[----:B------:R-:W0:Y:S05]  /*569b0*/  LDCU UR36, c[0x0][0x398] ;  /* 0x00007300ff2477ac */ /* 0x000e2a0008000800 */
[----:B------:R1:W-:Y:S01]  /*569c0*/  @P3 STG.E.U16 desc[UR34][R12.64], R7 ;  /* 0x000000070c003986 */ /* 0x0003e2000c101522 */
[----:B------:R-:W-:Y:S01]  /*569d0*/  ISETP.LT.AND P3, PT, R3, UR44, !P6 ;  /* 0x0000002c03007c0c */ /* 0x000fe2000f761270 */
[----:B------:R-:W2:Y:S01]  /*569e0*/  LDCU.64 UR44, c[0x0][0x398] ;  /* 0x00007300ff2c77ac */ /* 0x000ea20008000a00 */
[----:B-1----:R-:W-:-:S04]  /*569f0*/  IMAD.WIDE R12, R2, 0x2, R10 ;  /* 0x00000002020c7825 */ /* 0x002fc800078e020a */
[----:B0-----:R-:W-:Y:S01]  /*56a00*/  VIADD R7, R2, UR28 ;  /* 0x0000001c02077c36 */ /* 0x001fe20008000000 */
[----:B------:R-:W-:Y:S01]  /*56a10*/  PRMT R2, R25, 0x7632, R2 ;  /* 0x0000763219027816 */ /* 0x000fe20000000002 */
[----:B------:R0:W-:Y:S01]  /*56a20*/  @P4 STG.E.U16 desc[UR34][R12.64], R25 ;  /* 0x000000190c004986 */ /* 0x0001e2000c101522 */
[----:B---3--:R-:W-:Y:S01]  /*56a30*/  ISETP.LT.AND P4, PT, R27, UR32, !P6 ;  /* 0x000000201b007c0c */ /* 0x008fe2000f781270 */
[----:B------:R-:W1:Y:S02]  /*56a40*/  LDCU UR28, c[0x0][0x3b8] ;  /* 0x00007700ff1c77ac */ /* 0x000e640008000800 */
[----:B0-----:R-:W3:Y:S01]  /*56a50*/  LDL.LU R25, [R1+0xf0] ;  /* 0x0000f00001197983 */ /* 0x001ee20000300800 */
[----:B------:R-:W-:Y:S01]  /*56a60*/  IMAD.WIDE R12, R7, 0x2, R4 ;  /* 0x00000002070c7825 */ /* 0x000fe200078e0204 */
[----:B------:R-:W0:Y:S02]  /*56a70*/  LDCU UR32, c[0x0][0x398] ;  /* 0x00007300ff2077ac */ /* 0x000e240008000800 */
[----:B------:R1:W-:Y:S04]  /*56a80*/  @P2 STG.E.U16 desc[UR34][R14.64], R2 ;  /* 0x000000020e002986 */ /* 0x0003e8000c101522 */
[----:B------:R0:W-:Y:S01]  /*56a90*/  @P3 STG.E.U16 desc[UR34][R12.64], R24 ;  /* 0x000000180c003986 */ /* 0x0001e2000c101522 */
[----:B------:R-:W-:Y:S01]  /*56aa0*/  ISETP.LT.AND P3, PT, R6, UR14, !P6 ;  /* 0x0000000e06007c0c */ /* 0x000fe2000f761270 */
[----:B------:R-:W2:Y:S01]  /*56ab0*/  LDCU UR14, c[0x0][0x3b8] ;  /* 0x00007700ff0e77ac */ /* 0x000ea20008000800 */
[----:B-1----:R-:W-:-:S02]  /*56ac0*/  PRMT R2, R24, 0x7632, R2 ;  /* 0x0000763218027816 */ /* 0x002fc40000000002 */
[----:B0-----:R-:W3:Y:S01]  /*56ad0*/  LDL.LU R24, [R1+0xe4] ;  /* 0x0000e40001187983 */ /* 0x001ee20000300800 */
[----:B------:R-:W-:-:S05]  /*56ae0*/  IMAD.WIDE R12, R7, 0x2, R8 ;  /* 0x00000002070c7825 */ /* 0x000fca00078e0208 */
[----:B------:R0:W-:Y:S02]  /*56af0*/  @P4 STG.E.U16 desc[UR34][R12.64], R2 ;  /* 0x000000020c004986 */ /* 0x0001e4000c101522 */
[----:B0-----:R-:W-:Y:S01]  /*56b00*/  IMAD.WIDE R12, R7, 0x2, R10 ;  /* 0x00000002070c7825 */ /* 0x001fe200078e020a */
[----:B--2---:R-:W-:-:S04]  /*56b10*/  PRMT R19, R0, 0x7632, R19 ;  /* 0x0000763200137816 */ /* 0x004fc80000000013 */
[----:B------:R0:W-:Y:S04]  /*56b20*/  @P3 STG.E.U16 desc[UR34][R12.64], R0 ;  /* 0x000000000c003986 */ /* 0x0001e8000c101522 */
[----:B0-----:R-:W2:Y:S01]  /*56b30*/  LDL.LU R0, [R1+0x114] ;  /* 0x0001140001007983 */ /* 0x001ea20000300800 */
[----:B------:R-:W-:Y:S01]  /*56b40*/  ISETP.LT.AND P6, PT, R29, UR41, !P6 ;  /* 0x000000291d007c0c */ /* 0x000fe2000f7c1270 */
[----:B------:R-:W0:Y:S01]  /*56b50*/  LDCU UR41, c[0x0][0x398] ;  /* 0x00007300ff2977ac */ /* 0x000e220008000800 */
[----:B------:R-:W-:Y:S01]  /*56b60*/  ISETP.LT.AND P2, PT, R3, UR46, !P5 ;  /* 0x0000002e03007c0c */ /* 0x000fe2000ef41270 */
[----:B------:R-:W-:Y:S01]  /*56b70*/  IMAD.WIDE R14, R7, 0x2, R16 ;  /* 0x00000002070e7825 */ /* 0x000fe200078e0210 */
[----:B------:R-:W-:Y:S01]  /*56b80*/  ISETP.LT.AND P4, PT, R27, UR36, !P5 ;  /* 0x000000241b007c0c */ /* 0x000fe2000ef81270 */
[----:B------:R-:W1:Y:S02]  /*56b90*/  LDCU.64 UR46, c[0x0][0x398] ;  /* 0x00007300ff2e77ac */ /* 0x000e640008000a00 */
[----:B------:R-:W-:Y:S01]  /*56ba0*/  VIADD R2, R7, UR28 ;  /* 0x0000001c07027c36 */ /* 0x000fe20008000000 */
[----:B----4-:R-:W-:Y:S01]  /*56bb0*/  PRMT R7, R26, 0x7632, R7 ;  /* 0x000076321a077816 */ /* 0x010fe20000000007 */
[----:B------:R-:W-:Y:S01]  /*56bc0*/  VIADD R18, R28, 0x32 ;  /* 0x000000321c127836 */ /* 0x000fe20000000000 */
[----:B------:R-:W4:Y:S03]  /*56bd0*/  LDCU UR36, c[0x0][0x398] ;  /* 0x00007300ff2477ac */ /* 0x000f260008000800 */
[----:B------:R1:W-:Y:S01]  /*56be0*/  @P6 STG.E.U16 desc[UR34][R14.64], R19 ;  /* 0x000000130e006986 */ /* 0x0003e2000c101522 */
[----:B------:R-:W-:Y:S01]  /*56bf0*/  ISETP.LT.AND P6, PT, R29, UR43, !P5 ;  /* 0x0000002b1d007c0c */ /* 0x000fe2000efc1270 */
[----:B------:R-:W-:Y:S01]  /*56c00*/  IMAD.WIDE R12, R2, 0x2, R4 ;  /* 0x00000002020c7825 */ /* 0x000fe200078e0204 */
[----:B------:R-:W2:Y:S01]  /*56c10*/  LDCU UR28, c[0x0][0x3b8] ;  /* 0x00007700ff1c77ac */ /* 0x000ea20008000800 */
[----:B0-----:R-:W-:-:S03]  /*56c20*/  ISETP.LT.AND P5, PT, R6, UR41, !P5 ;  /* 0x0000002906007c0c */ /* 0x001fc6000efa1270 */
[----:B------:R0:W-:Y:S01]  /*56c30*/  @P2 STG.E.U16 desc[UR34][R12.64], R26 ;  /* 0x0000001a0c002986 */ /* 0x0001e2000c101522 */
[----:B------:R-:W-:Y:S01]  /*56c40*/  ISETP.GE.AND P3, PT, R18, UR45, PT ;  /* 0x0000002d12007c0c */ /* 0x000fe2000bf66270 */
[----:B------:R-:W2:Y:S01]  /*56c50*/  LDCU UR41, c[0x0][0x398] ;  /* 0x00007300ff2977ac */ /* 0x000ea20008000800 */
[----:B-1----:R-:W-:-:S05]  /*56c60*/  IMAD.WIDE R14, R2, 0x2, R8 ;  /* 0x00000002020e7825 */ /* 0x002fca00078e0208 */
[----:B------:R1:W-:Y:S01]  /*56c70*/  @P4 STG.E.U16 desc[UR34][R14.64], R7 ;  /* 0x000000070e004986 */ /* 0x0003e2000c101522 */
[----:B------:R-:W-:Y:S01]  /*56c80*/  ISETP.LT.AND P2, PT, R3, UR50, !P3 ;  /* 0x0000003203007c0c */ /* 0x000fe2000df41270 */
[C---:B0-----:R-:W-:Y:S01]  /*56c90*/  IMAD.WIDE R12, R2.reuse, 0x2, R16 ;  /* 0x00000002020c7825 */ /* 0x041fe200078e0210 */
[----:B---3--:R-:W-:Y:S01]  /*56ca0*/  PRMT R18, R25, 0x7632, R18 ;  /* 0x0000763219127816 */ /* 0x008fe20000000012 */
[----:B------:R-:W0:Y:S02]  /*56cb0*/  LDCU.64 UR50, c[0x0][0x398] ;  /* 0x00007300ff3277ac */ /* 0x000e240008000a00 */
[----:B-1----:R-:W-:-:S05]  /*56cc0*/  IMAD.WIDE R14, R2, 0x2, R10 ;  /* 0x00000002020e7825 */ /* 0x002fca00078e020a */
[----:B------:R1:W-:Y:S01]  /*56cd0*/  @P5 STG.E.U16 desc[UR34][R14.64], R25 ;  /* 0x000000190e005986 */ /* 0x0003e2000c101522 */
[----:B------:R-:W-:Y:S02]  /*56ce0*/  VIADD R2, R2, UR14 ;  /* 0x0000000e02027c36 */ /* 0x000fe40008000000 */
[----:B------:R-:W-:Y:S01]  /*56cf0*/  VIADD R7, R28, 0x33 ;  /* 0x000000331c077836 */ /* 0x000fe20000000000 */
[----:B------:R3:W-:Y:S04]  /*56d00*/  @P6 STG.E.U16 desc[UR34][R12.64], R18 ;  /* 0x000000120c006986 */ /* 0x0007e8000c101522 */
[----:B-1----:R-:W2:Y:S01]  /*56d10*/  LDL.LU R25, [R1+0x104] ;  /* 0x0001040001197983 */ /* 0x002ea20000300800 */
[----:B------:R-:W-:Y:S01]  /*56d20*/  ISETP.LT.AND P4, PT, R27, UR32, !P3 ;  /* 0x000000201b007c0c */ /* 0x000fe2000df81270 */
[C---:B------:R-:W-:Y:S01]  /*56d30*/  IMAD.WIDE R14, R2.reuse, 0x2, R8 ;  /* 0x00000002020e7825 */ /* 0x040fe200078e0208 */
[----:B------:R-:W1:Y:S03]  /*56d40*/  LDCU UR14, c[0x0][0x398] ;  /* 0x00007300ff0e77ac */ /* 0x000e660008000800 */
[----:B---3--:R-:W-:Y:S01]  /*56d50*/  IMAD.WIDE R12, R2, 0x2, R4 ;  /* 0x00000002020c7825 */ /* 0x008fe200078e0204 */
[----:B------:R-:W-:Y:S01]  /*56d60*/  ISETP.GE.AND P5, PT, R7, UR47, PT ;  /* 0x0000002f07007c0c */ /* 0x000fe2000bfa6270 */
[----:B------:R-:W3:Y:S01]  /*56d70*/  LDCU UR32, c[0x0][0x398] ;  /* 0x00007300ff2077ac */ /* 0x000ee20008000800 */
[----:B------:R-:W-:-:S02]  /*56d80*/  PRMT R7, R24, 0x7632, R7 ;  /* 0x0000763218077816 */ /* 0x000fc40000000007 */
[----:B------:R-:W-:Y:S01]  /*56d90*/  ISETP.LT.AND P6, PT, R29, UR7, !P3 ;  /* 0x000000071d007c0c */ /* 0x000fe2000dfc1270 */
[----:B------:R0:W-:Y:S01]  /*56da0*/  @P2 STG.E.U16 desc[UR34][R12.64], R24 ;  /* 0x000000180c002986 */ /* 0x0001e2000c101522 */
[----:B----4-:R-:W-:Y:S01]  /*56db0*/  ISETP.LT.AND P3, PT, R6, UR36, !P3 ;  /* 0x0000002406007c0c */ /* 0x010fe2000df61270 */
[----:B------:R-:W4:Y:S02]  /*56dc0*/  LDCU UR7, c[0x0][0x398] ;  /* 0x00007300ff0777ac */ /* 0x000f240008000800 */
[----:B0-----:R-:W2:Y:S01]  /*56dd0*/  LDL.LU R24, [R1+0xf4] ;  /* 0x0000f40001187983 */ /* 0x001ea20000300800 */
[----:B------:R-:W-:Y:S01]  /*56de0*/  IMAD.WIDE R12, R2, 0x2, R10 ;  /* 0x00000002020c7825 */ /* 0x000fe200078e020a */
[----:B--2---:R-:W-:Y:S02]  /*56df0*/  PRMT R18, R0, 0x7632, R18 ;  /* 0x0000763200127816 */ /* 0x004fe40000000012 */
[----:B------:R-:W-:Y:S01]  /*56e00*/  @P4 STG.E.U16 desc[UR34][R14.64], R7 ;  /* 0x000000070e004986 */ /* 0x000fe2000c101522 */
[----:B------:R-:W-:Y:S01]  /*56e10*/  ISETP.LT.AND P2, PT, R3, UR52, !P5 ;  /* 0x0000003403007c0c */ /* 0x000fe2000ef41270 */
[----:B------:R-:W0:Y:S04]  /*56e20*/  LDCU.64 UR52, c[0x0][0x398] ;  /* 0x00007300ff3477ac */ /* 0x000e280008000a00 */
[----:B------:R2:W-:Y:S01]  /*56e30*/  @P3 STG.E.U16 desc[UR34][R12.64], R0 ;  /* 0x000000000c003986 */ /* 0x0005e2000c101522 */
[----:B------:R-:W0:Y:S03]  /*56e40*/  LDCU UR36, c[0x0][0x398] ;  /* 0x00007300ff2477ac */ /* 0x000e260008000800 */
[----:B--2---:R-:W2:Y:S01]  /*56e50*/  LDL.LU R0, [R1+0xe8] ;  /* 0x0000e80001007983 */ /* 0x004ea20000300800 */
[----:B------:R-:W-:-:S02]  /*56e60*/  VIADD R7, R28, 0x36 ;  /* 0x000000361c077836 */ /* 0x000fc40000000000 */
[----:B------:R-:W-:-:S04]  /*56e70*/  IMAD.WIDE R14, R2, 0x2, R16 ;  /* 0x00000002020e7825 */ /* 0x000fc800078e0210 */
[----:B------:R-:W-:Y:S01]  /*56e80*/  VIADD R2, R2, UR28 ;  /* 0x0000001c02027c36 */ /* 0x000fe20008000000 */
[----:B------:R-:W-:Y:S01]  /*56e90*/  ISETP.GE.AND P4, PT, R7, UR49, PT ;  /* 0x0000003107007c0c */ /* 0x000fe2000bf86270 */
[----:B------:R-:W-:Y:S01]  /*56ea0*/  VIADD R7, R28, 0x34 ;  /* 0x000000341c077836 */ /* 0x000fe20000000000 */
[----:B------:R0:W-:Y:S01]  /*56eb0*/  @P6 STG.E.U16 desc[UR34][R14.64], R18 ;  /* 0x000000120e006986 */ /* 0x0001e2000c101522 */
[----:B------:R-:W-:Y:S01]  /*56ec0*/  IMAD.WIDE R12, R2, 0x2, R4 ;  /* 0x00000002020c7825 */ /* 0x000fe200078e0204 */
[----:B---3--:R-:W-:Y:S01]  /*56ed0*/  ISETP.LT.AND P6, PT, R27, UR32, !P5 ;  /* 0x000000201b007c0c */ /* 0x008fe2000efc1270 */
[----:B------:R-:W3:Y:S01]  /*56ee0*/  LDCU UR28, c[0x0][0x3b8] ;  /* 0x00007700ff1c77ac */ /* 0x000ee20008000800 */
[----:B------:R-:W-:Y:S02]  /*56ef0*/  ISETP.LT.AND P3, PT, R6, UR16, !P5 ;  /* 0x0000001006007c0c */ /* 0x000fe4000ef61270 */
[----:B----4-:R-:W-:Y:S01]  /*56f00*/  ISETP.LT.AND P5, PT, R29, UR7, !P5 ;  /* 0x000000071d007c0c */ /* 0x010fe2000efa1270 */
[----:B------:R-:W4:Y:S01]  /*56f10*/  LDCU UR32, c[0x0][0x398] ;  /* 0x00007300ff2077ac */ /* 0x000f220008000800 */
[----:B------:R-:W1:Y:S01]  /*56f20*/  LDCU UR16, c[0x0][0x398] ;  /* 0x00007300ff1077ac */ /* 0x000e620008000800 */
[----:B0-----:R-:W-:Y:S01]  /*56f30*/  IMAD.WIDE R14, R2, 0x2, R10 ;  /* 0x00000002020e7825 */ /* 0x001fe200078e020a */
[----:B------:R-:W0:Y:S01]  /*56f40*/  LDCU UR7, c[0x0][0x398] ;  /* 0x00007300ff0777ac */ /* 0x000e220008000800 */
[----:B------:R0:W-:Y:S01]  /*56f50*/  @P2 STG.E.U16 desc[UR34][R12.64], R25 ;  /* 0x000000190c002986 */ /* 0x0001e2000c101522 */
[----:B------:R-:W-:-:S02]  /*56f60*/  ISETP.GE.AND P2, PT, R7, UR51, PT ;  /* 0x0000003307007c0c */ /* 0x000fc4000bf46270 */
[----:B------:R-:W-:Y:S02]  /*56f70*/  PRMT R7, R25, 0x7632, R7 ;  /* 0x0000763219077816 */ /* 0x000fe40000000007 */
[----:B0-----:R-:W4:Y:S01]  /*56f80*/  LDL.LU R25, [R1+0x118] ;  /* 0x0001180001197983 */ /* 0x001f220000300800 */
[----:B------:R-:W-:-:S05]  /*56f90*/  IMAD.WIDE R12, R2, 0x2, R8 ;  /* 0x00000002020c7825 */ /* 0x000fca00078e0208 */
[----:B------:R3:W-:Y:S01]  /*56fa0*/  @P6 STG.E.U16 desc[UR34][R12.64], R7 ;  /* 0x000000070c006986 */ /* 0x0007e2000c101522 */
[----:B------:R-:W-:Y:S01]  /*56fb0*/  ISETP.LT.AND P6, PT, R3, UR54, !P2 ;  /* 0x0000003603007c0c */ /* 0x000fe2000d7c1270 */
[----:B------:R-:W0:Y:S02]  /*56fc0*/  LDCU.64 UR54, c[0x0][0x398] ;  /* 0x00007300ff3677ac */ /* 0x000e240008000a00 */
[----:B------:R1:W-:Y:S01]  /*56fd0*/  @P3 STG.E.U16 desc[UR34][R14.64], R24 ;  /* 0x000000180e003986 */ /* 0x0003e2000c101522 */
[----:B------:R-:W-:Y:S01]  /*56fe0*/  PRMT R18, R24, 0x7632, R18 ;  /* 0x0000763218127816 */ /* 0x000fe20000000012 */
[C---:B---3--:R-:W-:Y:S01]  /*56ff0*/  VIADD R7, R2.reuse, UR28 ;  /* 0x0000001c02077c36 */ /* 0x048fe20008000000 */
[----:B------:R-:W3:Y:S01]  /*57000*/  LDCU UR28, c[0x0][0x3b8] ;  /* 0x00007700ff1c77ac */ /* 0x000ee20008000800 */
[----:B-1----:R-:W4:Y:S01]  /*57010*/  LDL.LU R24, [R1+0x108] ;  /* 0x0001080001187983 */ /* 0x002f220000300800 */
[----:B------:R-:W-:-:S04]  /*57020*/  IMAD.WIDE R12, R2, 0x2, R16 ;  /* 0x00000002020c7825 */ /* 0x000fc800078e0210 */
[----:B------:R-:W-:Y:S02]  /*57030*/  VIADD R2, R28, 0x35 ;  /* 0x000000351c027836 */ /* 0x000fe40000000000 */
[----:B------:R-:W-:Y:S01]  /*57040*/  IMAD.WIDE R14, R7, 0x2, R4 ;  /* 0x00000002070e7825 */ /* 0x000fe200078e0204 */
[----:B------:R-:W-:Y:S02]  /*57050*/  @P5 STG.E.U16 desc[UR34][R12.64], R18 ;  /* 0x000000120c005986 */ /* 0x000fe4000c101522 */
[----:B------:R-:W-:Y:S02]  /*57060*/  ISETP.GE.AND P5, PT, R2, UR53, PT ;  /* 0x0000003502007c0c */ /* 0x000fe4000bfa6270 */
[----:B--2---:R1:W-:Y:S01]  /*57070*/  @P6 STG.E.U16 desc[UR34][R14.64], R0 ;  /* 0x000000000e006986 */ /* 0x0043e2000c101522 */
[----:B------:R-:W-:-:S03]  /*57080*/  PRMT R2, R0, 0x7632, R2 ;  /* 0x0000763200027816 */ /* 0x000fc60000000002 */
[----:B-1----:R-:W2:Y:S01]  /*57090*/  LDL.LU R0, [R1+0xf8] ;  /* 0x0000f80001007983 */ /* 0x002ea20000300800 */
[----:B----4-:R-:W-:Y:S01]  /*570a0*/  ISETP.LT.AND P3, PT, R27, UR32, !P2 ;  /* 0x000000201b007c0c */ /* 0x010fe2000d761270 */
[C---:B------:R-:W-:Y:S01]  /*570b0*/  IMAD.WIDE R12, R7.reuse, 0x2, R8 ;  /* 0x00000002070c7825 */ /* 0x040fe200078e0208 */
[----:B------:R-:W-:Y:S01]  /*570c0*/  ISETP.LT.AND P6, PT, R6, UR16, !P2 ;  /* 0x0000001006007c0c */ /* 0x000fe2000d7c1270 */
[----:B------:R-:W4:Y:S01]  /*570d0*/  LDL.LU R26, [R1+0xec] ;  /* 0x0000ec00011a7983 */ /* 0x000f220000300800 */
[----:B------:R-:W1:Y:S01]  /*570e0*/  LDCU UR16, c[0x0][0x398] ;  /* 0x00007300ff1077ac */ /* 0x000e620008000800 */
[----:B------:R-:W-:Y:S01]  /*570f0*/  IMAD.WIDE R14, R7, 0x2, R10 ;  /* 0x00000002070e7825 */ /* 0x000fe200078e020a */
[----:B------:R-:W-:Y:S01]  /*57100*/  ISETP.LT.AND P2, PT, R29, UR36, !P2 ;  /* 0x000000241d007c0c */ /* 0x000fe2000d741270 */
[----:B------:R-:W0:Y:S01]  /*57110*/  LDCU UR32, c[0x0][0x398] ;  /* 0x00007300ff2077ac */ /* 0x000e220008000800 */
[----:B------:R-:W0:Y:S05]  /*57120*/  LDCU UR36, c[0x0][0x3b8] ;  /* 0x00007700ff2477ac */ /* 0x000e2a0008000800 */
[----:B------:R3:W-:Y:S01]  /*57130*/  @P3 STG.E.U16 desc[UR34][R12.64], R2 ;  /* 0x000000020c003986 */ /* 0x0007e2000c101522 */
[----:B------:R-:W-:Y:S01]  /*57140*/  ISETP.LT.AND P3, PT, R3, UR42, !P5 ;  /* 0x0000002a03007c0c */ /* 0x000fe2000ef61270 */
[----:B------:R-:W0:Y:S01]  /*57150*/  LDCU UR42, c[0x0][0x398] ;  /* 0x00007300ff2a77ac */ /* 0x000e220008000800 */
[C---:B---3--:R-:W-:Y:S01]  /*57160*/  VIADD R2, R7.reuse, UR28 ;  /* 0x0000001c07027c36 */ /* 0x048fe20008000000 */
[----:B------:R-:W3:Y:S01]  /*57170*/  LDCU UR28, c[0x0][0x3b8] ;  /* 0x00007700ff1c77ac */ /* 0x000ee20008000800 */
[----:B------:R-:W-:Y:S01]  /*57180*/  IMAD.WIDE R12, R7, 0x2, R16 ;  /* 0x00000002070c7825 */ /* 0x000fe200078e0210 */
[----:B------:R-:W-:Y:S01]  /*57190*/  PRMT R7, R25, 0x7632, R7 ;  /* 0x0000763219077816 */ /* 0x000fe20000000007 */
[----:B------:R0:W-:Y:S01]  /*571a0*/  @P6 STG.E.U16 desc[UR34][R14.64], R25 ;  /* 0x000000190e006986 */ /* 0x0001e2000c101522 */
[----:B------:R-:W-:Y:S01]  /*571b0*/  ISETP.LT.AND P6, PT, R27, UR41, !P5 ;  /* 0x000000291b007c0c */ /* 0x000fe2000efc1270 */
[----:B------:R-:W1:Y:S02]  /*571c0*/  LDCU UR41, c[0x0][0x398] ;  /* 0x00007300ff2977ac */ /* 0x000e640008000800 */
[----:B0-----:R-:W3:Y:S01]  /*571d0*/  LDL.LU R25, [R1+0x11c] ;  /* 0x00011c0001197983 */ /* 0x001ee20000300800 */
[----:B------:R-:W-:-:S03]  /*571e0*/  IMAD.WIDE R14, R2, 0x2, R4 ;  /* 0x00000002020e7825 */ /* 0x000fc600078e0204 */
[----:B------:R0:W-:Y:S04]  /*571f0*/  @P2 STG.E.U16 desc[UR34][R12.64], R7 ;  /* 0x000000070c002986 */ /* 0x0001e8000c101522 */
[----:B------:R0:W-:Y:S01]  /*57200*/  @P3 STG.E.U16 desc[UR34][R14.64], R24 ;  /* 0x000000180e003986 */ /* 0x0001e2000c101522 */
[----:B-1----:R-:W-:Y:S01]  /*57210*/  ISETP.LT.AND P3, PT, R6, UR16, !P5 ;  /* 0x0000001006007c0c */ /* 0x002fe2000ef61270 */
[----:B------:R-:W1:Y:S01]  /*57220*/  LDCU UR16, c[0x0][0x398] ;  /* 0x00007300ff1077ac */ /* 0x000e620008000800 */
[----:B0-----:R-:W-:Y:S01]  /*57230*/  PRMT R7, R24, 0x7632, R7 ;  /* 0x0000763218077816 */ /* 0x001fe20000000007 */
[C---:B------:R-:W-:Y:S01]  /*57240*/  IMAD.WIDE R12, R2.reuse, 0x2, R8 ;  /* 0x00000002020c7825 */ /* 0x040fe200078e0208 */
[----:B------:R-:W3:Y:S04]  /*57250*/  LDL.LU R24, [R1+0x10c] ;  /* 0x00010c0001187983 */ /* 0x000ee80000300800 */
[----:B------:R0:W-:Y:S02]  /*57260*/  @P6 STG.E.U16 desc[UR34][R12.64], R7 ;  /* 0x000000070c006986 */ /* 0x0001e4000c101522 */
[----:B0-----:R-:W-:Y:S01]  /*57270*/  IMAD.WIDE R12, R2, 0x2, R10 ;  /* 0x00000002020c7825 */ /* 0x001fe200078e020a */
[----:B--2---:R-:W-:-:S04]  /*57280*/  PRMT R18, R0, 0x7632, R18 ;  /* 0x0000763200127816 */ /* 0x004fc80000000012 */
[----:B------:R0:W-:Y:S04]  /*57290*/  @P3 STG.E.U16 desc[UR34][R12.64], R0 ;  /* 0x000000000c003986 */ /* 0x0001e8000c101522 */
[----:B0-----:R-:W2:Y:S01]  /*572a0*/  LDL.LU R0, [R1+0xfc] ;  /* 0x0000fc0001007983 */ /* 0x001ea20000300800 */
[----:B------:R-:W-:Y:S01]  /*572b0*/  ISETP.LT.AND P2, PT, R3, UR44, !P4 ;  /* 0x0000002c03007c0c */ /* 0x000fe2000e741270 */
[----:B------:R-:W0:Y:S01]  /*572c0*/  LDCU.64 UR44, c[0x0][0x398] ;  /* 0x00007300ff2c77ac */ /* 0x000e220008000a00 */
[----:B------:R-:W-:Y:S01]  /*572d0*/  ISETP.LT.AND P5, PT, R29, UR42, !P5 ;  /* 0x0000002a1d007c0c */ /* 0x000fe2000efa1270 */
[----:B------:R-:W-:Y:S01]  /*572e0*/  IMAD.WIDE R14, R2, 0x2, R16 ;  /* 0x00000002020e7825 */ /* 0x000fe200078e0210 */
[----:B------:R-:W-:Y:S01]  /*572f0*/  ISETP.LT.AND P6, PT, R27, UR32, !P4 ;  /* 0x000000201b007c0c */ /* 0x000fe2000e7c1270 */
[----:B------:R-:W3:Y:S02]  /*57300*/  LDCU.64 UR42, c[0x0][0x398] ;  /* 0x00007300ff2a77ac */ /* 0x000ee40008000a00 */
[----:B------:R-:W-:-:S02]  /*57310*/  VIADD R7, R28, 0x37 ;  /* 0x000000371c077836 */ /* 0x000fc40000000000 */
[----:B------:R-:W-:Y:S01]  /*57320*/  VIADD R2, R2, UR36 ;  /* 0x0000002402027c36 */ /* 0x000fe20008000000 */
[----:B------:R-:W3:Y:S05]  /*57330*/  LDCU UR32, c[0x0][0x398] ;  /* 0x00007300ff2077ac */ /* 0x000eea0008000800 */
[----:B------:R4:W-:Y:S01]  /*57340*/  @P5 STG.E.U16 desc[UR34][R14.64], R18 ;  /* 0x000000120e005986 */ /* 0x0009e2000c101522 */
[----:B------:R-:W-:Y:S01]  /*57350*/  ISETP.LT.AND P5, PT, R29, UR41, !P4 ;  /* 0x000000291d007c0c */ /* 0x000fe2000e7a1270 */
[----:B------:R-:W-:Y:S01]  /*57360*/  IMAD.WIDE R12, R2, 0x2, R4 ;  /* 0x00000002020c7825 */ /* 0x000fe200078e0204 */
[----:B-1----:R-:W-:Y:S01]  /*57370*/  ISETP.LT.AND P4, PT, R6, UR16, !P4 ;  /* 0x0000001006007c0c */ /* 0x002fe2000e781270 */
[----:B------:R-:W1:Y:S01]  /*57380*/  LDCU UR36, c[0x0][0x398] ;  /* 0x00007300ff2477ac */ /* 0x000e620008000800 */
[----:B0-----:R-:W-:-:S02]  /*57390*/  ISETP.GE.AND P3, PT, R7, UR45, PT ;  /* 0x0000002d07007c0c */ /* 0x001fc4000bf66270 */
[----:B----4-:R-:W-:Y:S01]  /*573a0*/  PRMT R7, R26, 0x7632, R7 ;  /* 0x000076321a077816 */ /* 0x010fe20000000007 */
[----:B------:R0:W-:Y:S01]  /*573b0*/  @P2 STG.E.U16 desc[UR34][R12.64], R26 ;  /* 0x0000001a0c002986 */ /* 0x0001e2000c101522 */
[C---:B------:R-:W-:Y:S01]  /*573c0*/  IMAD.WIDE R14, R2.reuse, 0x2, R8 ;  /* 0x00000002020e7825 */ /* 0x040fe200078e0208 */
[----:B------:R-:W-:Y:S01]  /*573d0*/  ISETP.LT.AND P2, PT, R3, UR46, !P3 ;  /* 0x0000002e03007c0c */ /* 0x000fe2000df41270 */
[----:B------:R-:W4:Y:S03]  /*573e0*/  LDCU UR16, c[0x0][0x3b8] ;  /* 0x00007700ff1077ac */ /* 0x000f260008000800 */
[----:B------:R1:W-:Y:S01]  /*573f0*/  @P6 STG.E.U16 desc[UR34][R14.64], R7 ;  /* 0x000000070e006986 */ /* 0x0003e2000c101522 */
[----:B------:R-:W2:Y:S01]  /*57400*/  LDCU.64 UR46, c[0x0][0x398] ;  /* 0x00007300ff2e77ac */ /* 0x000ea20008000a00 */
[----:B0-----:R-:W-:Y:S01]  /*57410*/  IMAD.WIDE R12, R2, 0x2, R16 ;  /* 0x00000002020c7825 */ /* 0x001fe200078e0210 */
[----:B------:R-:W0:Y:S01]  /*57420*/  LDCU UR41, c[0x0][0x398] ;  /* 0x00007300ff2977ac */ /* 0x000e220008000800 */
[----:B---3--:R-:W-:-:S02]  /*57430*/  PRMT R18, R25, 0x7632, R18 ;  /* 0x0000763219127816 */ /* 0x008fc40000000012 */
[----:B-1----:R-:W-:-:S04]  /*57440*/  IMAD.WIDE R14, R2, 0x2, R10 ;  /* 0x00000002020e7825 */ /* 0x002fc800078e020a */
[----:B------:R-:W-:Y:S01]  /*57450*/  VIADD R2, R2, UR28 ;  /* 0x0000001c02027c36 */ /* 0x000fe20008000000 */
[----:B------:R1:W-:Y:S01]  /*57460*/  @P4 STG.E.U16 desc[UR34][R14.64], R25 ;  /* 0x000000190e004986 */ /* 0x0003e2000c101522 */
[----:B------:R-:W-:Y:S01]  /*57470*/  VIADD R7, R28, 0x38 ;  /* 0x000000381c077836 */ /* 0x000fe20000000000 */
[----:B------:R-:W-:Y:S01]  /*57480*/  ISETP.LT.AND P6, PT, R27, UR32, !P3 ;  /* 0x000000201b007c0c */ /* 0x000fe2000dfc1270 */
[----:B------:R-:W3:Y:S01]  /*57490*/  LDCU UR32, c[0x0][0x398] ;  /* 0x00007300ff2077ac */ /* 0x000ee20008000800 */
[----:B------:R0:W-:Y:S01]  /*574a0*/  @P5 STG.E.U16 desc[UR34][R12.64], R18 ;  /* 0x000000120c005986 */ /* 0x0001e2000c101522 */
[----:B------:R-:W-:Y:S01]  /*574b0*/  ISETP.LT.AND P5, PT, R29, UR7, !P3 ;  /* 0x000000071d007c0c */ /* 0x000fe2000dfa1270 */
[----:B------:R-:W2:Y:S02]  /*574c0*/  LDCU UR28, c[0x0][0x398] ;  /* 0x00007300ff1c77ac */ /* 0x000ea40008000800 */
[----:B-1----:R-:W3:Y:S01]  /*574d0*/  LDL.LU R25, [R1+0x130] ;  /* 0x0001300001197983 */ /* 0x002ee20000300800 */
[----:B0-----:R-:W-:Y:S01]  /*574e0*/  IMAD.WIDE R12, R2, 0x2, R4 ;  /* 0x00000002020c7825 */ /* 0x001fe200078e0204 */
[----:B------:R-:W-:Y:S01]  /*574f0*/  ISETP.GE.AND P4, PT, R7, UR43, PT ;  /* 0x0000002b07007c0c */ /* 0x000fe2000bf86270 */
[----:B------:R-:W0:Y:S01]  /*57500*/  LDCU UR43, c[0x0][0x398] ;  /* 0x00007300ff2b77ac */ /* 0x000e220008000800 */
[----:B------:R-:W-:-:S02]  /*57510*/  PRMT R7, R24, 0x7632, R7 ;  /* 0x0000763218077816 */ /* 0x000fc40000000007 */
[----:B------:R1:W-:Y:S01]  /*57520*/  @P2 STG.E.U16 desc[UR34][R12.64], R24 ;  /* 0x000000180c002986 */ /* 0x0003e2000c101522 */
[----:B------:R-:W-:Y:S01]  /*57530*/  ISETP.LT.AND P3, PT, R6, UR36, !P3 ;  /* 0x0000002406007c0c */ /* 0x000fe2000df61270 */
[C---:B------:R-:W-:Y:S01]  /*57540*/  IMAD.WIDE R14, R2.reuse, 0x2, R8 ;  /* 0x00000002020e7825 */ /* 0x040fe200078e0208 */
[----:B------:R-:W0:Y:S01]  /*57550*/  LDCU UR7, c[0x0][0x398] ;  /* 0x00007300ff0777ac */ /* 0x000e220008000800 */
[----:B-1----:R-:W3:Y:S02]  /*57560*/  LDL.LU R24, [R1+0x150] ;  /* 0x0001500001187983 */ /* 0x002ee40000300800 */
[----:B------:R-:W-:Y:S01]  /*57570*/  IMAD.WIDE R12, R2, 0x2, R10 ;  /* 0x00000002020c7825 */ /* 0x000fe200078e020a */
[----:B--2---:R-:W-:Y:S01]  /*57580*/  PRMT R18, R0, 0x7632, R18 ;  /* 0x0000763200127816 */ /* 0x004fe20000000012 */
[----:B------:R-:W-:Y:S01]  /*57590*/  @P6 STG.E.U16 desc[UR34][R14.64], R7 ;  /* 0x000000070e006986 */ /* 0x000fe2000c101522 */
[----:B------:R-:W-:Y:S01]  /*575a0*/  ISETP.LT.AND P2, PT, R3, UR50, !P4 ;  /* 0x0000003203007c0c */ /* 0x000fe2000e741270 */
[----:B------:R-:W1:Y:S04]  /*575b0*/  LDCU.64 UR50, c[0x0][0x398] ;  /* 0x00007300ff3277ac */ /* 0x000e680008000a00 */
[----:B------:R2:W-:Y:S01]  /*575c0*/  @P3 STG.E.U16 desc[UR34][R12.64], R0 ;  /* 0x000000000c003986 */ /* 0x0005e2000c101522 */
[----:B------:R-:W0:Y:S03]  /*575d0*/  LDCU UR36, c[0x0][0x398] ;  /* 0x00007300ff2477ac */ /* 0x000e260008000800 */
[----:B--2---:R-:W2:Y:S01]  /*575e0*/  LDL.LU R0, [R1+0x120] ;  /* 0x0001200001007983 */ /* 0x004ea20000300800 */
[----:B------:R-:W-:-:S04]  /*575f0*/  IMAD.WIDE R14, R2, 0x2, R16 ;  /* 0x00000002020e7825 */ /* 0x000fc800078e0210 */
[----:B------:R-:W-:Y:S02]  /*57600*/  VIADD R7, R28, 0x3b ;  /* 0x0000003b1c077836 */ /* 0x000fe40000000000 */
[----:B----4-:R-:W-:Y:S01]  /*57610*/  VIADD R2, R2, UR16 ;  /* 0x0000001002027c36 */ /* 0x010fe20008000000 */
[----:B------:R4:W-:Y:S01]  /*57620*/  @P5 STG.E.U16 desc[UR34][R14.64], R18 ;  /* 0x000000120e005986 */ /* 0x0009e2000c101522 */
[----:B---3--:R-:W-:Y:S01]  /*57630*/  ISETP.LT.AND P5, PT, R27, UR32, !P4 ;  /* 0x000000201b007c0c */ /* 0x008fe2000e7a1270 */
[----:B------:R-:W3:Y:S01]  /*57640*/  LDCU UR16, c[0x0][0x3b8] ;  /* 0x00007700ff1077ac */ /* 0x000ee20008000800 */
[----:B------:R-:W-:Y:S01]  /*57650*/  ISETP.GE.AND P6, PT, R7, UR55, PT ;  /* 0x0000003707007c0c */ /* 0x000fe2000bfc6270 */
[----:B------:R-:W-:Y:S01]  /*57660*/  IMAD.WIDE R12, R2, 0x2, R4 ;  /* 0x00000002020c7825 */ /* 0x000fe200078e0204 */
[----:B------:R-:W-:Y:S01]  /*57670*/  ISETP.LT.AND P3, PT, R6, UR14, !P4 ;  /* 0x0000000e06007c0c */ /* 0x000fe2000e761270 */
[----:B------:R-:W0:Y:S02]  /*57680*/  LDCU UR32, c[0x0][0x398] ;  /* 0x00007300ff2077ac */ /* 0x000e240008000800 */
[----:B------:R-:W-:-:S02]  /*57690*/  VIADD R7, R28, 0x39 ;  /* 0x000000391c077836 */ /* 0x000fc40000000000 */
[C---:B----4-:R-:W-:Y:S01]  /*576a0*/  IMAD.WIDE R14, R2.reuse, 0x2, R10 ;  /* 0x00000002020e7825 */ /* 0x050fe200078e020a */
[----:B------:R-:W-:Y:S01]  /*576b0*/  ISETP.LT.AND P4, PT, R29, UR28, !P4 ;  /* 0x0000001c1d007c0c */ /* 0x000fe2000e781270 */
[----:B------:R-:W4:Y:S01]  /*576c0*/  LDCU UR28, c[0x0][0x398] ;  /* 0x00007300ff1c77ac */ /* 0x000f220008000800 */
[----:B------:R-:W0:Y:S01]  /*576d0*/  LDCU UR14, c[0x0][0x398] ;  /* 0x00007300ff0e77ac */ /* 0x000e220008000800 */
[----:B------:R0:W-:Y:S01]  /*576e0*/  @P2 STG.E.U16 desc[UR34][R12.64], R25 ;  /* 0x000000190c002986 */ /* 0x0001e2000c101522 */
[----:B------:R-:W-:Y:S02]  /*576f0*/  ISETP.GE.AND P2, PT, R7, UR47, PT ;  /* 0x0000002f07007c0c */ /* 0x000fe4000bf46270 */
[----:B------:R-:W-:Y:S01]  /*57700*/  PRMT R7, R25, 0x7632, R7 ;  /* 0x0000763219077816 */ /* 0x000fe20000000007 */
[----:B0-----:R-:W-:Y:S01]  /*57710*/  IMAD.WIDE R12, R2, 0x2, R8 ;  /* 0x00000002020c7825 */ /* 0x001fe200078e0208 */
[----:B------:R-:W4:Y:S04]  /*57720*/  LDL.LU R25, [R1+0x140] ;  /* 0x0001400001197983 */ /* 0x000f280000300800 */
[----:B------:R3:W-:Y:S01]  /*57730*/  @P5 STG.E.U16 desc[UR34][R12.64], R7 ;  /* 0x000000070c005986 */ /* 0x0007e2000c101522 */
[----:B------:R-:W-:Y:S01]  /*57740*/  ISETP.LT.AND P5, PT, R3, UR52, !P2 ;  /* 0x0000003403007c0c */ /* 0x000fe2000d7a1270 */
[----:B------:R-:W0:Y:S02]  /*57750*/  LDCU.64 UR52, c[0x0][0x398] ;  /* 0x00007300ff3477ac */ /* 0x000e240008000a00 */
[----:B------:R1:W-:Y:S01]  /*57760*/  @P3 STG.E.U16 desc[UR34][R14.64], R24 ;  /* 0x000000180e003986 */ /* 0x0003e2000c101522 */
[----:B------:R-:W-:Y:S01]  /*57770*/  PRMT R18, R24, 0x7632, R18 ;  /* 0x0000763218127816 */ /* 0x000fe20000000012 */
[----:B---3--:R-:W-:-:S02]  /*57780*/  VIADD R7, R2, UR16 ;  /* 0x0000001002077c36 */ /* 0x008fc40008000000 */
[----:B------:R-:W-:Y:S01]  /*57790*/  IMAD.WIDE R12, R2, 0x2, R16 ;  /* 0x00000002020c7825 */ /* 0x000fe200078e0210 */
[----:B------:R-:W-:Y:S01]  /*577a0*/  ISETP.LT.AND P3, PT, R27, UR32, !P2 ;  /* 0x000000201b007c0c */ /* 0x000fe2000d761270 */
[----:B-1----:R-:W3:Y:S01]  /*577b0*/  LDL.LU R24, [R1+0x134] ;  /* 0x0001340001187983 */ /* 0x002ee20000300800 */
[----:B------:R-:W1:Y:S01]  /*577c0*/  LDCU UR32, c[0x0][0x3b8] ;  /* 0x00007700ff2077ac */ /* 0x000e620008000800 */
[----:B------:R-:W-:Y:S02]  /*577d0*/  VIADD R2, R28, 0x3a ;  /* 0x0000003a1c027836 */ /* 0x000fe40000000000 */
[----:B------:R-:W-:Y:S01]  /*577e0*/  IMAD.WIDE R14, R7, 0x2, R4 ;  /* 0x00000002070e7825 */ /* 0x000fe200078e0204 */
[----:B------:R-:W-:Y:S01]  /*577f0*/  @P4 STG.E.U16 desc[UR34][R12.64], R18 ;  /* 0x000000120c004986 */ /* 0x000fe2000c101522 */
[----:B------:R-:W0:Y:S01]  /*57800*/  LDCU UR16, c[0x0][0x398] ;  /* 0x00007300ff1077ac */ /* 0x000e220008000800 */
[----:B------:R-:W-:Y:S02]  /*57810*/  ISETP.GE.AND P4, PT, R2, UR51, PT ;  /* 0x0000003302007c0c */ /* 0x000fe4000bf86270 */
[----:B--2---:R2:W-:Y:S01]  /*57820*/  @P5 STG.E.U16 desc[UR34][R14.64], R0 ;  /* 0x000000000e005986 */ /* 0x0045e2000c101522 */
[----:B------:R-:W-:-:S03]  /*57830*/  PRMT R2, R0, 0x7632, R2 ;  /* 0x0000763200027816 */ /* 0x000fc60000000002 */
[----:B--2---:R-:W2:Y:S01]  /*57840*/  LDL.LU R0, [R1+0x154] ;  /* 0x0001540001007983 */ /* 0x004ea20000300800 */
[----:B----4-:R-:W-:Y:S01]  /*57850*/  ISETP.LT.AND P5, PT, R6, UR28, !P2 ;  /* 0x0000001c06007c0c */ /* 0x010fe2000d7a1270 */
[----:B------:R-:W-:Y:S01]  /*57860*/  IMAD.WIDE R12, R7, 0x2, R8 ;  /* 0x00000002070c7825 */ /* 0x000fe200078e0208 */
[----:B------:R-:W-:Y:S01]  /*57870*/  ISETP.LT.AND P2, PT, R29, UR36, !P2 ;  /* 0x000000241d007c0c */ /* 0x000fe2000d741270 */
[----:B------:R-:W4:Y:S01]  /*57880*/  LDL.LU R26, [R1+0x124] ;  /* 0x00012400011a7983 */ /* 0x000f220000300800 */
[----:B------:R-:W0:Y:S03]  /*57890*/  LDCU UR36, c[0x0][0x398] ;  /* 0x00007300ff2477ac */ /* 0x000e260008000800 */
[----:B------:R1:W-:Y:S01]  /*578a0*/  @P3 STG.E.U16 desc[UR34][R12.64], R2 ;  /* 0x000000020c003986 */ /* 0x0003e2000c101522 */
[----:B------:R-:W-:Y:S01]  /*578b0*/  ISETP.LT.AND P3, PT, R3, UR48, !P4 ;  /* 0x0000003003007c0c */ /* 0x000fe2000e761270 */
[C---:B------:R-:W-:Y:S01]  /*578c0*/  IMAD.WIDE R14, R7.reuse, 0x2, R10 ;  /* 0x00000002070e7825 */ /* 0x040fe200078e020a */
[----:B------:R-:W0:Y:S01]  /*578d0*/  LDCU UR28, c[0x0][0x398] ;  /* 0x00007300ff1c77ac */ /* 0x000e220008000800 */
[----:B------:R-:W0:Y:S02]  /*578e0*/  LDCU.64 UR48, c[0x0][0x398] ;  /* 0x00007300ff3077ac */ /* 0x000e240008000a00 */
[C---:B-1----:R-:W-:Y:S01]  /*578f0*/  VIADD R2, R7.reuse, UR32 ;  /* 0x0000002007027c36 */ /* 0x042fe20008000000 */
[----:B------:R-:W1:Y:S01]  /*57900*/  LDCU UR32, c[0x0][0x3b8] ;  /* 0x00007700ff2077ac */ /* 0x000e620008000800 */
[----:B------:R-:W-:Y:S01]  /*57910*/  IMAD.WIDE R12, R7, 0x2, R16 ;  /* 0x00000002070c7825 */ /* 0x000fe200078e0210 */
[----:B------:R-:W-:Y:S01]  /*57920*/  PRMT R7, R25, 0x7632, R7 ;  /* 0x0000763219077816 */ /* 0x000fe20000000007 */
[----:B------:R0:W-:Y:S01]  /*57930*/  @P5 STG.E.U16 desc[UR34][R14.64], R25 ;  /* 0x000000190e005986 */ /* 0x0001e2000c101522 */
[----:B------:R-:W-:Y:S01]  /*57940*/  ISETP.LT.AND P5, PT, R27, UR41, !P4 ;  /* 0x000000291b007c0c */ /* 0x000fe2000e7a1270 */
[----:B------:R-:W1:Y:S02]  /*57950*/  LDCU UR41, c[0x0][0x398] ;  /* 0x00007300ff2977ac */ /* 0x000e640008000800 */
[----:B------:R3:W-:Y:S01]  /*57960*/  @P2 STG.E.U16 desc[UR34][R12.64], R7 ;  /* 0x000000070c002986 */ /* 0x0007e2000c101522 */
[----:B0-----:R-:W-:-:S03]  /*57970*/  IMAD.WIDE R14, R2, 0x2, R4 ;  /* 0x00000002020e7825 */ /* 0x001fc600078e0204 */
[----:B------:R-:W4:Y:S01]  /*57980*/  LDL.LU R25, [R1+0x144] ;  /* 0x0001440001197983 */ /* 0x000f220000300800 */
[----:B---3--:R-:W-:-:S03]  /*57990*/  IMAD.WIDE R12, R2, 0x2, R8 ;  /* 0x00000002020c7825 */ /* 0x008fc600078e0208 */
[----:B------:R-:W-:Y:S01]  /*579a0*/  @P3 STG.E.U16 desc[UR34][R14.64], R24 ;  /* 0x000000180e003986 */ /* 0x000fe2000c101522 */
[----:B------:R-:W-:Y:S01]  /*579b0*/  ISETP.LT.AND P3, PT, R6, UR16, !P4 ;  /* 0x0000001006007c0c */ /* 0x000fe2000e761270 */
[----:B------:R-:W0:Y:S01]  /*579c0*/  LDCU UR16, c[0x0][0x398] ;  /* 0x00007300ff1077ac */ /* 0x000e220008000800 */
[----:B------:R-:W-:-:S05]  /*579d0*/  PRMT R7, R24, 0x7632, R7 ;  /* 0x0000763218077816 */ /* 0x000fca0000000007 */
[----:B------:R3:W-:Y:S02]  /*579e0*/  @P5 STG.E.U16 desc[UR34][R12.64], R7 ;  /* 0x000000070c005986 */ /* 0x0007e4000c101522 */
[----:B---3--:R-:W-:Y:S01]  /*579f0*/  IMAD.WIDE R12, R2, 0x2, R10 ;  /* 0x00000002020c7825 */ /* 0x008fe200078e020a */
[----:B--2---:R-:W-:-:S04]  /*57a00*/  PRMT R18, R0, 0x7632, R18 ;  /* 0x0000763200127816 */ /* 0x004fc80000000012 */
[----:B------:R2:W-:Y:S04]  /*57a10*/  @P3 STG.E.U16 desc[UR34][R12.64], R0 ;  /* 0x000000000c003986 */ /* 0x0005e8000c101522 */
[----:B--2---:R-:W2:Y:S01]  /*57a20*/  LDL.LU R0, [R1+0x138] ;  /* 0x0001380001007983 */ /* 0x004ea20000300800 */
[----:B------:R-:W-:Y:S01]  /*57a30*/  ISETP.LT.AND P4, PT, R29, UR36, !P4 ;  /* 0x000000241d007c0c */ /* 0x000fe2000e781270 */
[----:B------:R-:W-:Y:S01]  /*57a40*/  IMAD.WIDE R14, R2, 0x2, R16 ;  /* 0x00000002020e7825 */ /* 0x000fe200078e0210 */
[----:B------:R-:W-:Y:S01]  /*57a50*/  ISETP.LT.AND P2, PT, R3, UR44, !P6 ;  /* 0x0000002c03007c0c */ /* 0x000fe2000f741270 */
[----:B------:R-:W3:Y:S01]  /*57a60*/  LDL.LU R24, [R1+0x158] ;  /* 0x0001580001187983 */ /* 0x000ee20000300800 */
[----:B------:R-:W-:Y:S01]  /*57a70*/  ISETP.LT.AND P5, PT, R27, UR28, !P6 ;  /* 0x0000001c1b007c0c */ /* 0x000fe2000f7a1270 */
[----:B------:R-:W4:Y:S01]  /*57a80*/  LDCU UR28, c[0x0][0x3b8] ;  /* 0x00007700ff1c77ac */ /* 0x000f220008000800 */
[----:B------:R-:W-:-:S02]  /*57a90*/  VIADD R7, R28, 0x3c ;  /* 0x0000003c1c077836 */ /* 0x000fc40000000000 */
[----:B-1----:R-:W-:Y:S01]  /*57aa0*/  VIADD R2, R2, UR32 ;  /* 0x0000002002027c36 */ /* 0x002fe20008000000 */
[----:B------:R-:W1:Y:S04]  /*57ab0*/  LDCU.64 UR44, c[0x0][0x398] ;  /* 0x00007300ff2c77ac */ /* 0x000e680008000a00 */
[----:B------:R4:W-:Y:S01]  /*57ac0*/  @P4 STG.E.U16 desc[UR34][R14.64], R18 ;  /* 0x000000120e004986 */ /* 0x0009e2000c101522 */
[----:B------:R-:W-:Y:S01]  /*57ad0*/  ISETP.LT.AND P4, PT, R29, UR43, !P6 ;  /* 0x0000002b1d007c0c */ /* 0x000fe2000f781270 */
[----:B------:R-:W-:Y:S01]  /*57ae0*/  IMAD.WIDE R12, R2, 0x2, R4 ;  /* 0x00000002020c7825 */ /* 0x000fe200078e0204 */
[----:B0-----:R-:W-:Y:S01]  /*57af0*/  ISETP.LT.AND P6, PT, R6, UR16, !P6 ;  /* 0x0000001006007c0c */ /* 0x001fe2000f7c1270 */
[----:B------:R-:W0:Y:S01]  /*57b00*/  LDCU UR36, c[0x0][0x398] ;  /* 0x00007300ff2477ac */ /* 0x000e220008000800 */
[----:B------:R-:W-:-:S02]  /*57b10*/  ISETP.GE.AND P3, PT, R7, UR49, PT ;  /* 0x0000003107007c0c */ /* 0x000fc4000bf66270 */
[----:B----4-:R-:W-:Y:S01]  /*57b20*/  PRMT R7, R26, 0x7632, R7 ;  /* 0x000076321a077816 */ /* 0x010fe20000000007 */
[----:B------:R4:W-:Y:S01]  /*57b30*/  @P2 STG.E.U16 desc[UR34][R12.64], R26 ;  /* 0x0000001a0c002986 */ /* 0x0009e2000c101522 */
[----:B------:R-:W0:Y:S01]  /*57b40*/  LDCU UR32, c[0x0][0x398] ;  /* 0x00007300ff2077ac */ /* 0x000e220008000800 */
[C---:B------:R-:W-:Y:S01]  /*57b50*/  IMAD.WIDE R14, R2.reuse, 0x2, R8 ;  /* 0x00000002020e7825 */ /* 0x040fe200078e0208 */
[----:B------:R-:W-:Y:S01]  /*57b60*/  ISETP.LT.AND P2, PT, R3, UR42, !P3 ;  /* 0x0000002a03007c0c */ /* 0x000fe2000df41270 */
[----:B------:R-:W0:Y:S03]  /*57b70*/  LDCU UR16, c[0x0][0x3b8] ;  /* 0x00007700ff1077ac */ /* 0x000e260008000800 */
[----:B------:R1:W-:Y:S01]  /*57b80*/  @P5 STG.E.U16 desc[UR34][R14.64], R7 ;  /* 0x000000070e005986 */ /* 0x0003e2000c101522 */
[----:B------:R-:W0:Y:S01]  /*57b90*/  LDCU.64 UR42, c[0x0][0x398] ;  /* 0x00007300ff2a77ac */ /* 0x000e220008000a00 */
[----:B----4-:R-:W-:-:S04]  /*57ba0*/  IMAD.WIDE R12, R2, 0x2, R16 ;  /* 0x00000002020c7825 */ /* 0x010fc800078e0210 */
[----:B-1----:R-:W-:Y:S01]  /*57bb0*/  IMAD.WIDE R14, R2, 0x2, R10 ;  /* 0x00000002020e7825 */ /* 0x002fe200078e020a */
[----:B------:R-:W-:-:S03]  /*57bc0*/  PRMT R18, R25, 0x7632, R18 ;  /* 0x0000763219127816 */ /* 0x000fc60000000012 */
[----:B------:R-:W-:Y:S01]  /*57bd0*/  VIADD R2, R2, UR28 ;  /* 0x0000001c02027c36 */ /* 0x000fe20008000000 */
[----:B------:R1:W-:Y:S01]  /*57be0*/  @P6 STG.E.U16 desc[UR34][R14.64], R25 ;  /* 0x000000190e006986 */ /* 0x0003e2000c101522 */
[----:B------:R-:W-:Y:S01]  /*57bf0*/  VIADD R7, R28, 0x3d ;  /* 0x0000003d1c077836 */ /* 0x000fe20000000000 */
[----:B------:R-:W-:Y:S01]  /*57c00*/  ISETP.LT.AND P5, PT, R27, UR41, !P3 ;  /* 0x000000291b007c0c */ /* 0x000fe2000dfa1270 */
[----:B------:R-:W4:Y:S01]  /*57c10*/  LDCU UR28, c[0x0][0x398] ;  /* 0x00007300ff1c77ac */ /* 0x000f220008000800 */
[----:B------:R0:W-:Y:S02]  /*57c20*/  @P4 STG.E.U16 desc[UR34][R12.64], R18 ;  /* 0x000000120c004986 */ /* 0x0001e4000c101522 */
[----:B------:R-:W-:Y:S01]  /*57c30*/  ISETP.GE.AND P6, PT, R7, UR45, PT ;  /* 0x0000002d07007c0c */ /* 0x000fe2000bfc6270 */
[----:B------:R-:W2:Y:S01]  /*57c40*/  LDCU UR41, c[0x0][0x398] ;  /* 0x00007300ff2977ac */ /* 0x000ea20008000800 */
[----:B-1----:R-:W4:Y:S01]  /*57c50*/  LDL.LU R25, [R1+0x128] ;  /* 0x0001280001197983 */ /* 0x002f220000300800 */
[----:B0-----:R-:W-:Y:S01]  /*57c60*/  IMAD.WIDE R12, R2, 0x2, R4 ;  /* 0x00000002020c7825 */ /* 0x001fe200078e0204 */
[----:B--2---:R-:W-:-:S04]  /*57c70*/  PRMT R7, R0, 0x7632, R7 ;  /* 0x0000763200077816 */ /* 0x004fc80000000007 */
[----:B------:R0:W-:Y:S04]  /*57c80*/  @P2 STG.E.U16 desc[UR34][R12.64], R0 ;  /* 0x000000000c002986 */ /* 0x0001e8000c101522 */
[----:B0-----:R-:W2:Y:S01]  /*57c90*/  LDL.LU R0, [R1+0x148] ;  /* 0x0001480001007983 */ /* 0x001ea20000300800 */
[----:B------:R-:W-:Y:S01]  /*57ca0*/  ISETP.LT.AND P4, PT, R29, UR14, !P3 ;  /* 0x0000000e1d007c0c */ /* 0x000fe2000df81270 */
[----:B------:R-:W-:Y:S01]  /*57cb0*/  IMAD.WIDE R14, R2, 0x2, R8 ;  /* 0x00000002020e7825 */ /* 0x000fe200078e0208 */
[----:B------:R-:W-:Y:S01]  /*57cc0*/  ISETP.LT.AND P3, PT, R6, UR36, !P3 ;  /* 0x0000002406007c0c */ /* 0x000fe2000df61270 */
[----:B------:R-:W0:Y:S02]  /*57cd0*/  LDCU UR36, c[0x0][0x398] ;  /* 0x00007300ff2477ac */ /* 0x000e240008000800 */
[----:B------:R-:W-:Y:S01]  /*57ce0*/  IMAD.WIDE R12, R2, 0x2, R10 ;  /* 0x00000002020c7825 */ /* 0x000fe200078e020a */
[----:B------:R1:W-:Y:S01]  /*57cf0*/  @P5 STG.E.U16 desc[UR34][R14.64], R7 ;  /* 0x000000070e005986 */ /* 0x0003e2000c101522 */
[----:B------:R-:W-:Y:S01]  /*57d00*/  ISETP.LT.AND P2, PT, R3, UR46, !P6 ;  /* 0x0000002e03007c0c */ /* 0x000fe2000f741270 */
[----:B------:R-:W0:Y:S01]  /*57d10*/  LDCU.64 UR46, c[0x0][0x398] ;  /* 0x00007300ff2e77ac */ /* 0x000e220008000a00 */
[----:B---3--:R-:W-:Y:S01]  /*57d20*/  PRMT R18, R24, 0x7632, R18 ;  /* 0x0000763218127816 */ /* 0x008fe20000000012 */
[----:B------:R-:W3:Y:S05]  /*57d30*/  LDCU UR14, c[0x0][0x398] ;  /* 0x00007300ff0e77ac */ /* 0x000eea0008000800 */
[----:B------:R0:W-:Y:S01]  /*57d40*/  @P3 STG.E.U16 desc[UR34][R12.64], R24 ;  /* 0x000000180c003986 */ /* 0x0001e2000c101522 */
[----:B-1----:R-:W-:-:S04]  /*57d50*/  IMAD.WIDE R14, R2, 0x2, R16 ;  /* 0x00000002020e7825 */ /* 0x002fc800078e0210 */
[----:B------:R-:W-:Y:S02]  /*57d60*/  VIADD R7, R28, 0x40 ;  /* 0x000000401c077836 */ /* 0x000fe40000000000 */
[----:B------:R-:W-:Y:S01]  /*57d70*/  VIADD R2, R2, UR16 ;  /* 0x0000001002027c36 */ /* 0x000fe20008000000 */
[----:B0-----:R-:W3:Y:S01]  /*57d80*/  LDL.LU R24, [R1+0x13c] ;  /* 0x00013c0001187983 */ /* 0x001ee20000300800 */
[----:B------:R-:W-:Y:S02]  /*57d90*/  ISETP.LT.AND P3, PT, R27, UR32, !P6 ;  /* 0x000000201b007c0c */ /* 0x000fe4000f761270 */
[----:B------:R-:W-:Y:S01]  /*57da0*/  IMAD.WIDE R12, R2, 0x2, R4 ;  /* 0x00000002020c7825 */ /* 0x000fe200078e0204 */
[----:B------:R-:W-:Y:S01]  /*57db0*/  ISETP.GE.AND P5, PT, R7, UR43, PT ;  /* 0x0000002b07007c0c */ /* 0x000fe2000bfa6270 */
[----:B------:R0:W-:Y:S01]  /*57dc0*/  @P4 STG.E.U16 desc[UR34][R14.64], R18 ;  /* 0x000000120e004986 */ /* 0x0001e2000c101522 */
[----:B------:R-:W-:Y:S01]  /*57dd0*/  ISETP.LT.AND P4, PT, R6, UR7, !P6 ;  /* 0x0000000706007c0c */ /* 0x000fe2000f781270 */
[----:B------:R-:W-:Y:S01]  /*57de0*/  VIADD R7, R28, 0x3e ;  /* 0x0000003e1c077836 */ /* 0x000fe20000000000 */
[----:B------:R-:W1:Y:S01]  /*57df0*/  LDCU UR16, c[0x0][0x3b8] ;  /* 0x00007700ff1077ac */ /* 0x000e620008000800 */
[----:B------:R-:W1:Y:S01]  /*57e00*/  LDCU UR32, c[0x0][0x398] ;  /* 0x00007300ff2077ac */ /* 0x000e620008000800 */
[----:B------:R-:W1:Y:S01]  /*57e10*/  LDCU UR43, c[0x0][0x398] ;  /* 0x00007300ff2b77ac */ /* 0x000e620008000800 */
[C---:B0-----:R-:W-:Y:S01]  /*57e20*/  IMAD.WIDE R14, R2.reuse, 0x2, R10 ;  /* 0x00000002020e7825 */ /* 0x041fe200078e020a */
[----:B----4-:R0:W-:Y:S01]  /*57e30*/  @P2 STG.E.U16 desc[UR34][R12.64], R25 ;  /* 0x000000190c002986 */ /* 0x0101e2000c101522 */
[----:B------:R-:W-:Y:S01]  /*57e40*/  ISETP.GE.AND P2, PT, R7, UR53, PT ;  /* 0x0000003507007c0c */ /* 0x000fe2000bf46270 */
[----:B------:R-:W4:Y:S01]  /*57e50*/  LDCU UR7, c[0x0][0x398] ;  /* 0x00007300ff0777ac */ /* 0x000f220008000800 */
[----:B------:R-:W-:Y:S01]  /*57e60*/  PRMT R7, R25, 0x7632, R7 ;  /* 0x0000763219077816 */ /* 0x000fe20000000007 */
[----:B0-----:R-:W-:Y:S01]  /*57e70*/  IMAD.WIDE R12, R2, 0x2, R8 ;  /* 0x00000002020c7825 */ /* 0x001fe200078e0208 */
[----:B------:R-:W4:Y:S04]  /*57e80*/  LDL.LU R25, [R1+0x15c] ;  /* 0x00015c0001197983 */ /* 0x000f280000300800 */
[----:B------:R-:W-:Y:S04]  /*57e90*/  @P3 STG.E.U16 desc[UR34][R12.64], R7 ;  /* 0x000000070c003986 */ /* 0x000fe8000c101522 */
[----:B--2---:R0:W-:Y:S01]  /*57ea0*/  @P4 STG.E.U16 desc[UR34][R14.64], R0 ;  /* 0x000000000e004986 */ /* 0x0041e2000c101522 */
[----:B------:R-:W-:-:S03]  /*57eb0*/  PRMT R18, R0, 0x7632, R18 ;  /* 0x0000763200127816 */ /* 0x000fc60000000012 */
[----:B0-----:R-:W2:Y:S01]  /*57ec0*/  LDL.LU R0, [R1+0x12c] ;  /* 0x00012c0001007983 */ /* 0x001ea20000300800 */
[----:B------:R-:W-:Y:S01]  /*57ed0*/  ISETP.LT.AND P6, PT, R29, UR28, !P6 ;  /* 0x0000001c1d007c0c */ /* 0x000fe2000f7c1270 */
[----:B------:R-:W0:Y:S01]  /*57ee0*/  LDCU UR28, c[0x0][0x398] ;  /* 0x00007300ff1c77ac */ /* 0x000e220008000800 */
[----:B------:R-:W-:Y:S01]  /*57ef0*/  ISETP.LT.AND P3, PT, R3, UR50, !P2 ;  /* 0x0000003203007c0c */ /* 0x000fe2000d761270 */
[C---:B-1----:R-:W-:Y:S01]  /*57f00*/  VIADD R7, R2.reuse, UR16 ;  /* 0x0000001002077c36 */ /* 0x042fe20008000000 */
[----:B------:R-:W-:Y:S01]  /*57f10*/  ISETP.LT.AND P4, PT, R27, UR32, !P2 ;  /* 0x000000201b007c0c */ /* 0x000fe2000d781270 */
[----:B------:R-:W-:Y:S01]  /*57f20*/  IMAD.WIDE R12, R2, 0x2, R16 ;  /* 0x00000002020c7825 */ /* 0x000fe200078e0210 */
[----:B------:R-:W1:Y:S03]  /*57f30*/  LDCU UR32, c[0x0][0x3b8] ;  /* 0x00007700ff2077ac */ /* 0x000e660008000800 */
[----:B------:R-:W-:Y:S01]  /*57f40*/  VIADD R2, R28, 0x3f ;  /* 0x0000003f1c027836 */ /* 0x000fe20000000000 */
[----:B------:R-:W1:Y:S01]  /*57f50*/  LDCU UR16, c[0x0][0x398] ;  /* 0x00007300ff1077ac */ /* 0x000e620008000800 */
[----:B------:R-:W-:-:S02]  /*57f60*/  IMAD.WIDE R14, R7, 0x2, R4 ;  /* 0x00000002070e7825 */ /* 0x000fc400078e0204 */
[----:B------:R0:W-:Y:S01]  /*57f70*/  @P6 STG.E.U16 desc[UR34][R12.64], R18 ;  /* 0x000000120c006986 */ /* 0x0001e2000c101522 */
[----:B------:R-:W-:Y:S01]  /*57f80*/  ISETP.GE.AND P6, PT, R2, UR47, PT ;  /* 0x0000002f02007c0c */ /* 0x000fe2000bfc6270 */
[----:B------:R-:W1:Y:S01]  /*57f90*/  LDCU.64 UR50, c[0x0][0x398] ;  /* 0x00007300ff3277ac */ /* 0x000e620008000a00 */
[----:B---3--:R-:W-:Y:S01]  /*57fa0*/  PRMT R2, R24, 0x7632, R2 ;  /* 0x0000763218027816 */ /* 0x008fe20000000002 */
[----:B------:R3:W-:Y:S01]  /*57fb0*/  @P3 STG.E.U16 desc[UR34][R14.64], R24 ;  /* 0x000000180e003986 */ /* 0x0007e2000c101522 */
[----:B0-----:R-:W-:Y:S01]  /*57fc0*/  ISETP.LT.AND P3, PT, R6, UR28, !P2 ;  /* 0x0000001c06007c0c */ /* 0x001fe2000d761270 */
[----:B------:R-:W0:Y:S01]  /*57fd0*/  LDCU UR28, c[0x0][0x398] ;  /* 0x00007300ff1c77ac */ /* 0x000e220008000800 */
[----:B------:R-:W-:Y:S01]  /*57fe0*/  IMAD.WIDE R12, R7, 0x2, R8 ;  /* 0x00000002070c7825 */ /* 0x000fe200078e0208 */
[----:B---3--:R-:W3:Y:S01]  /*57ff0*/  LDL.LU R24, [R1+0x14c] ;  /* 0x00014c0001187983 */ /* 0x008ee20000300800 */
[----:B------:R-:W-:Y:S02]  /*58000*/  ISETP.LT.AND P2, PT, R29, UR36, !P2 ;  /* 0x000000241d007c0c */ /* 0x000fe4000d741270 */
[----:B------:R-:W-:Y:S01]  /*58010*/  IMAD.WIDE R14, R7, 0x2, R10 ;  /* 0x00000002070e7825 */ /* 0x000fe200078e020a */
[----:B------:R-:W0:Y:S01]  /*58020*/  LDCU UR36, c[0x0][0x398] ;  /* 0x00007300ff2477ac */ /* 0x000e220008000800 */
[----:B------:R1:W-:Y:S01]  /*58030*/  @P4 STG.E.U16 desc[UR34][R12.64], R2 ;  /* 0x000000020c004986 */ /* 0x0003e2000c101522 */
[----:B------:R-:W-:Y:S01]  /*58040*/  ISETP.LT.AND P4, PT, R3, UR54, !P6 ;  /* 0x0000003603007c0c */ /* 0x000fe2000f781270 */
[----:B------:R-:W0:Y:S02]  /*58050*/  LDCU.64 UR54, c[0x0][0x398] ;  /* 0x00007300ff3677ac */ /* 0x000e240008000a00 */
[----:B------:R-:W3:Y:S01]  /*58060*/  LDL.LU R26, [R1+0x180] ;  /* 0x00018000011a7983 */ /* 0x000ee20000300800 */
[C---:B-1----:R-:W-:Y:S01]  /*58070*/  VIADD R2, R7.reuse, UR32 ;  /* 0x0000002007027c36 */ /* 0x042fe20008000000 */
[----:B------:R-:W1:Y:S01]  /*58080*/  LDCU UR32, c[0x0][0x3b8] ;  /* 0x00007700ff2077ac */ /* 0x000e620008000800 */
[----:B------:R-:W-:Y:S01]  /*58090*/  IMAD.WIDE R12, R7, 0x2, R16 ;  /* 0x00000002070c7825 */ /* 0x000fe200078e0210 */
[----:B----4-:R-:W-:Y:S01]  /*580a0*/  PRMT R7, R25, 0x7632, R7 ;  /* 0x0000763219077816 */ /* 0x010fe20000000007 */
[----:B------:R4:W-:Y:S04]  /*580b0*/  @P3 STG.E.U16 desc[UR34][R14.64], R25 ;  /* 0x000000190e003986 */ /* 0x0009e8000c101522 */
[----:B------:R2:W-:Y:S01]  /*580c0*/  @P2 STG.E.U16 desc[UR34][R12.64], R7 ;  /* 0x000000070c002986 */ /* 0x0005e2000c101522 */
[----:B----4-:R-:W-:Y:S01]  /*580d0*/  IMAD.WIDE R14, R2, 0x2, R4 ;  /* 0x00000002020e7825 */ /* 0x010fe200078e0204 */
[----:B--2---:R-:W-:-:S04]  /*580e0*/  PRMT R7, R0, 0x7632, R7 ;  /* 0x0000763200077816 */ /* 0x004fc80000000007 */
[----:B------:R2:W-:Y:S04]  /*580f0*/  @P4 STG.E.U16 desc[UR34][R14.64], R0 ;  /* 0x000000000e004986 */ /* 0x0005e8000c101522 */
[----:B--2---:R-:W2:Y:S01]  /*58100*/  LDL.LU R0, [R1+0x190] ;  /* 0x0001900001007983 */ /* 0x004ea20000300800 */
[----:B------:R-:W-:Y:S02]  /*58110*/  ISETP.LT.AND P3, PT, R27, UR41, !P6 ;  /* 0x000000291b007c0c */ /* 0x000fe4000f761270 */
[----:B------:R-:W-:Y:S01]  /*58120*/  ISETP.LT.AND P2, PT, R3, UR48, !P5 ;  /* 0x0000003003007c0c */ /* 0x000fe2000ef41270 */
[----:B------:R-:W4:Y:S01]  /*58130*/  LDCU.64 UR48, c[0x0][0x398] ;  /* 0x00007300ff3077ac */ /* 0x000f220008000a00 */
[----:B------:R-:W-:Y:S01]  /*58140*/  ISETP.LT.AND P4, PT, R6, UR16, !P6 ;  /* 0x0000001006007c0c */ /* 0x000fe2000f781270 */
[C---:B------:R-:W-:Y:S01]  /*58150*/  IMAD.WIDE R12, R2.reuse, 0x2, R8 ;  /* 0x00000002020c7825 */ /* 0x040fe200078e0208 */
[----:B------:R-:W2:Y:S01]  /*58160*/  LDL.LU R25, [R1+0x170] ;  /* 0x0001700001197983 */ /* 0x000ea20000300800 */
[----:B------:R-:W1:Y:S01]  /*58170*/  LDCU UR16, c[0x0][0x398] ;  /* 0x00007300ff1077ac */ /* 0x000e620008000800 */
[----:B0-----:R-:W-:Y:S01]  /*58180*/  ISETP.LT.AND P6, PT, R29, UR36, !P6 ;  /* 0x000000241d007c0c */ /* 0x001fe2000f7c1270 */
[----:B------:R-:W-:Y:S01]  /*58190*/  IMAD.WIDE R14, R2, 0x2, R16 ;  /* 0x00000002020e7825 */ /* 0x000fe200078e0210 */
[----:B------:R-:W0:Y:S03]  /*581a0*/  LDCU UR41, c[0x0][0x398] ;  /* 0x00007300ff2977ac */ /* 0x000e260008000800 */
[----:B------:R1:W-:Y:S01]  /*581b0*/  @P3 STG.E.U16 desc[UR34][R12.64], R7 ;  /* 0x000000070c003986 */ /* 0x0003e2000c101522 */
[----:B------:R-:W-:Y:S01]  /*581c0*/  ISETP.LT.AND P3, PT, R27, UR28, !P5 ;  /* 0x0000001c1b007c0c */ /* 0x000fe2000ef61270 */
[----:B------:R-:W0:Y:S01]  /*581d0*/  LDCU UR28, c[0x0][0x3b8] ;  /* 0x00007700ff1c77ac */ /* 0x000e220008000800 */
[----:B---3--:R-:W-:Y:S01]  /*581e0*/  PRMT R18, R24, 0x7632, R18 ;  /* 0x0000763218127816 */ /* 0x008fe20000000012 */
[----:B------:R-:W3:Y:S01]  /*581f0*/  LDCU UR36, c[0x0][0x398] ;  /* 0x00007300ff2477ac */ /* 0x000ee20008000800 */
[----:B-1----:R-:W-:-:S04]  /*58200*/  IMAD.WIDE R12, R2, 0x2, R10 ;  /* 0x00000002020c7825 */ /* 0x002fc800078e020a */
[----:B------:R-:W-:Y:S01]  /*58210*/  VIADD R7, R28, 0x41 ;  /* 0x000000411c077836 */ /* 0x000fe20000000000 */
[----:B------:R1:W-:Y:S01]  /*58220*/  @P4 STG.E.U16 desc[UR34][R12.64], R24 ;  /* 0x000000180c004986 */ /* 0x0003e2000c101522 */
[----:B------:R-:W-:Y:S01]  /*58230*/  VIADD R2, R2, UR32 ;  /* 0x0000002002027c36 */ /* 0x000fe20008000000 */
[----:B------:R-:W0:Y:S02]  /*58240*/  LDCU UR32, c[0x0][0x398] ;  /* 0x00007300ff2077ac */ /* 0x000e240008000800 */
[----:B------:R3:W-:Y:S01]  /*58250*/  @P6 STG.E.U16 desc[UR34][R14.64], R18 ;  /* 0x000000120e006986 */ /* 0x0007e2000c101522 */
[----:B------:R-:W-:Y:S02]  /*58260*/  ISETP.LT.AND P6, PT, R29, UR43, !P5 ;  /* 0x0000002b1d007c0c */ /* 0x000fe4000efc1270 */
[----:B------:R-:W-:Y:S01]  /*58270*/  ISETP.LT.AND P5, PT, R6, UR16, !P5 ;  /* 0x0000001006007c0c */ /* 0x000fe2000efa1270 */
[----:B------:R-:W0:Y:S01]  /*58280*/  LDCU UR16, c[0x0][0x3b8] ;  /* 0x00007700ff1077ac */ /* 0x000e220008000800 */
[----:B----4-:R-:W-:-:S02]  /*58290*/  ISETP.GE.AND P4, PT, R7, UR49, PT ;  /* 0x0000003107007c0c */ /* 0x010fc4000bf86270 */
[----:B------:R-:W-:Y:S01]  /*582a0*/  PRMT R7, R26, 0x7632, R7 ;  /* 0x000076321a077816 */ /* 0x000fe20000000007 */
[C---:B-1----:R-:W-:Y:S01]  /*582b0*/  IMAD.WIDE R12, R2.reuse, 0x2, R4 ;  /* 0x00000002020c7825 */ /* 0x042fe200078e0204 */
[----:B------:R-:W4:Y:S03]  /*582c0*/  LDL.LU R24, [R1+0x160] ;  /* 0x0001600001187983 */ /* 0x000f260000300800 */
[C---:B---3--:R-:W-:Y:S01]  /*582d0*/  IMAD.WIDE R14, R2.reuse, 0x2, R8 ;  /* 0x00000002020e7825 */ /* 0x048fe200078e0208 */
        /* <DEDUP_REMOVED lines=9> */
[----:B0-----:R-:W-:Y:S01]  /*58370*/  ISETP.LT.AND P3, PT, R27, UR41, !P4 ;  /* 0x000000291b007c0c */ /* 0x001fe2000e761270 */
[----:B------:R-:W-:Y:S01]  /*58380*/  VIADD R2, R2, UR28 ;  /* 0x0000001c02027c36 */ /* 0x000fe20008000000 */
[----:B------:R0:W-:Y:S01]  /*58390*/  @P6 STG.E.U16 desc[UR34][R12.64], R18 ;  /* 0x000000120c006986 */ /* 0x0001e2000c101522 */
[----:B------:R-:W-:Y:S01]  /*583a0*/  ISETP.LT.AND P6, PT, R29, UR7, !P4 ;  /* 0x000000071d007c0c */ /* 0x000fe2000e7c1270 */
[----:B------:R-:W1:Y:S01]  /*583b0*/  LDCU.64 UR44, c[0x0][0x398] ;  /* 0x00007300ff2c77ac */ /* 0x000e620008000a00 */
[----:B------:R-:W-:Y:S02]  /*583c0*/  ISETP.GE.AND P5, PT, R7, UR51, PT ;  /* 0x0000003307007c0c */ /* 0x000fe4000bfa6270 */
[----:B------:R-:W-:Y:S01]  /*583d0*/  PRMT R7, R25, 0x7632, R7 ;  /* 0x0000763219077816 */ /* 0x000fe20000000007 */
[C---:B------:R-:W-:Y:S01]  /*583e0*/  IMAD.WIDE R14, R2.reuse, 0x2, R8 ;  /* 0x00000002020e7825 */ /* 0x040fe200078e0208 */
[----:B------:R-:W3:Y:S01]  /*583f0*/  LDCU UR28, c[0x0][0x398] ;  /* 0x00007300ff1c77ac */ /* 0x000ee20008000800 */
[----:B------:R-:W1:Y:S02]  /*58400*/  LDCU UR41, c[0x0][0x398] ;  /* 0x00007300ff2977ac */ /* 0x000e640008000800 */
[----:B0-----:R-:W-:Y:S01]  /*58410*/  IMAD.WIDE R12, R2, 0x2, R4 ;  /* 0x00000002020c7825 */ /* 0x001fe200078e0204 */
[----:B------:R-:W-:Y:S01]  /*58420*/  ISETP.LT.AND P4, PT, R6, UR36, !P4 ;  /* 0x0000002406007c0c */ /* 0x000fe2000e781270 */
[----:B------:R-:W0:Y:S03]  /*58430*/  LDCU UR36, c[0x0][0x398] ;  /* 0x00007300ff2477ac */ /* 0x000e260008000800 */
[----:B------:R1:W-:Y:S01]  /*58440*/  @P2 STG.E.U16 desc[UR34][R12.64], R25 ;  /* 0x000000190c002986 */ /* 0x0003e2000c101522 */
[----:B------:R-:W0:Y:S03]  /*58450*/  LDCU UR7, c[0x0][0x398] ;  /* 0x00007300ff0777ac */ /* 0x000e260008000800 */
[----:B-1----:R-:W3:Y:S01]  /*58460*/  LDL.LU R25, [R1+0x194] ;  /* 0x0001940001197983 */ /* 0x002ee20000300800 */
[----:B------:R-:W-:Y:S01]  /*58470*/  IMAD.WIDE R12, R2, 0x2, R10 ;  /* 0x00000002020c7825 */ /* 0x000fe200078e020a */
[----:B------:R-:W-:Y:S01]  /*58480*/  ISETP.LT.AND P2, PT, R3, UR52, !P5 ;  /* 0x0000003403007c0c */ /* 0x000fe2000ef41270 */
[----:B------:R-:W1:Y:S01]  /*58490*/  LDCU.64 UR52, c[0x0][0x398] ;  /* 0x00007300ff3477ac */ /* 0x000e620008000a00 */
[----:B------:R0:W-:Y:S01]  /*584a0*/  @P3 STG.E.U16 desc[UR34][R14.64], R7 ;  /* 0x000000070e003986 */ /* 0x0001e2000c101522 */
[----:B----4-:R-:W-:-:S03]  /*584b0*/  PRMT R18, R24, 0x7632, R18 ;  /* 0x0000763218127816 */ /* 0x010fc60000000012 */
[----:B------:R4:W-:Y:S01]  /*584c0*/  @P4 STG.E.U16 desc[UR34][R12.64], R24 ;  /* 0x000000180c004986 */ /* 0x0009e2000c101522 */
[----:B0-----:R-:W-:Y:S02]  /*584d0*/  VIADD R7, R28, 0x45 ;  /* 0x000000451c077836 */ /* 0x001fe40000000000 */
[C---:B------:R-:W-:Y:S01]  /*584e0*/  IMAD.WIDE R14, R2.reuse, 0x2, R16 ;  /* 0x00000002020e7825 */ /* 0x040fe200078e0210 */
[----:B----4-:R-:W4:Y:S03]  /*584f0*/  LDL.LU R24, [R1+0x174] ;  /* 0x0001740001187983 */ /* 0x010f260000300800 */
[----:B------:R-:W-:Y:S01]  /*58500*/  VIADD R2, R2, UR16 ;  /* 0x0000001002027c36 */ /* 0x000fe20008000000 */
[----:B------:R-:W-:Y:S01]  /*58510*/  ISETP.GE.AND P3, PT, R7, UR45, PT ;  /* 0x0000002d07007c0c */ /* 0x000fe2000bf66270 */
[----:B------:R-:W-:Y:S01]  /*58520*/  VIADD R7, R28, 0x43 ;  /* 0x000000431c077836 */ /* 0x000fe20000000000 */
[----:B------:R0:W-:Y:S01]  /*58530*/  @P6 STG.E.U16 desc[UR34][R14.64], R18 ;  /* 0x000000120e006986 */ /* 0x0001e2000c101522 */
[----:B------:R-:W-:Y:S01]  /*58540*/  IMAD.WIDE R12, R2, 0x2, R4 ;  /* 0x00000002020c7825 */ /* 0x000fe200078e0204 */
[----:B------:R-:W0:Y:S01]  /*58550*/  LDCU UR16, c[0x0][0x3b8] ;  /* 0x00007700ff1077ac */ /* 0x000e220008000800 */
[----:B------:R-:W-:-:S02]  /*58560*/  ISETP.LT.AND P4, PT, R6, UR14, !P5 ;  /* 0x0000000e06007c0c */ /* 0x000fc4000ef81270 */
[----:B------:R-:W-:Y:S01]  /*58570*/  ISETP.LT.AND P6, PT, R27, UR32, !P5 ;  /* 0x000000201b007c0c */ /* 0x000fe2000efc1270 */
[----:B------:R-:W0:Y:S01]  /*58580*/  LDCU UR32, c[0x0][0x398] ;  /* 0x00007300ff2077ac */ /* 0x000e220008000800 */
[----:B------:R-:W0:Y:S01]  /*58590*/  LDCU UR45, c[0x0][0x398] ;  /* 0x00007300ff2d77ac */ /* 0x000e220008000800 */
[----:B--2---:R2:W-:Y:S01]  /*585a0*/  @P2 STG.E.U16 desc[UR34][R12.64], R0 ;  /* 0x000000000c002986 */ /* 0x0045e2000c101522 */
[----:B------:R-:W-:Y:S01]  /*585b0*/  ISETP.GE.AND P2, PT, R7, UR55, PT ;  /* 0x0000003707007c0c */ /* 0x000fe2000bf46270 */
[----:B0-----:R-:W-:Y:S01]  /*585c0*/  IMAD.WIDE R14, R2, 0x2, R10 ;  /* 0x00000002020e7825 */ /* 0x001fe200078e020a */
[----:B------:R-:W-:Y:S01]  /*585d0*/  PRMT R7, R0, 0x7632, R7 ;  /* 0x0000763200077816 */ /* 0x000fe20000000007 */
[----:B------:R-:W0:Y:S01]  /*585e0*/  LDCU UR14, c[0x0][0x398] ;  /* 0x00007300ff0e77ac */ /* 0x000e220008000800 */
[----:B--2---:R-:W2:Y:S01]  /*585f0*/  LDL.LU R0, [R1+0x164] ;  /* 0x0001640001007983 */ /* 0x004ea20000300800 */
[C---:B------:R-:W-:Y:S01]  /*58600*/  IMAD.WIDE R12, R2.reuse, 0x2, R8 ;  /* 0x00000002020c7825 */ /* 0x040fe200078e0208 */
[----:B---3--:R-:W-:Y:S01]  /*58610*/  ISETP.LT.AND P5, PT, R29, UR28, !P5 ;  /* 0x0000001c1d007c0c */ /* 0x008fe2000efa1270 */
[----:B------:R-:W3:Y:S03]  /*58620*/  LDCU UR28, c[0x0][0x398] ;  /* 0x00007300ff1c77ac */ /* 0x000ee60008000800 */
[----:B------:R0:W-:Y:S01]  /*58630*/  @P6 STG.E.U16 desc[UR34][R12.64], R7 ;  /* 0x000000070c006986 */ /* 0x0001e2000c101522 */
[----:B------:R-:W-:Y:S01]  /*58640*/  ISETP.LT.AND P6, PT, R3, UR46, !P2 ;  /* 0x0000002e03007c0c */ /* 0x000fe2000d7c1270 */
[----:B------:R-:W1:Y:S01]  /*58650*/  LDCU.64 UR46, c[0x0][0x398] ;  /* 0x00007300ff2e77ac */ /* 0x000e620008000a00 */
[C---:B0-----:R-:W-:Y:S01]  /*58660*/  VIADD R7, R2.reuse, UR16 ;  /* 0x0000001002077c36 */ /* 0x041fe20008000000 */
[----:B------:R-:W0:Y:S01]  /*58670*/  LDCU UR16, c[0x0][0x398] ;  /* 0x00007300ff1077ac */ /* 0x000e220008000800 */
[----:B------:R0:W-:Y:S01]  /*58680*/  @P4 STG.E.U16 desc[UR34][R14.64], R25 ;  /* 0x000000190e004986 */ /* 0x0001e2000c101522 */
[----:B------:R-:W-:Y:S01]  /*58690*/  PRMT R18, R25, 0x7632, R18 ;  /* 0x0000763219127816 */ /* 0x000fe20000000012 */
[----:B------:R-:W-:Y:S01]  /*586a0*/  IMAD.WIDE R12, R2, 0x2, R16 ;  /* 0x00000002020c7825 */ /* 0x000fe200078e0210 */
[----:B------:R-:W-:Y:S01]  /*586b0*/  ISETP.LT.AND P4, PT, R27, UR32, !P2 ;  /* 0x000000201b007c0c */ /* 0x000fe2000d781270 */
[----:B------:R-:W3:Y:S01]  /*586c0*/  LDCU UR32, c[0x0][0x3b8] ;  /* 0x00007700ff2077ac */ /* 0x000ee20008000800 */
[----:B0-----:R-:W2:Y:S01]  /*586d0*/  LDL.LU R25, [R1+0x188] ;  /* 0x0001880001197983 */ /* 0x001ea20000300800 */
[----:B------:R-:W-:-:S02]  /*586e0*/  VIADD R2, R28, 0x44 ;  /* 0x000000441c027836 */ /* 0x000fc40000000000 */
[C---:B------:R-:W-:Y:S01]  /*586f0*/  IMAD.WIDE R14, R7.reuse, 0x2, R4 ;  /* 0x00000002070e7825 */ /* 0x040fe200078e0204 */
[----:B------:R-:W-:Y:S02]  /*58700*/  @P5 STG.E.U16 desc[UR34][R12.64], R18 ;  /* 0x000000120c005986 */ /* 0x000fe4000c101522 */
[----:B-1----:R-:W-:Y:S02]  /*58710*/  ISETP.GE.AND P5, PT, R2, UR53, PT ;  /* 0x0000003502007c0c */ /* 0x002fe4000bfa6270 */
[----:B----4-:R0:W-:Y:S01]  /*58720*/  @P6 STG.E.U16 desc[UR34][R14.64], R24 ;  /* 0x000000180e006986 */ /* 0x0101e2000c101522 */
[----:B------:R-:W-:Y:S02]  /*58730*/  PRMT R2, R24, 0x7632, R2 ;  /* 0x0000763218027816 */ /* 0x000fe40000000002 */
[----:B---3--:R-:W-:Y:S01]  /*58740*/  ISETP.LT.AND P6, PT, R6, UR28, !P2 ;  /* 0x0000001c06007c0c */ /* 0x008fe2000d7c1270 */
[----:B------:R-:W1:Y:S01]  /*58750*/  LDCU UR28, c[0x0][0x398] ;  /* 0x00007300ff1c77ac */ /* 0x000e620008000800 */
[----:B0-----:R-:W3:Y:S01]  /*58760*/  LDL.LU R24, [R1+0x198] ;  /* 0x0001980001187983 */ /* 0x001ee20000300800 */
[----:B------:R-:W-:-:S04]  /*58770*/  IMAD.WIDE R12, R7, 0x2, R8 ;  /* 0x00000002070c7825 */ /* 0x000fc800078e0208 */
[C---:B------:R-:W-:Y:S01]  /*58780*/  IMAD.WIDE R14, R7.reuse, 0x2, R10 ;  /* 0x00000002070e7825 */ /* 0x040fe200078e020a */
[----:B------:R0:W-:Y:S03]  /*58790*/  @P4 STG.E.U16 desc[UR34][R12.64], R2 ;  /* 0x000000020c004986 */ /* 0x0001e6000c101522 */
[C---:B0-----:R-:W-:Y:S02]  /*587a0*/  VIADD R2, R7.reuse, UR32 ;  /* 0x0000002007027c36 */ /* 0x041fe40008000000 */
[----:B------:R-:W-:Y:S01]  /*587b0*/  IMAD.WIDE R12, R7, 0x2, R16 ;  /* 0x00000002070c7825 */ /* 0x000fe200078e0210 */
[----:B------:R-:W-:Y:S01]  /*587c0*/  ISETP.LT.AND P2, PT, R29, UR36, !P2 ;  /* 0x000000241d007c0c */ /* 0x000fe2000d741270 */
[----:B------:R-:W0:Y:S01]  /*587d0*/  LDCU UR36, c[0x0][0x398] ;  /* 0x00007300ff2477ac */ /* 0x000e220008000800 */
[----:B------:R-:W-:Y:S01]  /*587e0*/  ISETP.LT.AND P4, PT, R3, UR42, !P5 ;  /* 0x0000002a03007c0c */ /* 0x000fe2000ef81270 */
[----:B------:R-:W4:Y:S01]  /*587f0*/  LDCU UR32, c[0x0][0x3b8] ;  /* 0x00007700ff2077ac */ /* 0x000f220008000800 */
        /* <DEDUP_REMOVED lines=10> */
[----:B------:R-:W-:Y:S01]  /*588a0*/  @P4 STG.E.U16 desc[UR34][R14.64], R25 ;  /* 0x000000190e004986 */ /* 0x000fe2000c101522 */
[----:B------:R-:W-:Y:S01]  /*588b0*/  ISETP.LT.AND P4, PT, R6, UR16, !P5 ;  /* 0x0000001006007c0c */ /* 0x000fe2000ef81270 */
[----:B------:R-:W1:Y:S01]  /*588c0*/  LDCU UR16, c[0x0][0x3b8] ;  /* 0x00007700ff1077ac */ /* 0x000e620008000800 */
[----:B------:R-:W-:-:S05]  /*588d0*/  PRMT R7, R25, 0x7632, R7 ;  /* 0x0000763219077816 */ /* 0x000fca0000000007 */
[----:B------:R1:W-:Y:S01]  /*588e0*/  @P6 STG.E.U16 desc[UR34][R12.64], R7 ;  /* 0x000000070c006986 */ /* 0x0003e2000c101522 */
[----:B0-----:R-:W-:Y:S01]  /*588f0*/  ISETP.LT.AND P5, PT, R29, UR36, !P5 ;  /* 0x000000241d007c0c */ /* 0x001fe2000efa1270 */
[----:B------:R-:W0:Y:S01]  /*58900*/  LDCU UR36, c[0x0][0x398] ;  /* 0x00007300ff2477ac */ /* 0x000e220008000800 */
[----:B------:R-:W-:Y:S01]  /*58910*/  ISETP.LT.AND P2, PT, R3, UR48, !P3 ;  /* 0x0000003003007c0c */ /* 0x000fe2000df41270 */
[----:B-1----:R-:W-:Y:S01]  /*58920*/  IMAD.WIDE R12, R2, 0x2, R10 ;  /* 0x00000002020c7825 */ /* 0x002fe200078e020a */
[----:B---3--:R-:W-:Y:S01]  /*58930*/  PRMT R18, R24, 0x7632, R18 ;  /* 0x0000763218127816 */ /* 0x008fe20000000012 */
[----:B------:R-:W1:Y:S03]  /*58940*/  LDCU.64 UR48, c[0x0][0x398] ;  /* 0x00007300ff3077ac */ /* 0x000e660008000a00 */
[----:B------:R3:W-:Y:S01]  /*58950*/  @P4 STG.E.U16 desc[UR34][R12.64], R24 ;  /* 0x000000180c004986 */ /* 0x0007e2000c101522 */
[----:B------:R-:W-:-:S04]  /*58960*/  IMAD.WIDE R14, R2, 0x2, R16 ;  /* 0x00000002020e7825 */ /* 0x000fc800078e0210 */
[----:B----4-:R-:W-:Y:S01]  /*58970*/  VIADD R2, R2, UR32 ;  /* 0x0000002002027c36 */ /* 0x010fe20008000000 */
[----:B---3--:R-:W3:Y:S01]  /*58980*/  LDL.LU R24, [R1+0x18c] ;  /* 0x00018c0001187983 */ /* 0x008ee20000300800 */
[----:B------:R-:W-:Y:S01]  /*58990*/  VIADD R7, R28, 0x46 ;  /* 0x000000461c077836 */ /* 0x000fe20000000000 */
[----:B------:R-:W-:Y:S01]  /*589a0*/  ISETP.LT.AND P6, PT, R27, UR28, !P3 ;  /* 0x0000001c1b007c0c */ /* 0x000fe2000dfc1270 */
[----:B------:R-:W-:Y:S01]  /*589b0*/  IMAD.WIDE R12, R2, 0x2, R4 ;  /* 0x00000002020c7825 */ /* 0x000fe200078e0204 */
[----:B------:R-:W-:Y:S01]  /*589c0*/  @P5 STG.E.U16 desc[UR34][R14.64], R18 ;  /* 0x000000120e005986 */ /* 0x000fe2000c101522 */
[----:B------:R-:W4:Y:S01]  /*589d0*/  LDCU UR32, c[0x0][0x398] ;  /* 0x00007300ff2077ac */ /* 0x000f220008000800 */
[----:B------:R-:W-:Y:S01]  /*589e0*/  ISETP.GE.AND P4, PT, R7, UR43, PT ;  /* 0x0000002b07007c0c */ /* 0x000fe2000bf86270 */
[----:B------:R-:W0:Y:S01]  /*589f0*/  LDCU UR28, c[0x0][0x3b8] ;  /* 0x00007700ff1c77ac */ /* 0x000e220008000800 */
[----:B--2---:R-:W-:Y:S01]  /*58a00*/  PRMT R7, R0, 0x7632, R7 ;  /* 0x0000763200077816 */ /* 0x004fe20000000007 */
[----:B------:R2:W-:Y:S04]  /*58a10*/  @P2 STG.E.U16 desc[UR34][R12.64], R0 ;  /* 0x000000000c002986 */ /* 0x0005e8000c101522 */
[----:B--2---:R-:W2:Y:S01]  /*58a20*/  LDL.LU R0, [R1+0x19c] ;  /* 0x00019c0001007983 */ /* 0x004ea20000300800 */
[----:B------:R-:W-:Y:S01]  /*58a30*/  ISETP.LT.AND P5, PT, R29, UR45, !P3 ;  /* 0x0000002d1d007c0c */ /* 0x000fe2000dfa1270 */
[----:B------:R-:W-:Y:S01]  /*58a40*/  IMAD.WIDE R14, R2, 0x2, R8 ;  /* 0x00000002020e7825 */ /* 0x000fe200078e0208 */
[----:B------:R-:W-:Y:S01]  /*58a50*/  ISETP.LT.AND P3, PT, R6, UR41, !P3 ;  /* 0x0000002906007c0c */ /* 0x000fe2000df61270 */
[----:B------:R-:W2:Y:S01]  /*58a60*/  LDL.LU R25, [R1+0x17c] ;  /* 0x00017c0001197983 */ /* 0x000ea20000300800 */
[----:B------:R-:W-:Y:S01]  /*58a70*/  ISETP.LT.AND P2, PT, R3, UR50, !P4 ;  /* 0x0000003203007c0c */ /* 0x000fe2000e741270 */
[----:B------:R-:W-:Y:S01]  /*58a80*/  IMAD.WIDE R12, R2, 0x2, R10 ;  /* 0x00000002020c7825 */ /* 0x000fe200078e020a */
[----:B------:R-:W-:Y:S01]  /*58a90*/  PRMT R18, R26, 0x7632, R18 ;  /* 0x000076321a127816 */ /* 0x000fe20000000012 */
[----:B------:R1:W-:Y:S01]  /*58aa0*/  @P6 STG.E.U16 desc[UR34][R14.64], R7 ;  /* 0x000000070e006986 */ /* 0x0003e2000c101522 */
[----:B0-----:R-:W-:Y:S01]  /*58ab0*/  ISETP.LT.AND P6, PT, R27, UR36, !P4 ;  /* 0x000000241b007c0c */ /* 0x001fe2000e7c1270 */
[----:B------:R-:W0:Y:S01]  /*58ac0*/  LDCU UR36, c[0x0][0x398] ;  /* 0x00007300ff2477ac */ /* 0x000e220008000800 */
[----:B------:R-:W0:Y:S05]  /*58ad0*/  LDCU.64 UR50, c[0x0][0x398] ;  /* 0x00007300ff3277ac */ /* 0x000e2a0008000a00 */
[----:B------:R4:W-:Y:S01]  /*58ae0*/  @P3 STG.E.U16 desc[UR34][R12.64], R26 ;  /* 0x0000001a0c003986 */ /* 0x0009e2000c101522 */
[----:B------:R-:W0:Y:S01]  /*58af0*/  LDCU UR41, c[0x0][0x3b8] ;  /* 0x00007700ff2977ac */ /* 0x000e220008000800 */
[C---:B-1----:R-:W-:Y:S01]  /*58b00*/  IMAD.WIDE R14, R2.reuse, 0x2, R16 ;  /* 0x00000002020e7825 */ /* 0x042fe200078e0210 */
[----:B------:R-:W1:Y:S03]  /*58b10*/  LDCU UR45, c[0x0][0x398] ;  /* 0x00007300ff2d77ac */ /* 0x000e660008000800 */
[----:B------:R-:W-:-:S02]  /*58b20*/  VIADD R2, R2, UR16 ;  /* 0x0000001002027c36 */ /* 0x000fc40008000000 */
[----:B------:R-:W-:Y:S01]  /*58b30*/  VIADD R7, R28, 0x47 ;  /* 0x000000471c077836 */ /* 0x000fe20000000000 */
[----:B------:R0:W-:Y:S01]  /*58b40*/  @P5 STG.E.U16 desc[UR34][R14.64], R18 ;  /* 0x000000120e005986 */ /* 0x0001e2000c101522 */
[----:B----4-:R-:W-:Y:S01]  /*58b50*/  IMAD.WIDE R12, R2, 0x2, R4 ;  /* 0x00000002020c7825 */ /* 0x010fe200078e0204 */
[----:B------:R-:W-:Y:S01]  /*58b60*/  ISETP.LT.AND P5, PT, R29, UR14, !P4 ;  /* 0x0000000e1d007c0c */ /* 0x000fe2000e7a1270 */
[----:B------:R-:W4:Y:S01]  /*58b70*/  LDCU UR16, c[0x0][0x398] ;  /* 0x00007300ff1077ac */ /* 0x000f220008000800 */
[----:B------:R-:W-:Y:S02]  /*58b80*/  ISETP.GE.AND P3, PT, R7, UR47, PT ;  /* 0x0000002f07007c0c */ /* 0x000fe4000bf66270 */
[----:B------:R-:W-:Y:S01]  /*58b90*/  ISETP.LT.AND P4, PT, R6, UR32, !P4 ;  /* 0x0000002006007c0c */ /* 0x000fe2000e781270 */
[----:B------:R-:W1:Y:S01]  /*58ba0*/  LDCU UR32, c[0x0][0x3b8] ;  /* 0x00007700ff2077ac */ /* 0x000e620008000800 */
[----:B------:R-:W1:Y:S01]  /*58bb0*/  LDCU UR14, c[0x0][0x398] ;  /* 0x00007300ff0e77ac */ /* 0x000e620008000800 */
[----:B0-----:R-:W-:Y:S01]  /*58bc0*/  IMAD.WIDE R14, R2, 0x2, R8 ;  /* 0x00000002020e7825 */ /* 0x001fe200078e0208 */
[----:B---3--:R-:W-:Y:S01]  /*58bd0*/  PRMT R7, R24, 0x7632, R7 ;  /* 0x0000763218077816 */ /* 0x008fe20000000007 */
[----:B------:R0:W-:Y:S04]  /*58be0*/  @P2 STG.E.U16 desc[UR34][R12.64], R24 ;  /* 0x000000180c002986 */ /* 0x0001e8000c101522 */
[----:B------:R3:W-:Y:S04]  /*58bf0*/  @P6 STG.E.U16 desc[UR34][R14.64], R7 ;  /* 0x000000070e006986 */ /* 0x0007e8000c101522 */
[----:B0-----:R-:W4:Y:S01]  /*58c00*/  LDL.LU R24, [R1+0x16c] ;  /* 0x00016c0001187983 */ /* 0x001f220000300800 */
[----:B---3--:R-:W-:-:S04]  /*58c10*/  IMAD.WIDE R14, R2, 0x2, R10 ;  /* 0x00000002020e7825 */ /* 0x008fc800078e020a */
[C---:B------:R-:W-:Y:S02]  /*58c20*/  VIADD R7, R2.reuse, UR28 ;  /* 0x0000001c02077c36 */ /* 0x040fe40008000000 */
[----:B------:R-:W-:Y:S01]  /*58c30*/  IMAD.WIDE R12, R2, 0x2, R16 ;  /* 0x00000002020c7825 */ /* 0x000fe200078e0210 */
[----:B------:R-:W-:Y:S01]  /*58c40*/  ISETP.LT.AND P6, PT, R3, UR54, !P3 ;  /* 0x0000003603007c0c */ /* 0x000fe2000dfc1270 */
[----:B------:R-:W0:Y:S02]  /*58c50*/  LDCU UR28, c[0x0][0x398] ;  /* 0x00007300ff1c77ac */ /* 0x000e240008000800 */
[----:B------:R-:W-:Y:S01]  /*58c60*/  VIADD R18, R28, 0x4a ;  /* 0x0000004a1c127836 */ /* 0x000fe20000000000 */
[----:B------:R-:W3:Y:S01]  /*58c70*/  LDCU.64 UR54, c[0x0][0x398] ;  /* 0x00007300ff3677ac */ /* 0x000ee20008000a00 */
[----:B--2---:R-:W-:Y:S01]  /*58c80*/  PRMT R2, R0, 0x7632, R2 ;  /* 0x0000763200027816 */ /* 0x004fe20000000002 */
[----:B------:R2:W-:Y:S04]  /*58c90*/  @P4 STG.E.U16 desc[UR34][R14.64], R0 ;  /* 0x000000000e004986 */ /* 0x0005e8000c101522 */
[----:B--2---:R-:W2:Y:S01]  /*58ca0*/  LDL.LU R0, [R1+0x1a0] ;  /* 0x0001a00001007983 */ /* 0x004ea20000300800 */
[----:B------:R-:W-:-:S03]  /*58cb0*/  IMAD.WIDE R14, R7, 0x2, R4 ;  /* 0x00000002070e7825 */ /* 0x000fc600078e0204 */
[----:B------:R0:W-:Y:S01]  /*58cc0*/  @P5 STG.E.U16 desc[UR34][R12.64], R2 ;  /* 0x000000020c005986 */ /* 0x0001e2000c101522 */
[----:B------:R-:W-:Y:S01]  /*58cd0*/  ISETP.LT.AND P5, PT, R27, UR36, !P3 ;  /* 0x000000241b007c0c */ /* 0x000fe2000dfa1270 */
[----:B------:R-:W1:Y:S02]  /*58ce0*/  LDCU UR36, c[0x0][0x398] ;  /* 0x00007300ff2477ac */ /* 0x000e640008000800 */
[----:B------:R3:W-:Y:S01]  /*58cf0*/  @P6 STG.E.U16 desc[UR34][R14.64], R25 ;  /* 0x000000190e006986 */ /* 0x0007e2000c101522 */
[----:B------:R-:W-:Y:S01]  /*58d00*/  ISETP.LT.AND P6, PT, R6, UR7, !P3 ;  /* 0x0000000706007c0c */ /* 0x000fe2000dfc1270 */
[----:B------:R-:W1:Y:S01]  /*58d10*/  LDCU UR7, c[0x0][0x398] ;  /* 0x00007300ff0777ac */ /* 0x000e620008000800 */
[----:B0-----:R-:W-:Y:S02]  /*58d20*/  VIADD R2, R28, 0x48 ;  /* 0x000000481c027836 */ /* 0x001fe40000000000 */
[----:B------:R-:W-:-:S03]  /*58d30*/  IMAD.WIDE R12, R7, 0x2, R8 ;  /* 0x00000002070c7825 */ /* 0x000fc600078e0208 */
[----:B------:R-:W-:Y:S01]  /*58d40*/  ISETP.GE.AND P4, PT, R2, UR51, PT ;  /* 0x0000003302007c0c */ /* 0x000fe2000bf86270 */
[----:B---3--:R-:W-:Y:S01]  /*58d50*/  IMAD.WIDE R14, R7, 0x2, R10 ;  /* 0x00000002070e7825 */ /* 0x008fe200078e020a */
[----:B------:R-:W-:Y:S02]  /*58d60*/  PRMT R2, R25, 0x7632, R2 ;  /* 0x0000763219027816 */ /* 0x000fe40000000002 */
[----:B------:R-:W3:Y:S01]  /*58d70*/  LDL.LU R25, [R1+0x1c0] ;  /* 0x0001c00001197983 */ /* 0x000ee20000300800 */
[----:B----4-:R-:W-:Y:S01]  /*58d80*/  ISETP.LT.AND P3, PT, R29, UR16, !P3 ;  /* 0x000000101d007c0c */ /* 0x010fe2000df61270 */
[----:B------:R-:W0:Y:S02]  /*58d90*/  LDCU UR16, c[0x0][0x398] ;  /* 0x00007300ff1077ac */ /* 0x000e240008000800 */
[----:B------:R4:W-:Y:S01]  /*58da0*/  @P5 STG.E.U16 desc[UR34][R12.64], R2 ;  /* 0x000000020c005986 */ /* 0x0009e2000c101522 */
[----:B------:R-:W-:Y:S01]  /*58db0*/  ISETP.LT.AND P5, PT, R3, UR52, !P4 ;  /* 0x0000003403007c0c */ /* 0x000fe2000e7a1270 */
[----:B------:R-:W0:Y:S01]  /*58dc0*/  LDCU.64 UR52, c[0x0][0x398] ;  /* 0x00007300ff3477ac */ /* 0x000e220008000a00 */
[----:B------:R-:W-:Y:S01]  /*58dd0*/  ISETP.GE.AND P2, PT, R18, UR49, PT ;  /* 0x0000003112007c0c */ /* 0x000fe2000bf46270 */
[C---:B-1----:R-:W-:Y:S01]  /*58de0*/  VIADD R18, R7.reuse, UR32 ;  /* 0x0000002007127c36 */ /* 0x042fe20008000000 */
[----:B------:R-:W1:Y:S01]  /*58df0*/  LDCU UR32, c[0x0][0x398] ;  /* 0x00007300ff2077ac */ /* 0x000e620008000800 */
[----:B----4-:R-:W-:Y:S01]  /*58e00*/  IMAD.WIDE R12, R7, 0x2, R16 ;  /* 0x00000002070c7825 */ /* 0x010fe200078e0210 */
[----:B------:R-:W-:Y:S01]  /*58e10*/  PRMT R2, R24, 0x7632, R2 ;  /* 0x0000763218027816 */ /* 0x000fe20000000002 */
[----:B------:R4:W-:Y:S04]  /*58e20*/  @P6 STG.E.U16 desc[UR34][R14.64], R24 ;  /* 0x000000180e006986 */ /* 0x0009e8000c101522 */
[----:B----4-:R-:W4:Y:S01]  /*58e30*/  LDL R24, [R1+0x1b0] ;  /* 0x0001b00001187983 */ /* 0x010f220000100800 */
[----:B------:R-:W-:-:S03]  /*58e40*/  IMAD.WIDE R14, R18, 0x2, R4 ;  /* 0x00000002120e7825 */ /* 0x000fc600078e0204 */
[----:B------:R0:W-:Y:S04]  /*58e50*/  @P3 STG.E.U16 desc[UR34][R12.64], R2 ;  /* 0x000000020c003986 */ /* 0x0001e8000c101522 */
[----:B--2---:R2:W-:Y:S01]  /*58e60*/  @P5 STG.E.U16 desc[UR34][R14.64], R0 ;  /* 0x000000000e005986 */ /* 0x0045e2000c101522 */
[----:B0-----:R-:W-:-:S03]  /*58e70*/  PRMT R2, R0, 0x7632, R2 ;  /* 0x0000763200027816 */ /* 0x001fc60000000002 */
[----:B--2---:R-:W2:Y:S01]  /*58e80*/  LDL.LU R0, [R1+0x1d0] ;  /* 0x0001d00001007983 */ /* 0x004ea20000300800 */
[----:B------:R-:W-:Y:S01]  /*58e90*/  ISETP.LT.AND P6, PT, R27, UR28, !P4 ;  /* 0x0000001c1b007c0c */ /* 0x000fe2000e7c1270 */
[----:B------:R-:W0:Y:S01]  /*58ea0*/  LDCU UR28, c[0x0][0x3b8] ;  /* 0x00007700ff1c77ac */ /* 0x000e220008000800 */
[----:B------:R-:W-:Y:S01]  /*58eb0*/  VIADD R7, R28, 0x49 ;  /* 0x000000491c077836 */ /* 0x000fe20000000000 */
[----:B------:R-:W-:Y:S01]  /*58ec0*/  ISETP.LT.AND P5, PT, R6, UR16, !P4 ;  /* 0x0000001006007c0c */ /* 0x000fe2000e7a1270 */
[C---:B------:R-:W-:Y:S01]  /*58ed0*/  IMAD.WIDE R12, R18.reuse, 0x2, R8 ;  /* 0x00000002120c7825 */ /* 0x040fe200078e0208 */
[----:B------:R-:W0:Y:S01]  /*58ee0*/  LDCU UR16, c[0x0][0x398] ;  /* 0x00007300ff1077ac */ /* 0x000e220008000800 */
[----:B------:R-:W2:Y:S01]  /*58ef0*/  LDL.LU R26, [R1+0x1a4] ;  /* 0x0001a400011a7983 */ /* 0x000ea20000300800 */
[----:B------:R-:W-:Y:S02]  /*58f00*/  ISETP.GE.AND P3, PT, R7, UR55, PT ;  /* 0x0000003707007c0c */ /* 0x000fe4000bf66270 */
[----:B------:R-:W-:Y:S01]  /*58f10*/  ISETP.LT.AND P4, PT, R29, UR36, !P4 ;  /* 0x000000241d007c0c */ /* 0x000fe2000e781270 */
[C---:B------:R-:W-:Y:S01]  /*58f20*/  IMAD.WIDE R14, R18.reuse, 0x2, R10 ;  /* 0x00000002120e7825 */ /* 0x040fe200078e020a */
[----:B------:R-:W2:Y:S02]  /*58f30*/  LDCU UR36, c[0x0][0x398] ;  /* 0x00007300ff2477ac */ /* 0x000ea40008000800 */
[----:B------:R0:W-:Y:S01]  /*58f40*/  @P6 STG.E.U16 desc[UR34][R12.64], R2 ;  /* 0x000000020c006986 */ /* 0x0001e2000c101522 */
[----:B------:R-:W-:Y:S01]  /*58f50*/  ISETP.LT.AND P6, PT, R3, UR44, !P3 ;  /* 0x0000002c03007c0c */ /* 0x000fe2000dfc1270 */
[----:B------:R-:W2:Y:S01]  /*58f60*/  LDCU UR44, c[0x0][0x398] ;  /* 0x00007300ff2c77ac */ /* 0x000ea20008000800 */
[----:B---3--:R-:W-:Y:S01]  /*58f70*/  PRMT R7, R25, 0x7632, R7 ;  /* 0x0000763219077816 */ /* 0x008fe20000000007 */
[----:B------:R3:W-:Y:S01]  /*58f80*/  @P5 STG.E.U16 desc[UR34][R14.64], R25 ;  /* 0x000000190e005986 */ /* 0x0007e2000c101522 */
[----:B-1----:R-:W-:Y:S01]  /*58f90*/  ISETP.LT.AND P5, PT, R27, UR32, !P3 ;  /* 0x000000201b007c0c */ /* 0x002fe2000dfa1270 */
[----:B------:R-:W1:Y:S01]  /*58fa0*/  LDCU UR32, c[0x0][0x398] ;  /* 0x00007300ff2077ac */ /* 0x000e620008000800 */
[C---:B0-----:R-:W-:Y:S01]  /*58fb0*/  VIADD R2, R18.reuse, UR28 ;  /* 0x0000001c12027c36 */ /* 0x041fe20008000000 */
[----:B------:R-:W0:Y:S01]  /*58fc0*/  LDCU UR28, c[0x0][0x3b8] ;  /* 0x00007700ff1c77ac */ /* 0x000e220008000800 */
[----:B------:R-:W-:Y:S01]  /*58fd0*/  IMAD.WIDE R12, R18, 0x2, R16 ;  /* 0x00000002120c7825 */ /* 0x000fe200078e0210 */
[----:B---3--:R-:W3:Y:S03]  /*58fe0*/  LDL.LU R25, [R1+0x1c4] ;  /* 0x0001c40001197983 */ /* 0x008ee60000300800 */
[C---:B------:R-:W-:Y:S01]  /*58ff0*/  IMAD.WIDE R14, R2.reuse, 0x2, R4 ;  /* 0x00000002020e7825 */ /* 0x040fe200078e0204 */
[----:B------:R0:W-:Y:S03]  /*59000*/  @P4 STG.E.U16 desc[UR34][R12.64], R7 ;  /* 0x000000070c004986 */ /* 0x0001e6000c101522 */
[----:B0-----:R-:W-:Y:S01]  /*59010*/  IMAD.WIDE R12, R2, 0x2, R8 ;  /* 0x00000002020c7825 */ /* 0x001fe200078e0208 */
[----:B----4-:R-:W-:Y:S01]  /*59020*/  @P6 STG.E.U16 desc[UR34][R14.64], R24 ;  /* 0x000000180e006986 */ /* 0x010fe2000c101522 */
[----:B------:R-:W-:Y:S01]  /*59030*/  ISETP.LT.AND P6, PT, R6, UR16, !P3 ;  /* 0x0000001006007c0c */ /* 0x000fe2000dfc1270 */
[----:B------:R-:W0:Y:S01]  /*59040*/  LDCU UR16, c[0x0][0x398] ;  /* 0x00007300ff1077ac */ /* 0x000e220008000800 */
[----:B------:R-:W-:-:S05]  /*59050*/  PRMT R7, R24, 0x7632, R7 ;  /* 0x0000763218077816 */ /* 0x000fca0000000007 */
[----:B------:R4:W-:Y:S02]  /*59060*/  @P5 STG.E.U16 desc[UR34][R12.64], R7 ;  /* 0x000000070c005986 */ /* 0x0009e4000c101522 */
[----:B----4-:R-:W-:Y:S01]  /*59070*/  IMAD.WIDE R12, R2, 0x2, R10 ;  /* 0x00000002020c7825 */ /* 0x010fe200078e020a */
[----:B--2---:R-:W-:-:S04]  /*59080*/  PRMT R18, R0, 0x7632, R18 ;  /* 0x0000763200127816 */ /* 0x004fc80000000012 */
[----:B------:R2:W-:Y:S04]  /*59090*/  @P6 STG.E.U16 desc[UR34][R12.64], R0 ;  /* 0x000000000c006986 */ /* 0x0005e8000c101522 */
[----:B--2---:R-:W2:Y:S01]  /*590a0*/  LDL.LU R0, [R1+0x1b4] ;  /* 0x0001b40001007983 */ /* 0x004ea20000300800 */
[----:B------:R-:W-:Y:S01]  /*590b0*/  ISETP.LT.AND P4, PT, R3, UR42, !P2 ;  /* 0x0000002a03007c0c */ /* 0x000fe2000d781270 */
[----:B------:R-:W4:Y:S01]  /*590c0*/  LDCU.64 UR42, c[0x0][0x398] ;  /* 0x00007300ff2a77ac */ /* 0x000f220008000a00 */
[----:B------:R-:W-:Y:S01]  /*590d0*/  ISETP.LT.AND P3, PT, R29, UR44, !P3 ;  /* 0x0000002c1d007c0c */ /* 0x000fe2000df61270 */
[----:B------:R-:W-:Y:S01]  /*590e0*/  IMAD.WIDE R14, R2, 0x2, R16 ;  /* 0x00000002020e7825 */ /* 0x000fe200078e0210 */
[----:B------:R-:W-:Y:S01]  /*590f0*/  ISETP.LT.AND P5, PT, R27, UR36, !P2 ;  /* 0x000000241b007c0c */ /* 0x000fe2000d7a1270 */
[----:B------:R-:W2:Y:S01]  /*59100*/  LDL.LU R24, [R1+0x1d4] ;  /* 0x0001d40001187983 */ /* 0x000ea20000300800 */
[----:B------:R-:W1:Y:S01]  /*59110*/  LDCU UR36, c[0x0][0x398] ;  /* 0x00007300ff2477ac */ /* 0x000e620008000800 */
[----:B------:R-:W-:-:S02]  /*59120*/  VIADD R7, R28, 0x4b ;  /* 0x0000004b1c077836 */ /* 0x000fc40000000000 */
[----:B------:R-:W-:Y:S01]  /*59130*/  VIADD R2, R2, UR41 ;  /* 0x0000002902027c36 */ /* 0x000fe20008000000 */
[----:B------:R-:W1:Y:S05]  /*59140*/  LDCU UR41, c[0x0][0x398] ;  /* 0x00007300ff2977ac */ /* 0x000e6a0008000800 */
[----:B------:R3:W-:Y:S01]  /*59150*/  @P3 STG.E.U16 desc[UR34][R14.64], R18 ;  /* 0x000000120e003986 */ /* 0x0007e2000c101522 */
[----:B------:R-:W-:Y:S01]  /*59160*/  ISETP.LT.AND P3, PT, R29, UR45, !P2 ;  /* 0x0000002d1d007c0c */ /* 0x000fe2000d761270 */
[----:B------:R-:W-:Y:S01]  /*59170*/  IMAD.WIDE R12, R2, 0x2, R4 ;  /* 0x00000002020c7825 */ /* 0x000fe200078e0204 */
[----:B0-----:R-:W-:Y:S01]  /*59180*/  ISETP.LT.AND P2, PT, R6, UR16, !P2 ;  /* 0x0000001006007c0c */ /* 0x001fe2000d741270 */
[----:B------:R-:W0:Y:S01]  /*59190*/  LDCU.64 UR44, c[0x0][0x398] ;  /* 0x00007300ff2c77ac */ /* 0x000e220008000a00 */
[----:B----4-:R-:W-:-:S02]  /*591a0*/  ISETP.GE.AND P6, PT, R7, UR43, PT ;  /* 0x0000002b07007c0c */ /* 0x010fc4000bfc6270 */
[----:B------:R-:W-:Y:S01]  /*591b0*/  PRMT R7, R26, 0x7632, R7 ;  /* 0x000076321a077816 */ /* 0x000fe20000000007 */
[----:B------:R4:W-:Y:S01]  /*591c0*/  @P4 STG.E.U16 desc[UR34][R12.64], R26 ;  /* 0x0000001a0c004986 */ /* 0x0009e2000c101522 */
[C---:B---3--:R-:W-:Y:S01]  /*591d0*/  IMAD.WIDE R14, R2.reuse, 0x2, R8 ;  /* 0x00000002020e7825 */ /* 0x048fe200078e0208 */
[----:B------:R-:W-:Y:S01]  /*591e0*/  ISETP.LT.AND P4, PT, R3, UR46, !P6 ;  /* 0x0000002e03007c0c */ /* 0x000fe2000f781270 */
[----:B------:R-:W3:Y:S03]  /*591f0*/  LDCU UR16, c[0x0][0x3b8] ;  /* 0x00007700ff1077ac */ /* 0x000ee60008000800 */
[----:B------:R0:W-:Y:S01]  /*59200*/  @P5 STG.E.U16 desc[UR34][R14.64], R7 ;  /* 0x000000070e005986 */ /* 0x0001e2000c101522 */
[----:B------:R-:W-:Y:S01]  /*59210*/  PRMT R18, R25, 0x7632, R18 ;  /* 0x0000763219127816 */ /* 0x000fe20000000012 */
[----:B------:R-:W2:Y:S01]  /*59220*/  LDCU.64 UR46, c[0x0][0x398] ;  /* 0x00007300ff2e77ac */ /* 0x000ea20008000a00 */
[----:B----4-:R-:W-:-:S04]  /*59230*/  IMAD.WIDE R12, R2, 0x2, R16 ;  /* 0x00000002020c7825 */ /* 0x010fc800078e0210 */
[----:B0-----:R-:W-:-:S04]  /*59240*/  IMAD.WIDE R14, R2, 0x2, R10 ;  /* 0x00000002020e7825 */ /* 0x001fc800078e020a */
[----:B------:R-:W-:Y:S01]  /*59250*/  VIADD R2, R2, UR28 ;  /* 0x0000001c02027c36 */ /* 0x000fe20008000000 */
[----:B------:R0:W-:Y:S01]  /*59260*/  @P2 STG.E.U16 desc[UR34][R14.64], R25 ;  /* 0x000000190e002986 */ /* 0x0001e2000c101522 */
[----:B------:R-:W-:Y:S01]  /*59270*/  VIADD R7, R28, 0x4c ;  /* 0x0000004c1c077836 */ /* 0x000fe20000000000 */
[----:B-1----:R-:W-:Y:S01]  /*59280*/  ISETP.LT.AND P5, PT, R27, UR32, !P6 ;  /* 0x000000201b007c0c */ /* 0x002fe2000f7a1270 */
[----:B------:R-:W1:Y:S01]  /*59290*/  LDCU UR32, c[0x0][0x398] ;  /* 0x00007300ff2077ac */ /* 0x000e620008000800 */
[----:B------:R4:W-:Y:S02]  /*592a0*/  @P3 STG.E.U16 desc[UR34][R12.64], R18 ;  /* 0x000000120c003986 */ /* 0x0009e4000c101522 */
[----:B------:R-:W-:Y:S01]  /*592b0*/  ISETP.GE.AND P2, PT, R7, UR45, PT ;  /* 0x0000002d07007c0c */ /* 0x000fe2000bf46270 */
[----:B------:R-:W1:Y:S01]  /*592c0*/  LDCU UR28, c[0x0][0x398] ;  /* 0x00007300ff1c77ac */ /* 0x000e620008000800 */
[----:B0-----:R-:W3:Y:S01]  /*592d0*/  LDL.LU R25, [R1+0x1a8] ;  /* 0x0001a80001197983 */ /* 0x001ee20000300800 */
[----:B----4-:R-:W-:Y:S01]  /*592e0*/  IMAD.WIDE R12, R2, 0x2, R4 ;  /* 0x00000002020c7825 */ /* 0x010fe200078e0204 */
        /* <DEDUP_REMOVED lines=11> */
[----:B------:R-:W-:Y:S01]  /*593a0*/  PRMT R18, R24, 0x7632, R18 ;  /* 0x0000763218127816 */ /* 0x000fe20000000012 */
[----:B------:R-:W0:Y:S05]  /*593b0*/  LDCU UR7, c[0x0][0x398] ;  /* 0x00007300ff0777ac */ /* 0x000e2a0008000800 */
[----:B------:R1:W-:Y:S01]  /*593c0*/  @P6 STG.E.U16 desc[UR34][R12.64], R24 ;  /* 0x000000180c006986 */ /* 0x0003e2000c101522 */
[----:B----4-:R-:W-:-:S04]  /*593d0*/  IMAD.WIDE R14, R2, 0x2, R16 ;  /* 0x00000002020e7825 */ /* 0x010fc800078e0210 */
[----:B------:R-:W-:Y:S02]  /*593e0*/  VIADD R7, R28, 0x4f ;  /* 0x0000004f1c077836 */ /* 0x000fe40000000000 */
[----:B---3--:R-:W-:Y:S01]  /*593f0*/  VIADD R2, R2, UR16 ;  /* 0x0000001002027c36 */ /* 0x008fe20008000000 */
[----:B-1----:R-:W3:Y:S02]  /*59400*/  LDL.LU R24, [R1+0x1b8] ;  /* 0x0001b80001187983 */ /* 0x002ee40000300800 */
[----:B------:R-:W-:Y:S01]  /*59410*/  ISETP.GE.AND P4, PT, R7, UR47, PT ;  /* 0x0000002f07007c0c */ /* 0x000fe2000bf86270 */
[----:B------:R-:W-:Y:S01]  /*59420*/  IMAD.WIDE R12, R2, 0x2, R4 ;  /* 0x00000002020c7825 */ /* 0x000fe200078e0204 */
[----:B------:R-:W-:Y:S01]  /*59430*/  ISETP.LT.AND P6, PT, R6, UR14, !P2 ;  /* 0x0000000e06007c0c */ /* 0x000fe2000d7c1270 */
[----:B------:R1:W-:Y:S01]  /*59440*/  @P3 STG.E.U16 desc[UR34][R14.64], R18 ;  /* 0x000000120e003986 */ /* 0x0003e2000c101522 */
[----:B------:R-:W-:Y:S01]  /*59450*/  ISETP.LT.AND P3, PT, R27, UR32, !P2 ;  /* 0x000000201b007c0c */ /* 0x000fe2000d761270 */
[----:B------:R-:W-:Y:S01]  /*59460*/  VIADD R7, R28, 0x4d ;  /* 0x0000004d1c077836 */ /* 0x000fe20000000000 */
[----:B------:R-:W4:Y:S01]  /*59470*/  LDCU UR16, c[0x0][0x3b8] ;  /* 0x00007700ff1077ac */ /* 0x000f220008000800 */
[----:B------:R-:W0:Y:S01]  /*59480*/  LDCU UR32, c[0x0][0x398] ;  /* 0x00007300ff2077ac */ /* 0x000e220008000800 */
[----:B------:R-:W0:Y:S01]  /*59490*/  LDCU UR14, c[0x0][0x398] ;  /* 0x00007300ff0e77ac */ /* 0x000e220008000800 */
[----:B-1----:R-:W-:Y:S01]  /*594a0*/  IMAD.WIDE R14, R2, 0x2, R10 ;  /* 0x00000002020e7825 */ /* 0x002fe200078e020a */
[----:B------:R1:W-:Y:S01]  /*594b0*/  @P5 STG.E.U16 desc[UR34][R12.64], R25 ;  /* 0x000000190c005986 */ /* 0x0003e2000c101522 */
[----:B------:R-:W-:-:S02]  /*594c0*/  ISETP.GE.AND P5, PT, R7, UR53, PT ;  /* 0x0000003507007c0c */ /* 0x000fc4000bfa6270 */
[----:B------:R-:W-:Y:S01]  /*594d0*/  PRMT R7, R25, 0x7632, R7 ;  /* 0x0000763219077816 */ /* 0x000fe20000000007 */
[----:B-1----:R-:W-:Y:S01]  /*594e0*/  IMAD.WIDE R12, R2, 0x2, R8 ;  /* 0x00000002020c7825 */ /* 0x002fe200078e0208 */
[----:B------:R-:W3:Y:S04]  /*594f0*/  LDL.LU R25, [R1+0x1d8] ;  /* 0x0001d80001197983 */ /* 0x000ee80000300800 */
[----:B------:R-:W-:Y:S04]  /*59500*/  @P3 STG.E.U16 desc[UR34][R12.64], R7 ;  /* 0x000000070c003986 */ /* 0x000fe8000c101522 */
[----:B--2---:R1:W-:Y:S01]  /*59510*/  @P6 STG.E.U16 desc[UR34][R14.64], R0 ;  /* 0x000000000e006986 */ /* 0x0043e2000c101522 */
[----:B------:R-:W-:-:S03]  /*59520*/  PRMT R18, R0, 0x7632, R18 ;  /* 0x0000763200127816 */ /* 0x000fc60000000012 */
[----:B-1----:R-:W2:Y:S01]  /*59530*/  LDL.LU R0, [R1+0x1ac] ;  /* 0x0001ac0001007983 */ /* 0x002ea20000300800 */
[----:B------:R-:W-:Y:S01]  /*59540*/  ISETP.LT.AND P2, PT, R29, UR28, !P2 ;  /* 0x0000001c1d007c0c */ /* 0x000fe2000d741270 */
[----:B------:R-:W1:Y:S01]  /*59550*/  LDCU UR28, c[0x0][0x398] ;  /* 0x00007300ff1c77ac */ /* 0x000e620008000800 */
[----:B------:R-:W-:Y:S01]  /*59560*/  ISETP.LT.AND P3, PT, R3, UR54, !P5 ;  /* 0x0000003603007c0c */ /* 0x000fe2000ef61270 */
[C---:B----4-:R-:W-:Y:S01]  /*59570*/  VIADD R7, R2.reuse, UR16 ;  /* 0x0000001002077c36 */ /* 0x050fe20008000000 */
[----:B0-----:R-:W-:Y:S01]  /*59580*/  ISETP.LT.AND P6, PT, R27, UR32, !P5 ;  /* 0x000000201b007c0c */ /* 0x001fe2000efc1270 */
[----:B------:R-:W-:Y:S01]  /*59590*/  IMAD.WIDE R12, R2, 0x2, R16 ;  /* 0x00000002020c7825 */ /* 0x000fe200078e0210 */
[----:B------:R-:W0:Y:S03]  /*595a0*/  LDCU UR32, c[0x0][0x3b8] ;  /* 0x00007700ff2077ac */ /* 0x000e260008000800 */
[----:B------:R-:W-:Y:S01]  /*595b0*/  VIADD R2, R28, 0x4e ;  /* 0x0000004e1c027836 */ /* 0x000fe20000000000 */
[----:B------:R-:W4:Y:S01]  /*595c0*/  LDCU UR16, c[0x0][0x398] ;  /* 0x00007300ff1077ac */ /* 0x000f220008000800 */
[----:B------:R-:W-:-:S02]  /*595d0*/  IMAD.WIDE R14, R7, 0x2, R4 ;  /* 0x00000002070e7825 */ /* 0x000fc400078e0204 */
[----:B------:R0:W-:Y:S01]  /*595e0*/  @P2 STG.E.U16 desc[UR34][R12.64], R18 ;  /* 0x000000120c002986 */ /* 0x0001e2000c101522 */
[----:B------:R-:W-:Y:S01]  /*595f0*/  ISETP.GE.AND P2, PT, R2, UR51, PT ;  /* 0x0000003302007c0c */ /* 0x000fe2000bf46270 */
[----:B------:R-:W2:Y:S01]  /*59600*/  LDCU.64 UR54, c[0x0][0x398] ;  /* 0x00007300ff3677ac */ /* 0x000ea20008000a00 */
[----:B---3--:R-:W-:Y:S01]  /*59610*/  PRMT R2, R24, 0x7632, R2 ;  /* 0x0000763218027816 */ /* 0x008fe20000000002 */
[----:B------:R3:W-:Y:S01]  /*59620*/  @P3 STG.E.U16 desc[UR34][R14.64], R24 ;  /* 0x000000180e003986 */ /* 0x0007e2000c101522 */
[----:B-1----:R-:W-:Y:S01]  /*59630*/  ISETP.LT.AND P3, PT, R6, UR28, !P5 ;  /* 0x0000001c06007c0c */ /* 0x002fe2000ef61270 */
[----:B------:R-:W1:Y:S01]  /*59640*/  LDCU UR28, c[0x0][0x398] ;  /* 0x00007300ff1c77ac */ /* 0x000e620008000800 */
[----:B0-----:R-:W-:Y:S01]  /*59650*/  IMAD.WIDE R12, R7, 0x2, R8 ;  /* 0x00000002070c7825 */ /* 0x001fe200078e0208 */
        /* <DEDUP_REMOVED lines=21> */
[----:B----4-:R-:W-:Y:S01]  /*597b0*/  ISETP.LT.AND P6, PT, R6, UR16, !P2 ;  /* 0x0000001006007c0c */ /* 0x010fe2000d7c1270 */
[C---:B------:R-:W-:Y:S01]  /*597c0*/  IMAD.WIDE R12, R2.reuse, 0x2, R8 ;  /* 0x00000002020c7825 */ /* 0x040fe200078e0208 */
[----:B------:R-:W4:Y:S01]  /*597d0*/  LDL.LU R25, [R1+0x250] ;  /* 0x0002500001197983 */ /* 0x000f220000300800 */
        /* <DEDUP_REMOVED lines=13> */
[----:B------:R-:W2:Y:S02]  /*598b0*/  LDCU UR32, c[0x0][0x398] ;  /* 0x00007300ff2077ac */ /* 0x000ea40008000800 */
        /* <DEDUP_REMOVED lines=17> */
[C---:B------:R-:W-:Y:S01]  /*599d0*/  IMAD.WIDE R12, R2.reuse, 0x2, R16 ;  /* 0x00000002020c7825 */ /* 0x040fe200078e0210 */
[----:B------:R-:W-:Y:S01]  /*599e0*/  ISETP.LT.AND P5, PT, R27, UR41, !P6 ;  /* 0x000000291b007c0c */ /* 0x000fe2000f7a1270 */
[----:B------:R-:W1:Y:S02]  /*599f0*/  LDCU.64 UR44, c[0x0][0x398] ;  /* 0x00007300ff2c77ac */ /* 0x000e640008000a00 */
[----:B------:R-:W-:Y:S01]  /*59a00*/  VIADD R2, R2, UR28 ;  /* 0x0000001c02027c36 */ /* 0x000fe20008000000 */
[----:B------:R3:W-:Y:S01]  /*59a10*/  @P2 STG.E.U16 desc[UR34][R12.64], R18 ;  /* 0x000000120c002986 */ /* 0x0007e2000c101522 */
[----:B------:R-:W-:Y:S01]  /*59a20*/  VIADD R7, R28, 0x51 ;  /* 0x000000511c077836 */ /* 0x000fe20000000000 */
[----:B------:R-:W-:Y:S01]  /*59a30*/  ISETP.LT.AND P2, PT, R29, UR14, !P6 ;  /* 0x0000000e1d007c0c */ /* 0x000fe2000f741270 */
[----:B------:R-:W-:Y:S01]  /*59a40*/  IMAD.WIDE R14, R2, 0x2, R8 ;  /* 0x00000002020e7825 */ /* 0x000fe200078e0208 */
[----:B------:R-:W-:Y:S01]  /*59a50*/  ISETP.LT.AND P6, PT, R6, UR36, !P6 ;  /* 0x0000002406007c0c */ /* 0x000fe2000f7c1270 */
[----:B------:R-:W1:Y:S01]  /*59a60*/  LDCU UR28, c[0x0][0x398] ;  /* 0x00007300ff1c77ac */ /* 0x000e620008000800 */
[----:B0-----:R-:W-:Y:S01]  /*59a70*/  ISETP.GE.AND P4, PT, R7, UR43, PT ;  /* 0x0000002b07007c0c */ /* 0x001fe2000bf86270 */
[----:B------:R-:W0:Y:S01]  /*59a80*/  LDCU UR41, c[0x0][0x398] ;  /* 0x00007300ff2977ac */ /* 0x000e220008000800 */
[C---:B---3--:R-:W-:Y:S01]  /*59a90*/  IMAD.WIDE R12, R2.reuse, 0x2, R4 ;  /* 0x00000002020c7825 */ /* 0x048fe200078e0204 */
[----:B----4-:R-:W-:Y:S01]  /*59aa0*/  PRMT R7, R25, 0x7632, R7 ;  /* 0x0000763219077816 */ /* 0x010fe20000000007 */
[----:B------:R-:W3:Y:S03]  /*59ab0*/  LDCU UR36, c[0x0][0x398] ;  /* 0x00007300ff2477ac */ /* 0x000ee60008000800 */
[----:B------:R4:W-:Y:S01]  /*59ac0*/  @P3 STG.E.U16 desc[UR34][R12.64], R25 ;  /* 0x000000190c003986 */ /* 0x0009e2000c101522 */
[----:B------:R-:W0:Y:S03]  /*59ad0*/  LDCU UR14, c[0x0][0x398] ;  /* 0x00007300ff0e77ac */ /* 0x000e260008000800 */
[----:B----4-:R-:W4:Y:S01]  /*59ae0*/  LDL.LU R25, [R1+0x220] ;  /* 0x0002200001197983 */ /* 0x010f220000300800 */
[----:B------:R-:W-:Y:S01]  /*59af0*/  IMAD.WIDE R12, R2, 0x2, R10 ;  /* 0x00000002020c7825 */ /* 0x000fe200078e020a */
[----:B------:R-:W-:-:S02]  /*59b00*/  PRMT R18, R24, 0x7632, R18 ;  /* 0x0000763218127816 */ /* 0x000fc40000000012 */
[----:B------:R0:W-:Y:S01]  /*59b10*/  @P5 STG.E.U16 desc[UR34][R14.64], R7 ;  /* 0x000000070e005986 */ /* 0x0001e2000c101522 */
[----:B------:R-:W-:Y:S01]  /*59b20*/  ISETP.LT.AND P5, PT, R3, UR52, !P4 ;  /* 0x0000003403007c0c */ /* 0x000fe2000e7a1270 */
[----:B------:R-:W1:Y:S02]  /*59b30*/  LDCU.64 UR52, c[0x0][0x398] ;  /* 0x00007300ff3477ac */ /* 0x000e640008000a00 */
[----:B------:R3:W-:Y:S01]  /*59b40*/  @P6 STG.E.U16 desc[UR34][R12.64], R24 ;  /* 0x000000180c006986 */ /* 0x0007e2000c101522 */
[----:B0-----:R-:W-:Y:S02]  /*59b50*/  VIADD R7, R28, 0x54 ;  /* 0x000000541c077836 */ /* 0x001fe40000000000 */
[C---:B------:R-:W-:Y:S01]  /*59b60*/  IMAD.WIDE R14, R2.reuse, 0x2, R16 ;  /* 0x00000002020e7825 */ /* 0x040fe200078e0210 */
[----:B---3--:R-:W3:Y:S03]  /*59b70*/  LDL.LU R24, [R1+0x254] ;  /* 0x0002540001187983 */ /* 0x008ee60000300800 */
[----:B------:R-:W-:Y:S01]  /*59b80*/  VIADD R2, R2, UR16 ;  /* 0x0000001002027c36 */ /* 0x000fe20008000000 */
[----:B-1----:R-:W-:Y:S01]  /*59b90*/  ISETP.GE.AND P3, PT, R7, UR45, PT ;  /* 0x0000002d07007c0c */ /* 0x002fe2000bf66270 */
[----:B------:R-:W-:Y:S01]  /*59ba0*/  VIADD R7, R28, 0x52 ;  /* 0x000000521c077836 */ /* 0x000fe20000000000 */
[----:B------:R-:W-:Y:S01]  /*59bb0*/  @P2 STG.E.U16 desc[UR34][R14.64], R18 ;  /* 0x000000120e002986 */ /* 0x000fe2000c101522 */
[----:B------:R-:W-:Y:S01]  /*59bc0*/  IMAD.WIDE R12, R2, 0x2, R4 ;  /* 0x00000002020c7825 */ /* 0x000fe200078e0204 */
[----:B------:R-:W0:Y:S04]  /*59bd0*/  LDCU UR16, c[0x0][0x3b8] ;  /* 0x00007700ff1077ac */ /* 0x000e280008000800 */
[----:B--2---:R1:W-:Y:S01]  /*59be0*/  @P5 STG.E.U16 desc[UR34][R12.64], R0 ;  /* 0x000000000c005986 */ /* 0x0043e2000c101522 */
[----:B------:R-:W-:-:S02]  /*59bf0*/  ISETP.GE.AND P5, PT, R7, UR55, PT ;  /* 0x0000003707007c0c */ /* 0x000fc4000bfa6270 */
[----:B------:R-:W-:Y:S02]  /*59c00*/  PRMT R7, R0, 0x7632, R7 ;  /* 0x0000763200077816 */ /* 0x000fe40000000007 */
[----:B-1----:R-:W2:Y:S01]  /*59c10*/  LDL.LU R0, [R1+0x244] ;  /* 0x0002440001007983 */ /* 0x002ea20000300800 */
[----:B------:R-:W-:Y:S01]  /*59c20*/  ISETP.LT.AND P2, PT, R27, UR32, !P4 ;  /* 0x000000201b007c0c */ /* 0x000fe2000e741270 */
[----:B------:R-:W1:Y:S01]  /*59c30*/  LDCU UR32, c[0x0][0x398] ;  /* 0x00007300ff2077ac */ /* 0x000e620008000800 */
        /* <DEDUP_REMOVED lines=8> */
[----:B------:R-:W1:Y:S02]  /*59cc0*/  LDCU.64 UR50, c[0x0][0x398] ;  /* 0x00007300ff3277ac */ /* 0x000e640008000a00 */
[----:B----4-:R4:W-:Y:S01]  /*59cd0*/  @P6 STG.E.U16 desc[UR34][R14.64], R25 ;  /* 0x000000190e006986 */ /* 0x0109e2000c101522 */
[----:B------:R-:W-:Y:S01]  /*59ce0*/  PRMT R18, R25, 0x7632, R18 ;  /* 0x0000763219127816 */ /* 0x000fe20000000012 */
[C---:B0-----:R-:W-:Y:S01]  /*59cf0*/  VIADD R7, R2.reuse, UR16 ;  /* 0x0000001002077c36 */ /* 0x041fe20008000000 */
[----:B-1----:R-:W-:Y:S01]  /*59d00*/  ISETP.LT.AND P6, PT, R27, UR32, !P5 ;  /* 0x000000201b007c0c */ /* 0x002fe2000efc1270 */
[----:B------:R-:W-:Y:S01]  /*59d10*/  IMAD.WIDE R12, R2, 0x2, R16 ;  /* 0x00000002020c7825 */ /* 0x000fe200078e0210 */
[----:B------:R-:W0:Y:S01]  /*59d20*/  LDCU UR32, c[0x0][0x3b8] ;  /* 0x00007700ff2077ac */ /* 0x000e220008000800 */
[----:B----4-:R-:W4:Y:S02]  /*59d30*/  LDL.LU R25, [R1+0x234] ;  /* 0x0002340001197983 */ /* 0x010f240000300800 */
[----:B------:R-:W-:Y:S01]  /*59d40*/  VIADD R2, R28, 0x53 ;  /* 0x000000531c027836 */ /* 0x000fe20000000000 */
[----:B------:R-:W1:Y:S01]  /*59d50*/  LDCU UR16, c[0x0][0x398] ;  /* 0x00007300ff1077ac */ /* 0x000e620008000800 */
        /* <DEDUP_REMOVED lines=26> */
[----:B------:R-:W-:Y:S01]  /*59f00*/  ISETP.LT.AND P5, PT, R3, UR48, !P3 ;  /* 0x0000003003007c0c */ /* 0x000fe2000dfa1270 */
[----:B------:R-:W0:Y:S01]  /*59f10*/  LDCU.64 UR48, c[0x0][0x398] ;  /* 0x00007300ff3077ac */ /* 0x000e220008000a00 */
[----:B-1----:R-:W-:Y:S01]  /*59f20*/  IMAD.WIDE R12, R2, 0x2, R8 ;  /* 0x00000002020c7825 */ /* 0x002fe200078e0208 */
[----:B----4-:R-:W-:Y:S01]  /*59f30*/  @P6 STG.E.U16 desc[UR34][R14.64], R25 ;  /* 0x000000190e006986 */ /* 0x010fe2000c101522 */
[----:B------:R-:W-:Y:S01]  /*59f40*/  ISETP.LT.AND P6, PT, R6, UR16, !P4 ;  /* 0x0000001006007c0c */ /* 0x000fe2000e7c1270 */
[----:B------:R-:W1:Y:S01]  /*59f50*/  LDCU UR16, c[0x0][0x3b8] ;  /* 0x00007700ff1077ac */ /* 0x000e620008000800 */
[----:B------:R-:W-:-:S05]  /*59f60*/  PRMT R7, R25, 0x7632, R7 ;  /* 0x0000763219077816 */ /* 0x000fca0000000007 */
[----:B------:R4:W-:Y:S01]  /*59f70*/  @P2 STG.E.U16 desc[UR34][R12.64], R7 ;  /* 0x000000070c002986 */ /* 0x0009e2000c101522 */
[----:B0-----:R-:W-:Y:S01]  /*59f80*/  ISETP.LT.AND P4, PT, R29, UR36, !P4 ;  /* 0x000000241d007c0c */ /* 0x001fe2000e781270 */
[----:B------:R-:W0:Y:S01]  /*59f90*/  LDCU UR36, c[0x0][0x398] ;  /* 0x00007300ff2477ac */ /* 0x000e220008000800 */
[----:B----4-:R-:W-:Y:S01]  /*59fa0*/  IMAD.WIDE R12, R2, 0x2, R10 ;  /* 0x00000002020c7825 */ /* 0x010fe200078e020a */
[----:B---3--:R-:W-:-:S04]  /*59fb0*/  PRMT R18, R24, 0x7632, R18 ;  /* 0x0000763218127816 */ /* 0x008fc80000000012 */
        /* <DEDUP_REMOVED lines=17> */
[----:B------:R-:W0:Y:S01]  /*5a0d0*/  LDCU UR36, c[0x0][0x398] ;  /* 0x00007300ff2477ac */ /* 0x000e220008000800 */
[----:B------:R-:W2:Y:S01]  /*5a0e0*/  LDL.LU R25, [R1+0x25c] ;  /* 0x00025c0001197983 */ /* 0x000ea20000300800 */
[----:B------:R-:W-:Y:S01]  /*5a0f0*/  IMAD.WIDE R12, R2, 0x2, R16 ;  /* 0x00000002020c7825 */ /* 0x000fe200078e0210 */
[----:B------:R-:W-:Y:S01]  /*5a100*/  PRMT R18, R26, 0x7632, R18 ;  /* 0x000076321a127816 */ /* 0x000fe20000000012 */
[----:B------:R-:W0:Y:S01]  /*5a110*/  LDCU UR41, c[0x0][0x398] ;  /* 0x00007300ff2977ac */ /* 0x000e220008000800 */
[----:B------:R1:W-:Y:S01]  /*5a120*/  @P2 STG.E.U16 desc[UR34][R14.64], R7 ;  /* 0x000000070e002986 */ /* 0x0003e2000c101522 */
[----:B------:R-:W-:-:S02]  /*5a130*/  ISETP.LT.AND P2, PT, R3, UR42, !P6 ;  /* 0x0000002a03007c0c */ /* 0x000fc4000f741270 */
[----:B----4-:R-:W-:Y:S01]  /*5a140*/  ISETP.LT.AND P5, PT, R27, UR28, !P6 ;  /* 0x0000001c1b007c0c */ /* 0x010fe2000f7a1270 */
[----:B------:R-:W4:Y:S01]  /*5a150*/  LDCU UR28, c[0x0][0x398] ;  /* 0x00007300ff1c77ac */ /* 0x000f220008000800 */
[----:B------:R-:W0:Y:S01]  /*5a160*/  LDCU.64 UR42, c[0x0][0x398] ;  /* 0x00007300ff2a77ac */ /* 0x000e220008000a00 */
[----:B-1----:R-:W-:-:S04]  /*5a170*/  IMAD.WIDE R14, R2, 0x2, R10 ;  /* 0x00000002020e7825 */ /* 0x002fc800078e020a */
[----:B------:R-:W-:Y:S01]  /*5a180*/  VIADD R2, R2, UR16 ;  /* 0x0000001002027c36 */ /* 0x000fe20008000000 */
[----:B------:R-:W-:Y:S01]  /*5a190*/  @P3 STG.E.U16 desc[UR34][R14.64], R26 ;  /* 0x0000001a0e003986 */ /* 0x000fe2000c101522 */
[----:B------:R-:W-:Y:S01]  /*5a1a0*/  VIADD R7, R28, 0x56 ;  /* 0x000000561c077836 */ /* 0x000fe20000000000 */
[----:B------:R-:W1:Y:S02]  /*5a1b0*/  LDCU UR16, c[0x0][0x398] ;  /* 0x00007300ff1077ac */ /* 0x000e640008000800 */
[----:B------:R4:W-:Y:S01]  /*5a1c0*/  @P4 STG.E.U16 desc[UR34][R12.64], R18 ;  /* 0x000000120c004986 */ /* 0x0009e2000c101522 */
[----:B------:R-:W-:Y:S01]  /*5a1d0*/  ISETP.LT.AND P4, PT, R29, UR7, !P6 ;  /* 0x000000071d007c0c */ /* 0x000fe2000f781270 */
[----:B------:R-:W1:Y:S01]  /*5a1e0*/  LDCU UR7, c[0x0][0x398] ;  /* 0x00007300ff0777ac */ /* 0x000e620008000800 */
[----:B------:R-:W-:Y:S02]  /*5a1f0*/  ISETP.GE.AND P3, PT, R7, UR47, PT ;  /* 0x0000002f07007c0c */ /* 0x000fe4000bf66270 */
[----:B0-----:R-:W-:Y:S01]  /*5a200*/  ISETP.LT.AND P6, PT, R6, UR36, !P6 ;  /* 0x0000002406007c0c */ /* 0x001fe2000f7c1270 */
[----:B------:R-:W0:Y:S01]  /*5a210*/  LDCU UR36, c[0x0][0x398] ;  /* 0x00007300ff2477ac */ /* 0x000e220008000800 */
[----:B----4-:R-:W-:Y:S01]  /*5a220*/  IMAD.WIDE R12, R2, 0x2, R4 ;  /* 0x00000002020c7825 */ /* 0x010fe200078e0204 */
[----:B---3--:R-:W-:-:S04]  /*5a230*/  PRMT R7, R24, 0x7632, R7 ;  /* 0x0000763218077816 */ /* 0x008fc80000000007 */
[----:B------:R3:W-:Y:S01]  /*5a240*/  @P2 STG.E.U16 desc[UR34][R12.64], R24 ;  /* 0x000000180c002986 */ /* 0x0007e2000c101522 */
[----:B------:R-:W-:-:S03]  /*5a250*/  IMAD.WIDE R14, R2, 0x2, R8 ;  /* 0x00000002020e7825 */ /* 0x000fc600078e0208 */
[----:B---3--:R-:W3:Y:S01]  /*5a260*/  LDL.LU R24, [R1+0x24c] ;  /* 0x00024c0001187983 */ /* 0x008ee20000300800 */
[----:B------:R-:W-:-:S03]  /*5a270*/  IMAD.WIDE R12, R2, 0x2, R10 ;  /* 0x00000002020c7825 */ /* 0x000fc600078e020a */
[----:B------:R4:W-:Y:S02]  /*5a280*/  @P5 STG.E.U16 desc[UR34][R14.64], R7 ;  /* 0x000000070e005986 */ /* 0x0009e4000c101522 */
[C---:B----4-:R-:W-:Y:S02]  /*5a290*/  VIADD R7, R2.reuse, UR32 ;  /* 0x0000002002077c36 */ /* 0x050fe40008000000 */
[----:B------:R-:W-:Y:S01]  /*5a2a0*/  IMAD.WIDE R14, R2, 0x2, R16 ;  /* 0x00000002020e7825 */ /* 0x000fe200078e0210 */
[----:B------:R-:W-:Y:S01]  /*5a2b0*/  ISETP.LT.AND P5, PT, R3, UR54, !P3 ;  /* 0x0000003603007c0c */ /* 0x000fe2000dfa1270 */
[----:B------:R-:W4:Y:S02]  /*5a2c0*/  LDCU UR32, c[0x0][0x3b8] ;  /* 0x00007700ff2077ac */ /* 0x000f240008000800 */
[----:B------:R-:W-:Y:S01]  /*5a2d0*/  VIADD R18, R28, 0x59 ;  /* 0x000000591c127836 */ /* 0x000fe20000000000 */
[----:B------:R-:W0:Y:S01]  /*5a2e0*/  LDCU.64 UR54, c[0x0][0x398] ;  /* 0x00007300ff3677ac */ /* 0x000e220008000a00 */
        /* <DEDUP_REMOVED lines=9> */
[----:B------:R-:W2:Y:S01]  /*5a380*/  LDCU UR14, c[0x0][0x398] ;  /* 0x00007300ff0e77ac */ /* 0x000ea20008000800 */
[----:B0-----:R-:W-:-:S05]  /*5a390*/  VIADD R2, R28, 0x57 ;  /* 0x000000571c027836 */ /* 0x001fca0000000000 */
[----:B------:R-:W-:Y:S02]  /*5a3a0*/  ISETP.GE.AND P4, PT, R2, UR51, PT ;  /* 0x0000003302007c0c */ /* 0x000fe4000bf86270 */
[----:B------:R-:W-:Y:S02]  /*5a3b0*/  PRMT R2, R25, 0x7632, R2 ;  /* 0x0000763219027816 */ /* 0x000fe40000000002 */
[----:B-1----:R-:W2:Y:S01]  /*5a3c0*/  LDL.LU R25, [R1+0x22c] ;  /* 0x00022c0001197983 */ /* 0x002ea20000300800 */
[----:B------:R-:W-:-:S04]  /*5a3d0*/  IMAD.WIDE R12, R7, 0x2, R8 ;  /* 0x00000002070c7825 */ /* 0x000fc800078e0208 */
[----:B------:R-:W-:Y:S01]  /*5a3e0*/  IMAD.WIDE R14, R7, 0x2, R10 ;  /* 0x00000002070e7825 */ /* 0x000fe200078e020a */
[----:B------:R-:W-:Y:S01]  /*5a3f0*/  ISETP.GE.AND P2, PT, R18, UR43, PT ;  /* 0x0000002b12007c0c */ /* 0x000fe2000bf46270 */
[----:B------:R4:W-:Y:S01]  /*5a400*/  @P6 STG.E.U16 desc[UR34][R12.64], R2 ;  /* 0x000000020c006986 */ /* 0x0009e2000c101522 */
[----:B------:R-:W-:Y:S01]  /*5a410*/  ISETP.LT.AND P3, PT, R29, UR16, !P3 ;  /* 0x000000101d007c0c */ /* 0x000fe2000df61270 */
[----:B------:R-:W0:Y:S01]  /*5a420*/  LDCU UR16, c[0x0][0x398] ;  /* 0x00007300ff1077ac */ /* 0x000e220008000800 */
[----:B------:R-:W-:Y:S01]  /*5a430*/  ISETP.LT.AND P6, PT, R3, UR52, !P4 ;  /* 0x0000003403007c0c */ /* 0x000fe2000e7c1270 */
[----:B------:R-:W1:Y:S01]  /*5a440*/  LDCU UR43, c[0x0][0x398] ;  /* 0x00007300ff2b77ac */ /* 0x000e620008000800 */
[----:B------:R-:W0:Y:S01]  /*5a450*/  LDCU.64 UR52, c[0x0][0x398] ;  /* 0x00007300ff3477ac */ /* 0x000e220008000a00 */
[----:B---3--:R-:W-:Y:S01]  /*5a460*/  PRMT R18, R24, 0x7632, R18 ;  /* 0x0000763218127816 */ /* 0x008fe20000000012 */
[----:B------:R3:W-:Y:S01]  /*5a470*/  @P5 STG.E.U16 desc[UR34][R14.64], R24 ;  /* 0x000000180e005986 */ /* 0x0007e2000c101522 */
[----:B----4-:R-:W-:-:S02]  /*5a480*/  VIADD R2, R7, UR32 ;  /* 0x0000002007027c36 */ /* 0x010fc40008000000 */
[----:B------:R-:W-:Y:S01]  /*5a490*/  IMAD.WIDE R12, R7, 0x2, R16 ;  /* 0x00000002070c7825 */ /* 0x000fe200078e0210 */
[----:B---3--:R-:W3:Y:S03]  /*5a4a0*/  LDL.LU R24, [R1+0x260] ;  /* 0x0002600001187983 */ /* 0x008ee60000300800 */
        /* <DEDUP_REMOVED lines=10> */
[----:B0-----:R-:W-:Y:S01]  /*5a550*/  ISETP.LT.AND P6, PT, R6, UR16, !P4 ;  /* 0x0000001006007c0c */ /* 0x001fe2000e7c1270 */
[C---:B------:R-:W-:Y:S01]  /*5a560*/  IMAD.WIDE R12, R2.reuse, 0x2, R8 ;  /* 0x00000002020c7825 */ /* 0x040fe200078e0208 */
[----:B------:R-:W0:Y:S01]  /*5a570*/  LDCU UR16, c[0x0][0x398] ;  /* 0x00007300ff1077ac */ /* 0x000e220008000800 */
[----:B------:R-:W2:Y:S04]  /*5a580*/  LDL.LU R26, [R1+0x280] ;  /* 0x00028000011a7983 */ /* 0x000ea80000300800 */
[----:B------:R1:W-:Y:S01]  /*5a590*/  @P5 STG.E.U16 desc[UR34][R12.64], R7 ;  /* 0x000000070c005986 */ /* 0x0003e2000c101522 */
[----:B------:R-:W-:Y:S01]  /*5a5a0*/  ISETP.LT.AND P4, PT, R29, UR36, !P4 ;  /* 0x000000241d007c0c */ /* 0x000fe2000e781270 */
[C---:B------:R-:W-:Y:S01]  /*5a5b0*/  IMAD.WIDE R14, R2.reuse, 0x2, R16 ;  /* 0x00000002020e7825 */ /* 0x040fe200078e0210 */
[----:B------:R-:W-:Y:S01]  /*5a5c0*/  ISETP.LT.AND P5, PT, R3, UR44, !P3 ;  /* 0x0000002c03007c0c */ /* 0x000fe2000dfa1270 */
[----:B------:R-:W0:Y:S01]  /*5a5d0*/  LDCU UR36, c[0x0][0x3b8] ;  /* 0x00007700ff2477ac */ /* 0x000e220008000800 */
[----:B------:R-:W0:Y:S01]  /*5a5e0*/  LDCU.64 UR44, c[0x0][0x398] ;  /* 0x00007300ff2c77ac */ /* 0x000e220008000a00 */
[----:B-1----:R-:W-:-:S04]  /*5a5f0*/  IMAD.WIDE R12, R2, 0x2, R10 ;  /* 0x00000002020c7825 */ /* 0x002fc800078e020a */
[----:B----4-:R-:W-:Y:S01]  /*5a600*/  VIADD R7, R2, UR28 ;  /* 0x0000001c02077c36 */ /* 0x010fe20008000000 */
[----:B------:R-:W-:Y:S01]  /*5a610*/  PRMT R2, R25, 0x7632, R2 ;  /* 0x0000763219027816 */ /* 0x000fe20000000002 */
[----:B------:R1:W-:Y:S01]  /*5a620*/  @P6 STG.E.U16 desc[UR34][R12.64], R25 ;  /* 0x000000190c006986 */ /* 0x0003e2000c101522 */
[----:B------:R-:W-:Y:S01]  /*5a630*/  ISETP.LT.AND P6, PT, R27, UR41, !P3 ;  /* 0x000000291b007c0c */ /* 0x000fe2000dfc1270 */
[----:B------:R-:W4:Y:S01]  /*5a640*/  LDCU UR41, c[0x0][0x398] ;  /* 0x00007300ff2977ac */ /* 0x000f220008000800 */
[----:B------:R-:W0:Y:S01]  /*5a650*/  LDCU UR28, c[0x0][0x3b8] ;  /* 0x00007700ff1c77ac */ /* 0x000e220008000800 */
[----:B-1----:R-:W4:Y:S01]  /*5a660*/  LDL.LU R25, [R1+0x270] ;  /* 0x0002700001197983 */ /* 0x002f220000300800 */
[----:B------:R-:W-:-:S03]  /*5a670*/  IMAD.WIDE R12, R7, 0x2, R4 ;  /* 0x00000002070c7825 */ /* 0x000fc600078e0204 */
[----:B------:R1:W-:Y:S04]  /*5a680*/  @P4 STG.E.U16 desc[UR34][R14.64], R2 ;  /* 0x000000020e004986 */ /* 0x0003e8000c101522 */
[----:B---3--:R3:W-:Y:S01]  /*5a690*/  @P5 STG.E.U16 desc[UR34][R12.64], R24 ;  /* 0x000000180c005986 */ /* 0x0087e2000c101522 */
[----:B0-----:R-:W-:Y:S01]  /*5a6a0*/  ISETP.LT.AND P5, PT, R6, UR16, !P3 ;  /* 0x0000001006007c0c */ /* 0x001fe2000dfa1270 */
[----:B------:R-:W0:Y:S01]  /*5a6b0*/  LDCU UR16, c[0x0][0x398] ;  /* 0x00007300ff1077ac */ /* 0x000e220008000800 */
[----:B-1----:R-:W-:Y:S02]  /*5a6c0*/  PRMT R2, R24, 0x7632, R2 ;  /* 0x0000763218027816 */ /* 0x002fe40000000002 */
[----:B---3--:R-:W3:Y:S01]  /*5a6d0*/  LDL.LU R24, [R1+0x264] ;  /* 0x0002640001187983 */ /* 0x008ee20000300800 */
[----:B------:R-:W-:-:S05]  /*5a6e0*/  IMAD.WIDE R12, R7, 0x2, R8 ;  /* 0x00000002070c7825 */ /* 0x000fca00078e0208 */
[----:B------:R1:W-:Y:S02]  /*5a6f0*/  @P6 STG.E.U16 desc[UR34][R12.64], R2 ;  /* 0x000000020c006986 */ /* 0x0003e4000c101522 */
[----:B-1----:R-:W-:Y:S01]  /*5a700*/  IMAD.WIDE R12, R7, 0x2, R10 ;  /* 0x00000002070c7825 */ /* 0x002fe200078e020a */
[----:B--2---:R-:W-:-:S04]  /*5a710*/  PRMT R19, R0, 0x7632, R19 ;  /* 0x0000763200137816 */ /* 0x004fc80000000013 */
[----:B------:R1:W-:Y:S04]  /*5a720*/  @P5 STG.E.U16 desc[UR34][R12.64], R0 ;  /* 0x000000000c005986 */ /* 0x0003e8000c101522 */
[----:B-1----:R-:W2:Y:S01]  /*5a730*/  LDL.LU R0, [R1+0x294] ;  /* 0x0002940001007983 */ /* 0x002ea20000300800 */
[----:B------:R-:W-:Y:S01]  /*5a740*/  ISETP.LT.AND P3, PT, R29, UR43, !P3 ;  /* 0x0000002b1d007c0c */ /* 0x000fe2000df61270 */
[----:B------:R-:W-:Y:S01]  /*5a750*/  IMAD.WIDE R14, R7, 0x2, R16 ;  /* 0x00000002070e7825 */ /* 0x000fe200078e0210 */
[----:B------:R-:W-:Y:S01]  /*5a760*/  ISETP.LT.AND P4, PT, R3, UR48, !P2 ;  /* 0x0000003003007c0c */ /* 0x000fe2000d781270 */
[----:B------:R-:W1:Y:S01]  /*5a770*/  LDCU.64 UR48, c[0x0][0x398] ;  /* 0x00007300ff3077ac */ /* 0x000e620008000a00 */
[----:B------:R-:W-:Y:S01]  /*5a780*/  ISETP.LT.AND P6, PT, R27, UR32, !P2 ;  /* 0x000000201b007c0c */ /* 0x000fe2000d7c1270 */
[----:B------:R-:W-:Y:S01]  /*5a790*/  VIADD R2, R7, UR36 ;  /* 0x0000002407027c36 */ /* 0x000fe20008000000 */
[----:B------:R-:W-:Y:S01]  /*5a7a0*/  PRMT R7, R26, 0x7632, R7 ;  /* 0x000076321a077816 */ /* 0x000fe20000000007 */
[----:B------:R-:W-:Y:S01]  /*5a7b0*/  VIADD R18, R28, 0x5a ;  /* 0x0000005a1c127836 */ /* 0x000fe20000000000 */
[----:B------:R-:W1:Y:S01]  /*5a7c0*/  LDCU UR32, c[0x0][0x398] ;  /* 0x00007300ff2077ac */ /* 0x000e620008000800 */
[----:B------:R-:W-:-:S04]  /*5a7d0*/  IMAD.WIDE R12, R2, 0x2, R4 ;  /* 0x00000002020c7825 */ /* 0x000fc800078e0204 */
[----:B------:R1:W-:Y:S01]  /*5a7e0*/  @P3 STG.E.U16 desc[UR34][R14.64], R19 ;  /* 0x000000130e003986 */ /* 0x0003e2000c101522 */
[----:B----4-:R-:W-:Y:S01]  /*5a7f0*/  ISETP.LT.AND P3, PT, R29, UR41, !P2 ;  /* 0x000000291d007c0c */ /* 0x010fe2000d761270 */
[----:B------:R-:W4:Y:S01]  /*5a800*/  LDCU UR36, c[0x0][0x398] ;  /* 0x00007300ff2477ac */ /* 0x000f220008000800 */
[----:B0-----:R-:W-:Y:S01]  /*5a810*/  ISETP.LT.AND P2, PT, R6, UR16, !P2 ;  /* 0x0000001006007c0c */ /* 0x001fe2000d741270 */
[----:B------:R0:W-:Y:S01]  /*5a820*/  @P4 STG.E.U16 desc[UR34][R12.64], R26 ;  /* 0x0000001a0c004986 */ /* 0x0001e2000c101522 */
[----:B------:R-:W-:Y:S01]  /*5a830*/  ISETP.GE.AND P5, PT, R18, UR45, PT ;  /* 0x0000002d12007c0c */ /* 0x000fe2000bfa6270 */
[----:B------:R-:W2:Y:S01]  /*5a840*/  LDCU UR16, c[0x0][0x3b8] ;  /* 0x00007700ff1077ac */ /* 0x000ea20008000800 */
[C---:B-1----:R-:W-:Y:S01]  /*5a850*/  IMAD.WIDE R14, R2.reuse, 0x2, R8 ;  /* 0x00000002020e7825 */ /* 0x042fe200078e0208 */
[----:B------:R-:W1:Y:S04]  /*5a860*/  LDCU UR41, c[0x0][0x398] ;  /* 0x00007300ff2977ac */ /* 0x000e680008000800 */
[----:B------:R3:W-:Y:S01]  /*5a870*/  @P6 STG.E.U16 desc[UR34][R14.64], R7 ;  /* 0x000000070e006986 */ /* 0x0007e2000c101522 */
[----:B------:R-:W-:Y:S01]  /*5a880*/  ISETP.LT.AND P4, PT, R3, UR46, !P5 ;  /* 0x0000002e03007c0c */ /* 0x000fe2000ef81270 */
[C---:B0-----:R-:W-:Y:S01]  /*5a890*/  IMAD.WIDE R12, R2.reuse, 0x2, R16 ;  /* 0x00000002020c7825 */ /* 0x041fe200078e0210 */
[----:B------:R-:W-:Y:S01]  /*5a8a0*/  PRMT R18, R25, 0x7632, R18 ;  /* 0x0000763219127816 */ /* 0x000fe20000000012 */
[----:B------:R-:W0:Y:S02]  /*5a8b0*/  LDCU.64 UR46, c[0x0][0x398] ;  /* 0x00007300ff2e77ac */ /* 0x000e240008000a00 */
[----:B---3--:R-:W-:-:S05]  /*5a8c0*/  IMAD.WIDE R14, R2, 0x2, R10 ;  /* 0x00000002020e7825 */ /* 0x008fca00078e020a */
[----:B------:R3:W-:Y:S01]  /*5a8d0*/  @P2 STG.E.U16 desc[UR34][R14.64], R25 ;  /* 0x000000190e002986 */ /* 0x0007e2000c101522 */
[----:B------:R-:W-:Y:S02]  /*5a8e0*/  VIADD R2, R2, UR28 ;  /* 0x0000001c02027c36 */ /* 0x000fe40008000000 */
[----:B------:R-:W-:Y:S01]  /*5a8f0*/  VIADD R7, R28, 0x5b ;  /* 0x0000005b1c077836 */ /* 0x000fe20000000000 */
[----:B------:R0:W-:Y:S04]  /*5a900*/  @P3 STG.E.U16 desc[UR34][R12.64], R18 ;  /* 0x000000120c003986 */ /* 0x0001e8000c101522 */
[----:B---3--:R-:W3:Y:S01]  /*5a910*/  LDL.LU R25, [R1+0x284] ;  /* 0x0002840001197983 */ /* 0x008ee20000300800 */
[----:B------:R-:W-:Y:S01]  /*5a920*/  ISETP.LT.AND P6, PT, R27, UR32, !P5 ;  /* 0x000000201b007c0c */ /* 0x000fe2000efc1270 */
[C---:B------:R-:W-:Y:S01]  /*5a930*/  IMAD.WIDE R14, R2.reuse, 0x2, R8 ;  /* 0x00000002020e7825 */ /* 0x040fe200078e0208 */
[----:B------:R-:W1:Y:S03]  /*5a940*/  LDCU UR28, c[0x0][0x398] ;  /* 0x00007300ff1c77ac */ /* 0x000e660008000800 */
[----:B0-----:R-:W-:Y:S01]  /*5a950*/  IMAD.WIDE R12, R2, 0x2, R4 ;  /* 0x00000002020c7825 */ /* 0x001fe200078e0204 */
[----:B------:R-:W-:Y:S01]  /*5a960*/  ISETP.GE.AND P2, PT, R7, UR49, PT ;  /* 0x0000003107007c0c */ /* 0x000fe2000bf46270 */
[----:B------:R-:W0:Y:S01]  /*5a970*/  LDCU UR32, c[0x0][0x398] ;  /* 0x00007300ff2077ac */ /* 0x000e220008000800 */
[----:B------:R-:W-:-:S02]  /*5a980*/  PRMT R7, R24, 0x7632, R7 ;  /* 0x0000763218077816 */ /* 0x000fc40000000007 */
[----:B------:R-:W-:Y:S01]  /*5a990*/  ISETP.LT.AND P3, PT, R29, UR14, !P5 ;  /* 0x0000000e1d007c0c */ /* 0x000fe2000ef61270 */
[----:B------:R1:W-:Y:S01]  /*5a9a0*/  @P4 STG.E.U16 desc[UR34][R12.64], R24 ;  /* 0x000000180c004986 */ /* 0x0003e2000c101522 */
[----:B----4-:R-:W-:Y:S01]  /*5a9b0*/  ISETP.LT.AND P5, PT, R6, UR36, !P5 ;  /* 0x0000002406007c0c */ /* 0x010fe2000efa1270 */
[----:B------:R-:W4:Y:S01]  /*5a9c0*/  LDCU UR36, c[0x0][0x398] ;  /* 0x00007300ff2477ac */ /* 0x000f220008000800 */
[----:B------:R-:W0:Y:S01]  /*5a9d0*/  LDCU UR14, c[0x0][0x398] ;  /* 0x00007300ff0e77ac */ /* 0x000e220008000800 */
[----:B-1----:R-:W4:Y:S01]  /*5a9e0*/  LDL.LU R24, [R1+0x274] ;  /* 0x0002740001187983 */ /* 0x002f220000300800 */
[----:B------:R-:W-:-:S03]  /*5a9f0*/  IMAD.WIDE R12, R2, 0x2, R10 ;  /* 0x00000002020c7825 */ /* 0x000fc600078e020a */
[----:B------:R-:W-:Y:S01]  /*5aa00*/  @P6 STG.E.U16 desc[UR34][R14.64], R7 ;  /* 0x000000070e006986 */ /* 0x000fe2000c101522 */
[----:B--2---:R-:W-:-:S05]  /*5aa10*/  PRMT R18, R0, 0x7632, R18 ;  /* 0x0000763200127816 */ /* 0x004fca0000000012 */
[----:B------:R1:W-:Y:S04]  /*5aa20*/  @P5 STG.E.U16 desc[UR34][R12.64], R0 ;  /* 0x000000000c005986 */ /* 0x0003e8000c101522 */
[----:B-1----:R-:W2:Y:S01]  /*5aa30*/  LDL.LU R0, [R1+0x268] ;  /* 0x0002680001007983 */ /* 0x002ea20000300800 */
[----:B------:R-:W-:Y:S01]  /*5aa40*/  ISETP.LT.AND P6, PT, R3, UR50, !P2 ;  /* 0x0000003203007c0c */ /* 0x000fe2000d7c1270 */
[----:B------:R-:W-:Y:S02]  /*5aa50*/  VIADD R7, R28, 0x5e ;  /* 0x0000005e1c077836 */ /* 0x000fe40000000000 */
[----:B------:R-:W-:Y:S01]  /*5aa60*/  IMAD.WIDE R14, R2, 0x2, R16 ;  /* 0x00000002020e7825 */ /* 0x000fe200078e0210 */
[----:B------:R-:W-:Y:S01]  /*5aa70*/  ISETP.LT.AND P5, PT, R6, UR7, !P2 ;  /* 0x0000000706007c0c */ /* 0x000fe2000d7a1270 */
[----:B------:R-:W1:Y:S02]  /*5aa80*/  LDCU.64 UR50, c[0x0][0x398] ;  /* 0x00007300ff3277ac */ /* 0x000e640008000a00 */
[----:B------:R-:W-:Y:S01]  /*5aa90*/  VIADD R2, R2, UR16 ;  /* 0x0000001002027c36 */ /* 0x000fe20008000000 */
[----:B------:R-:W-:Y:S01]  /*5aaa0*/  ISETP.GE.AND P4, PT, R7, UR47, PT ;  /* 0x0000002f07007c0c */ /* 0x000fe2000bf86270 */
[----:B------:R-:W-:Y:S01]  /*5aab0*/  VIADD R7, R28, 0x5c ;  /* 0x0000005c1c077836 */ /* 0x000fe20000000000 */
[----:B------:R1:W-:Y:S01]  /*5aac0*/  @P3 STG.E.U16 desc[UR34][R14.64], R18 ;  /* 0x000000120e003986 */ /* 0x0003e2000c101522 */
[C---:B------:R-:W-:Y:S01]  /*5aad0*/  IMAD.WIDE R12, R2.reuse, 0x2, R4 ;  /* 0x00000002020c7825 */ /* 0x040fe200078e0204 */
[----:B0-----:R-:W-:Y:S01]  /*5aae0*/  ISETP.LT.AND P3, PT, R27, UR32, !P2 ;  /* 0x000000201b007c0c */ /* 0x001fe2000d761270 */
[----:B------:R-:W0:Y:S01]  /*5aaf0*/  LDCU UR16, c[0x0][0x3b8] ;  /* 0x00007700ff1077ac */ /* 0x000e220008000800 */
[----:B------:R-:W-:Y:S01]  /*5ab00*/  ISETP.LT.AND P2, PT, R29, UR28, !P2 ;  /* 0x0000001c1d007c0c */ /* 0x000fe2000d741270 */
[----:B------:R-:W0:Y:S01]  /*5ab10*/  LDCU UR32, c[0x0][0x398] ;  /* 0x00007300ff2077ac */ /* 0x000e220008000800 */
[----:B------:R-:W0:Y:S01]  /*5ab20*/  LDCU UR28, c[0x0][0x398] ;  /* 0x00007300ff1c77ac */ /* 0x000e220008000800 */
[----:B-1----:R-:W-:Y:S01]  /*5ab30*/  IMAD.WIDE R14, R2, 0x2, R10 ;  /* 0x00000002020e7825 */ /* 0x002fe200078e020a */
[----:B------:R-:W1:Y:S01]  /*5ab40*/  LDCU UR7, c[0x0][0x398] ;  /* 0x00007300ff0777ac */ /* 0x000e620008000800 */
[----:B---3--:R3:W-:Y:S01]  /*5ab50*/  @P6 STG.E.U16 desc[UR34][R12.64], R25 ;  /* 0x000000190c006986 */ /* 0x0087e2000c101522 */
[----:B------:R-:W-:-:S02]  /*5ab60*/  ISETP.GE.AND P6, PT, R7, UR53, PT ;  /* 0x0000003507007c0c */ /* 0x000fc4000bfc6270 */
[----:B------:R-:W-:Y:S02]  /*5ab70*/  PRMT R7, R25, 0x7632, R7 ;  /* 0x0000763219077816 */ /* 0x000fe40000000007 */
[----:B---3--:R-:W3:Y:S01]  /*5ab80*/  LDL.LU R25, [R1+0x298] ;  /* 0x0002980001197983 */ /* 0x008ee20000300800 */
[----:B------:R-:W-:-:S05]  /*5ab90*/  IMAD.WIDE R12, R2, 0x2, R8 ;  /* 0x00000002020c7825 */ /* 0x000fca00078e0208 */
[----:B------:R0:W-:Y:S01]  /*5aba0*/  @P3 STG.E.U16 desc[UR34][R12.64], R7 ;  /* 0x000000070c003986 */ /* 0x0001e2000c101522 */
[----:B------:R-:W-:Y:S01]  /*5abb0*/  ISETP.LT.AND P3, PT, R3, UR54, !P6 ;  /* 0x0000003603007c0c */ /* 0x000fe2000f761270 */
[----:B------:R-:W1:Y:S02]  /*5abc0*/  LDCU.64 UR54, c[0x0][0x398] ;  /* 0x00007300ff3677ac */ /* 0x000e640008000a00 */
[----:B----4-:R4:W-:Y:S01]  /*5abd0*/  @P5 STG.E.U16 desc[UR34][R14.64], R24 ;  /* 0x000000180e005986 */ /* 0x0109e2000c101522 */
[----:B------:R-:W-:Y:S01]  /*5abe0*/  PRMT R18, R24, 0x7632, R18 ;  /* 0x0000763218127816 */ /* 0x000fe20000000012 */
[C---:B0-----:R-:W-:Y:S02]  /*5abf0*/  VIADD R7, R2.reuse, UR16 ;  /* 0x0000001002077c36 */ /* 0x041fe40008000000 */
[----:B------:R-:W-:Y:S01]  /*5ac00*/  IMAD.WIDE R12, R2, 0x2, R16 ;  /* 0x00000002020c7825 */ /* 0x000fe200078e0210 */
[----:B------:R-:W-:Y:S01]  /*5ac10*/  ISETP.LT.AND P5, PT, R27, UR32, !P6 ;  /* 0x000000201b007c0c */ /* 0x000fe2000f7a1270 */
[----:B------:R-:W0:Y:S01]  /*5ac20*/  LDCU UR32, c[0x0][0x3b8] ;  /* 0x00007700ff2077ac */ /* 0x000e220008000800 */
[----:B----4-:R-:W4:Y:S01]  /*5ac30*/  LDL.LU R24, [R1+0x288] ;  /* 0x0002880001187983 */ /* 0x010f220000300800 */
[----:B------:R-:W-:Y:S01]  /*5ac40*/  VIADD R2, R28, 0x5d ;  /* 0x0000005d1c027836 */ /* 0x000fe20000000000 */
[----:B------:R-:W0:Y:S01]  /*5ac50*/  LDCU UR16, c[0x0][0x398] ;  /* 0x00007300ff1077ac */ /* 0x000e220008000800 */
[----:B------:R-:W-:Y:S01]  /*5ac60*/  IMAD.WIDE R14, R7, 0x2, R4 ;  /* 0x00000002070e7825 */ /* 0x000fe200078e0204 */
[----:B------:R-:W-:Y:S02]  /*5ac70*/  @P2 STG.E.U16 desc[UR34][R12.64], R18 ;  /* 0x000000120c002986 */ /* 0x000fe4000c101522 */
[----:B------:R-:W-:-:S02]  /*5ac80*/  ISETP.GE.AND P2, PT, R2, UR51, PT ;  /* 0x0000003302007c0c */ /* 0x000fc4000bf46270 */
[----:B--2---:R2:W-:Y:S01]  /*5ac90*/  @P3 STG.E.U16 desc[UR34][R14.64], R0 ;  /* 0x000000000e003986 */ /* 0x0045e2000c101522 */
[----:B------:R-:W-:-:S03]  /*5aca0*/  PRMT R2, R0, 0x7632, R2 ;  /* 0x0000763200027816 */ /* 0x000fc60000000002 */
[----:B--2---:R-:W2:Y:S01]  /*5acb0*/  LDL.LU R0, [R1+0x278] ;  /* 0x0002780001007983 */ /* 0x004ea20000300800 */
[----:B------:R-:W-:Y:S01]  /*5acc0*/  ISETP.LT.AND P3, PT, R6, UR28, !P6 ;  /* 0x0000001c06007c0c */ /* 0x000fe2000f761270 */
[C---:B------:R-:W-:Y:S02]  /*5acd0*/  IMAD.WIDE R12, R7.reuse, 0x2, R8 ;  /* 0x00000002070c7825 */ /* 0x040fe400078e0208 */
[----:B------:R-:W2:Y:S02]  /*5ace0*/  LDL.LU R26, [R1+0x26c] ;  /* 0x00026c00011a7983 */ /* 0x000ea40000300800 */
[----:B------:R-:W-:Y:S01]  /*5acf0*/  IMAD.WIDE R14, R7, 0x2, R10 ;  /* 0x00000002070e7825 */ /* 0x000fe200078e020a */
[----:B------:R-:W-:Y:S01]  /*5ad00*/  ISETP.LT.AND P6, PT, R29, UR36, !P6 ;  /* 0x000000241d007c0c */ /* 0x000fe2000f7c1270 */
[----:B------:R0:W-:Y:S01]  /*5ad10*/  @P5 STG.E.U16 desc[UR34][R12.64], R2 ;  /* 0x000000020c005986 */ /* 0x0001e2000c101522 */
[----:B------:R-:W-:Y:S01]  /*5ad20*/  ISETP.LT.AND P5, PT, R3, UR42, !P2 ;  /* 0x0000002a03007c0c */ /* 0x000fe2000d7a1270 */
[----:B------:R-:W1:Y:S01]  /*5ad30*/  LDCU UR36, c[0x0][0x398] ;  /* 0x00007300ff2477ac */ /* 0x000e620008000800 */
[----:B------:R-:W1:Y:S01]  /*5ad40*/  LDCU UR28, c[0x0][0x398] ;  /* 0x00007300ff1c77ac */ /* 0x000e620008000800 */
[----:B------:R-:W1:Y:S01]  /*5ad50*/  LDCU.64 UR42, c[0x0][0x398] ;  /* 0x00007300ff2a77ac */ /* 0x000e620008000a00 */
[----:B0-----:R-:W-:-:S02]  /*5ad60*/  VIADD R2, R7, UR32 ;  /* 0x0000002007027c36 */ /* 0x001fc40008000000 */
[----:B------:R-:W-:Y:S01]  /*5ad70*/  IMAD.WIDE R12, R7, 0x2, R16 ;  /* 0x00000002070c7825 */ /* 0x000fe200078e0210 */
[----:B------:R-:W0:Y:S01]  /*5ad80*/  LDCU UR32, c[0x0][0x3b8] ;  /* 0x00007700ff2077ac */ /* 0x000e220008000800 */
[----:B---3--:R-:W-:Y:S01]  /*5ad90*/  PRMT R7, R25, 0x7632, R7 ;  /* 0x0000763219077816 */ /* 0x008fe20000000007 */
[----:B------:R3:W-:Y:S01]  /*5ada0*/  @P3 STG.E.U16 desc[UR34][R14.64], R25 ;  /* 0x000000190e003986 */ /* 0x0007e2000c101522 */
[----:B------:R-:W-:Y:S01]  /*5adb0*/  ISETP.LT.AND P3, PT, R27, UR41, !P2 ;  /* 0x000000291b007c0c */ /* 0x000fe2000d761270 */
[----:B------:R-:W0:Y:S02]  /*5adc0*/  LDCU UR41, c[0x0][0x398] ;  /* 0x00007300ff2977ac */ /* 0x000e240008000800 */
[----:B---3--:R-:W3:Y:S01]  /*5add0*/  LDL.LU R25, [R1+0x29c] ;  /* 0x00029c0001197983 */ /* 0x008ee20000300800 */
[----:B------:R-:W-:-:S03]  /*5ade0*/  IMAD.WIDE R14, R2, 0x2, R4 ;  /* 0x00000002020e7825 */ /* 0x000fc600078e0204 */
[----:B------:R0:W-:Y:S04]  /*5adf0*/  @P6 STG.E.U16 desc[UR34][R12.64], R7 ;  /* 0x000000070c006986 */ /* 0x0001e8000c101522 */
[----:B----4-:R4:W-:Y:S01]  /*5ae00*/  @P5 STG.E.U16 desc[UR34][R14.64], R24 ;  /* 0x000000180e005986 */ /* 0x0109e2000c101522 */
[----:B------:R-:W-:Y:S01]  /*5ae10*/  ISETP.LT.AND P5, PT, R6, UR16, !P2 ;  /* 0x0000001006007c0c */ /* 0x000fe2000d7a1270 */
[----:B------:R-:W1:Y:S01]  /*5ae20*/  LDCU UR16, c[0x0][0x398] ;  /* 0x00007300ff1077ac */ /* 0x000e620008000800 */
[----:B0-----:R-:W-:Y:S01]  /*5ae30*/  PRMT R7, R24, 0x7632, R7 ;  /* 0x0000763218077816 */ /* 0x001fe20000000007 */
[C---:B------:R-:W-:Y:S01]  /*5ae40*/  IMAD.WIDE R12, R2.reuse, 0x2, R8 ;  /* 0x00000002020c7825 */ /* 0x040fe200078e0208 */
[----:B----4-:R-:W4:Y:S04]  /*5ae50*/  LDL.LU R24, [R1+0x28c] ;  /* 0x00028c0001187983 */ /* 0x010f280000300800 */
[----:B------:R0:W-:Y:S02]  /*5ae60*/  @P3 STG.E.U16 desc[UR34][R12.64], R7 ;  /* 0x000000070c003986 */ /* 0x0001e4000c101522 */
[----:B0-----:R-:W-:Y:S01]  /*5ae70*/  IMAD.WIDE R12, R2, 0x2, R10 ;  /* 0x00000002020c7825 */ /* 0x001fe200078e020a */
[----:B--2---:R-:W-:-:S04]  /*5ae80*/  PRMT R18, R0, 0x7632, R18 ;  /* 0x0000763200127816 */ /* 0x004fc80000000012 */
[----:B------:R0:W-:Y:S04]  /*5ae90*/  @P5 STG.E.U16 desc[UR34][R12.64], R0 ;  /* 0x000000000c005986 */ /* 0x0001e8000c101522 */
[----:B0-----:R-:W2:Y:S01]  /*5aea0*/  LDL.LU R0, [R1+0x27c] ;  /* 0x00027c0001007983 */ /* 0x001ea20000300800 */
[----:B------:R-:W-:Y:S01]  /*5aeb0*/  ISETP.LT.AND P6, PT, R3, UR44, !P4 ;  /* 0x0000002c03007c0c */ /* 0x000fe2000e7c1270 */
[----:B------:R-:W0:Y:S01]  /*5aec0*/  LDCU UR44, c[0x0][0x398] ;  /* 0x00007300ff2c77ac */ /* 0x000e220008000800 */
[----:B-1----:R-:W-:Y:S01]  /*5aed0*/  ISETP.LT.AND P2, PT, R29, UR36, !P2 ;  /* 0x000000241d007c0c */ /* 0x002fe2000d741270 */
[----:B------:R-:W-:Y:S01]  /*5aee0*/  IMAD.WIDE R14, R2, 0x2, R16 ;  /* 0x00000002020e7825 */ /* 0x000fe200078e0210 */
[----:B------:R-:W-:Y:S01]  /*5aef0*/  ISETP.LT.AND P3, PT, R27, UR28, !P4 ;  /* 0x0000001c1b007c0c */ /* 0x000fe2000e761270 */
[----:B------:R-:W1:Y:S02]  /*5af00*/  LDCU UR28, c[0x0][0x3b8] ;  /* 0x00007700ff1c77ac */ /* 0x000e640008000800 */
[----:B------:R-:W-:-:S02]  /*5af10*/  VIADD R7, R28, 0x5f ;  /* 0x0000005f1c077836 */ /* 0x000fc40000000000 */
[----:B------:R-:W-:Y:S01]  /*5af20*/  VIADD R2, R2, UR32 ;  /* 0x0000002002027c36 */ /* 0x000fe20008000000 */
[----:B------:R-:W1:Y:S02]  /*5af30*/  LDCU UR36, c[0x0][0x398] ;  /* 0x00007300ff2477ac */ /* 0x000e640008000800 */
[----:B------:R-:W-:-:S03]  /*5af40*/  ISETP.GE.AND P5, PT, R7, UR43, PT ;  /* 0x0000002b07007c0c */ /* 0x000fc6000bfa6270 */
[----:B------:R1:W-:Y:S01]  /*5af50*/  @P2 STG.E.U16 desc[UR34][R14.64], R18 ;  /* 0x000000120e002986 */ /* 0x0003e2000c101522 */
[----:B------:R-:W-:Y:S01]  /*5af60*/  IMAD.WIDE R12, R2, 0x2, R4 ;  /* 0x00000002020c7825 */ /* 0x000fe200078e0204 */
[----:B------:R-:W2:Y:S01]  /*5af70*/  LDCU UR32, c[0x0][0x398] ;  /* 0x00007300ff2077ac */ /* 0x000ea20008000800 */
[----:B0-----:R-:W-:Y:S02]  /*5af80*/  ISETP.LT.AND P2, PT, R29, UR44, !P4 ;  /* 0x0000002c1d007c0c */ /* 0x001fe4000e741270 */
[----:B------:R-:W-:Y:S01]  /*5af90*/  ISETP.LT.AND P4, PT, R6, UR16, !P4 ;  /* 0x0000001006007c0c */ /* 0x000fe2000e781270 */
[----:B------:R-:W0:Y:S01]  /*5afa0*/  LDCU.64 UR44, c[0x0][0x398] ;  /* 0x00007300ff2c77ac */ /* 0x000e220008000a00 */
[----:B------:R-:W-:Y:S01]  /*5afb0*/  PRMT R7, R26, 0x7632, R7 ;  /* 0x000076321a077816 */ /* 0x000fe20000000007 */
[C---:B-1----:R-:W-:Y:S01]  /*5afc0*/  IMAD.WIDE R14, R2.reuse, 0x2, R8 ;  /* 0x00000002020e7825 */ /* 0x042fe200078e0208 */
[----:B------:R1:W-:Y:S01]  /*5afd0*/  @P6 STG.E.U16 desc[UR34][R12.64], R26 ;  /* 0x0000001a0c006986 */ /* 0x0003e2000c101522 */
[----:B------:R-:W0:Y:S03]  /*5afe0*/  LDCU UR16, c[0x0][0x3b8] ;  /* 0x00007700ff1077ac */ /* 0x000e260008000800 */
[----:B------:R3:W-:Y:S01]  /*5aff0*/  @P3 STG.E.U16 desc[UR34][R14.64], R7 ;  /* 0x000000070e003986 */ /* 0x0007e2000c101522 */
[----:B------:R-:W-:Y:S01]  /*5b000*/  ISETP.LT.AND P3, PT, R3, UR48, !P5 ;  /* 0x0000003003007c0c */ /* 0x000fe2000ef61270 */
[----:B------:R-:W0:Y:S01]  /*5b010*/  LDCU.64 UR48, c[0x0][0x398] ;  /* 0x00007300ff3077ac */ /* 0x000e220008000a00 */
[----:B-1----:R-:W-:-:S04]  /*5b020*/  IMAD.WIDE R12, R2, 0x2, R16 ;  /* 0x00000002020c7825 */ /* 0x002fc800078e0210 */
[----:B---3--:R-:W-:Y:S01]  /*5b030*/  IMAD.WIDE R14, R2, 0x2, R10 ;  /* 0x00000002020e7825 */ /* 0x008fe200078e020a */
[----:B------:R-:W-:-:S03]  /*5b040*/  PRMT R18, R25, 0x7632, R18 ;  /* 0x0000763219127816 */ /* 0x000fc60000000012 */
[----:B------:R-:W-:Y:S01]  /*5b050*/  VIADD R2, R2, UR28 ;  /* 0x0000001c02027c36 */ /* 0x000fe20008000000 */
[----:B------:R1:W-:Y:S01]  /*5b060*/  @P4 STG.E.U16 desc[UR34][R14.64], R25 ;  /* 0x000000190e004986 */ /* 0x0003e2000c101522 */
[----:B------:R-:W-:Y:S01]  /*5b070*/  VIADD R7, R28, 0x60 ;  /* 0x000000601c077836 */ /* 0x000fe20000000000 */
[----:B------:R-:W-:Y:S01]  /*5b080*/  ISETP.LT.AND P6, PT, R27, UR41, !P5 ;  /* 0x000000291b007c0c */ /* 0x000fe2000efc1270 */
[----:B------:R-:W3:Y:S01]  /*5b090*/  LDCU UR28, c[0x0][0x398] ;  /* 0x00007300ff1c77ac */ /* 0x000ee20008000800 */
[----:B------:R4:W-:Y:S01]  /*5b0a0*/  @P2 STG.E.U16 desc[UR34][R12.64], R18 ;  /* 0x000000120c002986 */ /* 0x0009e2000c101522 */
[----:B------:R-:W-:-:S03]  /*5b0b0*/  ISETP.LT.AND P2, PT, R29, UR7, !P5 ;  /* 0x000000071d007c0c */ /* 0x000fc6000ef41270 */
[----:B-1----:R-:W3:Y:S01]  /*5b0c0*/  LDL.LU R25, [R1+0x2f0] ;  /* 0x0002f00001197983 */ /* 0x002ee20000300800 */
[----:B0-----:R-:W-:Y:S01]  /*5b0d0*/  ISETP.GE.AND P4, PT, R7, UR45, PT ;  /* 0x0000002d07007c0c */ /* 0x001fe2000bf86270 */
[C---:B------:R-:W-:Y:S01]  /*5b0e0*/  IMAD.WIDE R14, R2.reuse, 0x2, R8 ;  /* 0x00000002020e7825 */ /* 0x040fe200078e0208 */
[----:B------:R-:W0:Y:S03]  /*5b0f0*/  LDCU UR41, c[0x0][0x398] ;  /* 0x00007300ff2977ac */ /* 0x000e260008000800 */
[----:B----4-:R-:W-:Y:S01]  /*5b100*/  IMAD.WIDE R12, R2, 0x2, R4 ;  /* 0x00000002020c7825 */ /* 0x010fe200078e0204 */
[----:B------:R-:W-:Y:S01]  /*5b110*/  ISETP.LT.AND P5, PT, R6, UR36, !P5 ;  /* 0x0000002406007c0c */ /* 0x000fe2000efa1270 */
[----:B------:R-:W1:Y:S01]  /*5b120*/  LDCU UR36, c[0x0][0x398] ;  /* 0x00007300ff2477ac */ /* 0x000e620008000800 */
[----:B------:R-:W-:Y:S02]  /*5b130*/  PRMT R7, R24, 0x7632, R7 ;  /* 0x0000763218077816 */ /* 0x000fe40000000007 */
[----:B------:R4:W-:Y:S01]  /*5b140*/  @P3 STG.E.U16 desc[UR34][R12.64], R24 ;  /* 0x000000180c003986 */ /* 0x0009e2000c101522 */
[----:B------:R-:W0:Y:S01]  /*5b150*/  LDCU UR45, c[0x0][0x398] ;  /* 0x00007300ff2d77ac */ /* 0x000e220008000800 */
[----:B------:R-:W0:Y:S02]  /*5b160*/  LDCU UR7, c[0x0][0x398] ;  /* 0x00007300ff0777ac */ /* 0x000e240008000800 */
[----:B----4-:R-:W4:Y:S01]  /*5b170*/  LDL.LU R24, [R1+0x310] ;  /* 0x0003100001187983 */ /* 0x010f220000300800 */
[----:B------:R-:W-:-:S03]  /*5b180*/  IMAD.WIDE R12, R2, 0x2, R10 ;  /* 0x00000002020c7825 */ /* 0x000fc600078e020a */
[----:B------:R-:W-:Y:S01]  /*5b190*/  @P6 STG.E.U16 desc[UR34][R14.64], R7 ;  /* 0x000000070e006986 */ /* 0x000fe2000c101522 */
[----:B--2---:R-:W-:-:S03]  /*5b1a0*/  PRMT R18, R0, 0x7632, R18 ;  /* 0x0000763200127816 */ /* 0x004fc60000000012 */
[----:B------:R2:W-:Y:S04]  /*5b1b0*/  @P5 STG.E.U16 desc[UR34][R12.64], R0 ;  /* 0x000000000c005986 */ /* 0x0005e8000c101522 */
[----:B--2---:R-:W2:Y:S01]  /*5b1c0*/  LDL.LU R0, [R1+0x2a0] ;  /* 0x0002a00001007983 */ /* 0x004ea20000300800 */
[----:B------:R-:W-:Y:S01]  /*5b1d0*/  ISETP.LT.AND P6, PT, R3, UR52, !P4 ;  /* 0x0000003403007c0c */ /* 0x000fe2000e7c1270 */
[----:B------:R-:W-:-:S04]  /*5b1e0*/  IMAD.WIDE R14, R2, 0x2, R16 ;  /* 0x00000002020e7825 */ /* 0x000fc800078e0210 */
[----:B------:R-:W-:Y:S01]  /*5b1f0*/  VIADD R7, R28, 0x63 ;  /* 0x000000631c077836 */ /* 0x000fe20000000000 */
[----:B------:R-:W-:Y:S01]  /*5b200*/  ISETP.LT.AND P5, PT, R6, UR14, !P4 ;  /* 0x0000000e06007c0c */ /* 0x000fe2000e7a1270 */
[----:B------:R-:W-:Y:S01]  /*5b210*/  VIADD R2, R2, UR16 ;  /* 0x0000001002027c36 */ /* 0x000fe20008000000 */
[----:B------:R0:W-:Y:S01]  /*5b220*/  @P2 STG.E.U16 desc[UR34][R14.64], R18 ;  /* 0x000000120e002986 */ /* 0x0001e2000c101522 */
[----:B------:R-:W-:Y:S01]  /*5b230*/  ISETP.LT.AND P2, PT, R27, UR32, !P4 ;  /* 0x000000201b007c0c */ /* 0x000fe2000e741270 */
[----:B------:R-:W1:Y:S01]  /*5b240*/  LDCU UR16, c[0x0][0x3b8] ;  /* 0x00007700ff1077ac */ /* 0x000e620008000800 */
[----:B------:R-:W-:Y:S01]  /*5b250*/  ISETP.GE.AND P3, PT, R7, UR55, PT ;  /* 0x0000003707007c0c */ /* 0x000fe2000bf66270 */
[----:B------:R-:W-:Y:S01]  /*5b260*/  IMAD.WIDE R12, R2, 0x2, R4 ;  /* 0x00000002020c7825 */ /* 0x000fe200078e0204 */
[----:B------:R-:W1:Y:S03]  /*5b270*/  LDCU.64 UR52, c[0x0][0x398] ;  /* 0x00007300ff3477ac */ /* 0x000e660008000a00 */
[----:B------:R-:W-:Y:S01]  /*5b280*/  VIADD R7, R28, 0x61 ;  /* 0x000000611c077836 */ /* 0x000fe20000000000 */
[----:B------:R-:W1:Y:S01]  /*5b290*/  LDCU UR14, c[0x0][0x398] ;  /* 0x00007300ff0e77ac */ /* 0x000e620008000800 */
[----:B0-----:R-:W-:Y:S01]  /*5b2a0*/  IMAD.WIDE R14, R2, 0x2, R10 ;  /* 0x00000002020e7825 */ /* 0x001fe200078e020a */
[----:B---3--:R-:W-:Y:S01]  /*5b2b0*/  ISETP.LT.AND P4, PT, R29, UR28, !P4 ;  /* 0x0000001c1d007c0c */ /* 0x008fe2000e781270 */
[----:B------:R-:W0:Y:S01]  /*5b2c0*/  LDCU UR32, c[0x0][0x398] ;  /* 0x00007300ff2077ac */ /* 0x000e220008000800 */
[----:B------:R-:W3:Y:S01]  /*5b2d0*/  LDCU UR28, c[0x0][0x398] ;  /* 0x00007300ff1c77ac */ /* 0x000ee20008000800 */
[----:B------:R0:W-:Y:S01]  /*5b2e0*/  @P6 STG.E.U16 desc[UR34][R12.64], R25 ;  /* 0x000000190c006986 */ /* 0x0001e2000c101522 */
[----:B------:R-:W-:-:S02]  /*5b2f0*/  ISETP.GE.AND P6, PT, R7, UR49, PT ;  /* 0x0000003107007c0c */ /* 0x000fc4000bfc6270 */
[----:B------:R-:W-:Y:S01]  /*5b300*/  PRMT R7, R25, 0x7632, R7 ;  /* 0x0000763219077816 */ /* 0x000fe20000000007 */
[----:B0-----:R-:W-:Y:S01]  /*5b310*/  IMAD.WIDE R12, R2, 0x2, R8 ;  /* 0x00000002020c7825 */ /* 0x001fe200078e0208 */
[----:B------:R-:W3:Y:S04]  /*5b320*/  LDL.LU R25, [R1+0x300] ;  /* 0x0003000001197983 */ /* 0x000ee80000300800 */
[----:B------:R1:W-:Y:S01]  /*5b330*/  @P2 STG.E.U16 desc[UR34][R12.64], R7 ;  /* 0x000000070c002986 */ /* 0x0003e2000c101522 */
[----:B------:R-:W-:Y:S01]  /*5b340*/  ISETP.LT.AND P2, PT, R3, UR50, !P6 ;  /* 0x0000003203007c0c */ /* 0x000fe2000f741270 */
[----:B------:R-:W0:Y:S02]  /*5b350*/  LDCU.64 UR50, c[0x0][0x398] ;  /* 0x00007300ff3277ac */ /* 0x000e240008000a00 */
[----:B----4-:R4:W-:Y:S01]  /*5b360*/  @P5 STG.E.U16 desc[UR34][R14.64], R24 ;  /* 0x000000180e005986 */ /* 0x0109e2000c101522 */
[----:B------:R-:W-:Y:S01]  /*5b370*/  PRMT R18, R24, 0x7632, R18 ;  /* 0x0000763218127816 */ /* 0x000fe20000000012 */
[----:B-1----:R-:W-:-:S02]  /*5b380*/  VIADD R7, R2, UR16 ;  /* 0x0000001002077c36 */ /* 0x002fc40008000000 */
[----:B------:R-:W-:Y:S01]  /*5b390*/  IMAD.WIDE R12, R2, 0x2, R16 ;  /* 0x00000002020c7825 */ /* 0x000fe200078e0210 */
[----:B------:R-:W-:Y:S01]  /*5b3a0*/  ISETP.LT.AND P5, PT, R27, UR32, !P6 ;  /* 0x000000201b007c0c */ /* 0x000fe2000f7a1270 */
[----:B------:R-:W1:Y:S01]  /*5b3b0*/  LDCU UR32, c[0x0][0x3b8] ;  /* 0x00007700ff2077ac */ /* 0x000e620008000800 */
[----:B----4-:R-:W4:Y:S01]  /*5b3c0*/  LDL.LU R24, [R1+0x2f4] ;  /* 0x0002f40001187983 */ /* 0x010f220000300800 */
[----:B------:R-:W-:Y:S01]  /*5b3d0*/  VIADD R2, R28, 0x62 ;  /* 0x000000621c027836 */ /* 0x000fe20000000000 */
[----:B------:R-:W0:Y:S01]  /*5b3e0*/  LDCU UR16, c[0x0][0x398] ;  /* 0x00007300ff1077ac */ /* 0x000e220008000800 */
[----:B------:R-:W-:Y:S01]  /*5b3f0*/  IMAD.WIDE R14, R7, 0x2, R4 ;  /* 0x00000002070e7825 */ /* 0x000fe200078e0204 */
[----:B------:R-:W-:Y:S02]  /*5b400*/  @P4 STG.E.U16 desc[UR34][R12.64], R18 ;  /* 0x000000120c004986 */ /* 0x000fe4000c101522 */
[----:B------:R-:W-:Y:S02]  /*5b410*/  ISETP.GE.AND P4, PT, R2, UR53, PT ;  /* 0x0000003502007c0c */ /* 0x000fe4000bf86270 */
[----:B--2---:R2:W-:Y:S01]  /*5b420*/  @P2 STG.E.U16 desc[UR34][R14.64], R0 ;  /* 0x000000000e002986 */ /* 0x0045e2000c101522 */
[----:B------:R-:W-:-:S03]  /*5b430*/  PRMT R2, R0, 0x7632, R2 ;  /* 0x0000763200027816 */ /* 0x000fc60000000002 */
[----:B--2---:R-:W2:Y:S01]  /*5b440*/  LDL.LU R0, [R1+0x314] ;  /* 0x0003140001007983 */ /* 0x004ea20000300800 */
[----:B---3--:R-:W-:Y:S01]  /*5b450*/  ISETP.LT.AND P2, PT, R6, UR28, !P6 ;  /* 0x0000001c06007c0c */ /* 0x008fe2000f741270 */
[----:B------:R-:W-:Y:S01]  /*5b460*/  IMAD.WIDE R12, R7, 0x2, R8 ;  /* 0x00000002070c7825 */ /* 0x000fe200078e0208 */
[----:B------:R-:W-:Y:S01]  /*5b470*/  ISETP.LT.AND P6, PT, R29, UR36, !P6 ;  /* 0x000000241d007c0c */ /* 0x000fe2000f7c1270 */
[----:B------:R-:W3:Y:S01]  /*5b480*/  LDL.LU R26, [R1+0x2a4] ;  /* 0x0002a400011a7983 */ /* 0x000ee20000300800 */
        /* <DEDUP_REMOVED lines=13> */
[----:B------:R0:W-:Y:S02]  /*5b560*/  @P6 STG.E.U16 desc[UR34][R12.64], R7 ;  /* 0x000000070c006986 */ /* 0x0001e4000c101522 */
[----:B0-----:R-:W-:-:S02]  /*5b570*/  IMAD.WIDE R14, R2, 0x2, R4 ;  /* 0x00000002020e7825 */ /* 0x001fc400078e0204 */
[----:B------:R-:W3:Y:S02]  /*5b580*/  LDL.LU R25, [R1+0x304] ;  /* 0x0003040001197983 */ /* 0x000ee40000300800 */
[----:B------:R-:W-:Y:S02]  /*5b590*/  IMAD.WIDE R12, R2, 0x2, R8 ;  /* 0x00000002020c7825 */ /* 0x000fe400078e0208 */
        /* <DEDUP_REMOVED lines=14> */
[----:B------:R-:W3:Y:S01]  /*5b680*/  LDCU UR28, c[0x0][0x3b8] ;  /* 0x00007700ff1c77ac */ /* 0x000ee20008000800 */
[----:B------:R-:W2:Y:S01]  /*5b690*/  LDL.LU R24, [R1+0x318] ;  /* 0x0003180001187983 */ /* 0x000ea20000300800 */
[----:B------:R-:W-:-:S02]  /*5b6a0*/  VIADD R7, R28, 0x64 ;  /* 0x000000641c077836 */ /* 0x000fc40000000000 */
[----:B-1----:R-:W-:Y:S01]  /*5b6b0*/  VIADD R2, R2, UR32 ;  /* 0x0000002002027c36 */ /* 0x002fe20008000000 */
[----:B------:R-:W1:Y:S05]  /*5b6c0*/  LDCU UR36, c[0x0][0x398] ;  /* 0x00007300ff2477ac */ /* 0x000e6a0008000800 */
[----:B------:R3:W-:Y:S01]  /*5b6d0*/  @P4 STG.E.U16 desc[UR34][R14.64], R18 ;  /* 0x000000120e004986 */ /* 0x0007e2000c101522 */
[----:B------:R-:W-:Y:S01]  /*5b6e0*/  ISETP.LT.AND P4, PT, R29, UR45, !P3 ;  /* 0x0000002d1d007c0c */ /* 0x000fe2000df81270 */
[----:B------:R-:W-:Y:S01]  /*5b6f0*/  IMAD.WIDE R12, R2, 0x2, R4 ;  /* 0x00000002020c7825 */ /* 0x000fe200078e0204 */
[----:B0-----:R-:W-:Y:S01]  /*5b700*/  ISETP.LT.AND P3, PT, R6, UR16, !P3 ;  /* 0x0000001006007c0c */ /* 0x001fe2000df61270 */
[----:B------:R-:W0:Y:S01]  /*5b710*/  LDCU UR16, c[0x0][0x3b8] ;  /* 0x00007700ff1077ac */ /* 0x000e220008000800 */
[----:B----4-:R-:W-:-:S02]  /*5b720*/  ISETP.GE.AND P5, PT, R7, UR43, PT ;  /* 0x0000002b07007c0c */ /* 0x010fc4000bfa6270 */
[----:B---3--:R-:W-:Y:S01]  /*5b730*/  PRMT R7, R26, 0x7632, R7 ;  /* 0x000076321a077816 */ /* 0x008fe20000000007 */
[----:B------:R3:W-:Y:S01]  /*5b740*/  @P6 STG.E.U16 desc[UR34][R12.64], R26 ;  /* 0x0000001a0c006986 */ /* 0x0007e2000c101522 */
[----:B------:R-:W4:Y:S01]  /*5b750*/  LDCU UR32, c[0x0][0x398] ;  /* 0x00007300ff2077ac */ /* 0x000f220008000800 */
[----:B------:R-:W-:-:S05]  /*5b760*/  IMAD.WIDE R14, R2, 0x2, R8 ;  /* 0x00000002020e7825 */ /* 0x000fca00078e0208 */
[----:B------:R0:W-:Y:S01]  /*5b770*/  @P2 STG.E.U16 desc[UR34][R14.64], R7 ;  /* 0x000000070e002986 */ /* 0x0001e2000c101522 */
[----:B------:R-:W-:Y:S01]  /*5b780*/  ISETP.LT.AND P2, PT, R3, UR44, !P5 ;  /* 0x0000002c03007c0c */ /* 0x000fe2000ef41270 */
[----:B------:R-:W1:Y:S01]  /*5b790*/  LDCU.64 UR44, c[0x0][0x398] ;  /* 0x00007300ff2c77ac */ /* 0x000e620008000a00 */
[----:B---3--:R-:W-:-:S04]  /*5b7a0*/  IMAD.WIDE R12, R2, 0x2, R16 ;  /* 0x00000002020c7825 */ /* 0x008fc800078e0210 */
[----:B0-----:R-:W-:-:S04]  /*5b7b0*/  IMAD.WIDE R14, R2, 0x2, R10 ;  /* 0x00000002020e7825 */ /* 0x001fc800078e020a */
[----:B------:R-:W-:Y:S01]  /*5b7c0*/  VIADD R2, R2, UR28 ;  /* 0x0000001c02027c36 */ /* 0x000fe20008000000 */
[----:B------:R-:W-:Y:S01]  /*5b7d0*/  PRMT R18, R25, 0x7632, R18 ;  /* 0x0000763219127816 */ /* 0x000fe20000000012 */
[----:B------:R0:W-:Y:S01]  /*5b7e0*/  @P3 STG.E.U16 desc[UR34][R14.64], R25 ;  /* 0x000000190e003986 */ /* 0x0001e2000c101522 */
[----:B------:R-:W-:Y:S01]  /*5b7f0*/  VIADD R7, R28, 0x65 ;  /* 0x000000651c077836 */ /* 0x000fe20000000000 */
[----:B------:R-:W-:Y:S01]  /*5b800*/  ISETP.LT.AND P6, PT, R27, UR41, !P5 ;  /* 0x000000291b007c0c */ /* 0x000fe2000efc1270 */
[----:B------:R-:W3:Y:S01]  /*5b810*/  LDCU UR28, c[0x0][0x398] ;  /* 0x00007300ff1c77ac */ /* 0x000ee20008000800 */
[----:B------:R1:W-:Y:S02]  /*5b820*/  @P4 STG.E.U16 desc[UR34][R12.64], R18 ;  /* 0x000000120c004986 */ /* 0x0003e4000c101522 */
[----:B------:R-:W-:Y:S01]  /*5b830*/  ISETP.GE.AND P3, PT, R7, UR47, PT ;  /* 0x0000002f07007c0c */ /* 0x000fe2000bf66270 */
[----:B------:R-:W2:Y:S01]  /*5b840*/  LDCU UR41, c[0x0][0x398] ;  /* 0x00007300ff2977ac */ /* 0x000ea20008000800 */
[----:B0-----:R-:W3:Y:S01]  /*5b850*/  LDL.LU R25, [R1+0x2a8] ;  /* 0x0002a80001197983 */ /* 0x001ee20000300800 */
[----:B-1----:R-:W-:Y:S01]  /*5b860*/  IMAD.WIDE R12, R2, 0x2, R4 ;  /* 0x00000002020c7825 */ /* 0x002fe200078e0204 */
        /* <DEDUP_REMOVED lines=14> */
[----:B-1----:R-:W-:-:S04]  /*5b950*/  IMAD.WIDE R14, R2, 0x2, R16 ;  /* 0x00000002020e7825 */ /* 0x002fc800078e0210 */
[----:B------:R-:W-:Y:S02]  /*5b960*/  VIADD R7, R28, 0x68 ;  /* 0x000000681c077836 */ /* 0x000fe40000000000 */
[----:B------:R-:W-:Y:S01]  /*5b970*/  VIADD R2, R2, UR16 ;  /* 0x0000001002027c36 */ /* 0x000fe20008000000 */
[----:B----4-:R-:W4:Y:S02]  /*5b980*/  LDL.LU R24, [R1+0x2fc] ;  /* 0x0002fc0001187983 */ /* 0x010f240000300800 */
[----:B------:R-:W-:Y:S01]  /*5b990*/  ISETP.GE.AND P2, PT, R7, UR45, PT ;  /* 0x0000002d07007c0c */ /* 0x000fe2000bf46270 */
[----:B------:R-:W-:Y:S01]  /*5b9a0*/  IMAD.WIDE R12, R2, 0x2, R4 ;  /* 0x00000002020c7825 */ /* 0x000fe200078e0204 */
[----:B------:R-:W-:Y:S01]  /*5b9b0*/  ISETP.LT.AND P5, PT, R6, UR7, !P3 ;  /* 0x0000000706007c0c */ /* 0x000fe2000dfa1270 */
[----:B------:R1:W-:Y:S01]  /*5b9c0*/  @P4 STG.E.U16 desc[UR34][R14.64], R18 ;  /* 0x000000120e004986 */ /* 0x0003e2000c101522 */
[----:B------:R-:W-:Y:S01]  /*5b9d0*/  ISETP.LT.AND P4, PT, R27, UR32, !P3 ;  /* 0x000000201b007c0c */ /* 0x000fe2000df81270 */
[----:B------:R-:W-:Y:S01]  /*5b9e0*/  VIADD R7, R28, 0x66 ;  /* 0x000000661c077836 */ /* 0x000fe20000000000 */
[----:B------:R-:W0:Y:S01]  /*5b9f0*/  LDCU UR16, c[0x0][0x3b8] ;  /* 0x00007700ff1077ac */ /* 0x000e220008000800 */
[----:B------:R-:W0:Y:S01]  /*5ba00*/  LDCU UR32, c[0x0][0x398] ;  /* 0x00007300ff2077ac */ /* 0x000e220008000800 */
[----:B------:R-:W0:Y:S01]  /*5ba10*/  LDCU UR45, c[0x0][0x398] ;  /* 0x00007300ff2d77ac */ /* 0x000e220008000800 */
[----:B-1----:R-:W-:Y:S01]  /*5ba20*/  IMAD.WIDE R14, R2, 0x2, R10 ;  /* 0x00000002020e7825 */ /* 0x002fe200078e020a */
[----:B------:R-:W1:Y:S01]  /*5ba30*/  LDCU UR7, c[0x0][0x398] ;  /* 0x00007300ff0777ac */ /* 0x000e620008000800 */
[----:B---3--:R3:W-:Y:S01]  /*5ba40*/  @P6 STG.E.U16 desc[UR34][R12.64], R25 ;  /* 0x000000190c006986 */ /* 0x0087e2000c101522 */
[----:B------:R-:W-:-:S02]  /*5ba50*/  ISETP.GE.AND P6, PT, R7, UR51, PT ;  /* 0x0000003307007c0c */ /* 0x000fc4000bfc6270 */
[----:B------:R-:W-:Y:S01]  /*5ba60*/  PRMT R7, R25, 0x7632, R7 ;  /* 0x0000763219077816 */ /* 0x000fe20000000007 */
[----:B---3--:R-:W-:Y:S01]  /*5ba70*/  IMAD.WIDE R12, R2, 0x2, R8 ;  /* 0x00000002020c7825 */ /* 0x008fe200078e0208 */
[----:B------:R-:W3:Y:S04]  /*5ba80*/  LDL.LU R25, [R1+0x31c] ;  /* 0x00031c0001197983 */ /* 0x000ee80000300800 */
[----:B------:R-:W-:Y:S04]  /*5ba90*/  @P4 STG.E.U16 desc[UR34][R12.64], R7 ;  /* 0x000000070c004986 */ /* 0x000fe8000c101522 */
[----:B--2---:R2:W-:Y:S01]  /*5baa0*/  @P5 STG.E.U16 desc[UR34][R14.64], R0 ;  /* 0x000000000e005986 */ /* 0x0045e2000c101522 */
[----:B------:R-:W-:-:S03]  /*5bab0*/  PRMT R18, R0, 0x7632, R18 ;  /* 0x0000763200127816 */ /* 0x000fc60000000012 */
[----:B--2---:R-:W2:Y:S01]  /*5bac0*/  LDL.LU R0, [R1+0x2ac] ;  /* 0x0002ac0001007983 */ /* 0x004ea20000300800 */
[----:B------:R-:W-:Y:S01]  /*5bad0*/  ISETP.LT.AND P3, PT, R29, UR28, !P3 ;  /* 0x0000001c1d007c0c */ /* 0x000fe2000df61270 */
[----:B------:R-:W1:Y:S01]  /*5bae0*/  LDCU UR28, c[0x0][0x398] ;  /* 0x00007300ff1c77ac */ /* 0x000e620008000800 */
[----:B------:R-:W-:Y:S01]  /*5baf0*/  ISETP.LT.AND P4, PT, R3, UR52, !P6 ;  /* 0x0000003403007c0c */ /* 0x000fe2000f781270 */
[C---:B0-----:R-:W-:Y:S01]  /*5bb00*/  VIADD R7, R2.reuse, UR16 ;  /* 0x0000001002077c36 */ /* 0x041fe20008000000 */
[----:B------:R-:W-:Y:S01]  /*5bb10*/  ISETP.LT.AND P5, PT, R27, UR32, !P6 ;  /* 0x000000201b007c0c */ /* 0x000fe2000f7a1270 */
[----:B------:R-:W-:Y:S01]  /*5bb20*/  IMAD.WIDE R12, R2, 0x2, R16 ;  /* 0x00000002020c7825 */ /* 0x000fe200078e0210 */
[----:B------:R-:W0:Y:S03]  /*5bb30*/  LDCU UR32, c[0x0][0x3b8] ;  /* 0x00007700ff2077ac */ /* 0x000e260008000800 */
[----:B------:R-:W-:Y:S01]  /*5bb40*/  VIADD R2, R28, 0x67 ;  /* 0x000000671c027836 */ /* 0x000fe20000000000 */
[----:B------:R-:W0:Y:S01]  /*5bb50*/  LDCU UR16, c[0x0][0x398] ;  /* 0x00007300ff1077ac */ /* 0x000e220008000800 */
[----:B------:R-:W-:-:S02]  /*5bb60*/  IMAD.WIDE R14, R7, 0x2, R4 ;  /* 0x00000002070e7825 */ /* 0x000fc400078e0204 */
[----:B------:R1:W-:Y:S01]  /*5bb70*/  @P3 STG.E.U16 desc[UR34][R12.64], R18 ;  /* 0x000000120c003986 */ /* 0x0003e2000c101522 */
[----:B------:R-:W-:Y:S01]  /*5bb80*/  ISETP.GE.AND P3, PT, R2, UR49, PT ;  /* 0x0000003102007c0c */ /* 0x000fe2000bf66270 */
[----:B------:R-:W0:Y:S01]  /*5bb90*/  LDCU.64 UR52, c[0x0][0x398] ;  /* 0x00007300ff3477ac */ /* 0x000e220008000a00 */
[----:B----4-:R-:W-:Y:S01]  /*5bba0*/  PRMT R2, R24, 0x7632, R2 ;  /* 0x0000763218027816 */ /* 0x010fe20000000002 */
[----:B------:R4:W-:Y:S01]  /*5bbb0*/  @P4 STG.E.U16 desc[UR34][R14.64], R24 ;  /* 0x000000180e004986 */ /* 0x0009e2000c101522 */
[----:B-1----:R-:W-:Y:S01]  /*5bbc0*/  ISETP.LT.AND P4, PT, R6, UR28, !P6 ;  /* 0x0000001c06007c0c */ /* 0x002fe2000f781270 */
[----:B------:R-:W1:Y:S01]  /*5bbd0*/  LDCU UR28, c[0x0][0x398] ;  /* 0x00007300ff1c77ac */ /* 0x000e620008000800 */
[----:B------:R-:W-:Y:S01]  /*5bbe0*/  IMAD.WIDE R12, R7, 0x2, R8 ;  /* 0x00000002070c7825 */ /* 0x000fe200078e0208 */
[----:B----4-:R-:W4:Y:S01]  /*5bbf0*/  LDL.LU R24, [R1+0x30c] ;  /* 0x00030c0001187983 */ /* 0x010f220000300800 */
[----:B------:R-:W-:Y:S02]  /*5bc00*/  ISETP.LT.AND P6, PT, R29, UR36, !P6 ;  /* 0x000000241d007c0c */ /* 0x000fe4000f7c1270 */
[----:B------:R-:W-:Y:S01]  /*5bc10*/  IMAD.WIDE R14, R7, 0x2, R10 ;  /* 0x00000002070e7825 */ /* 0x000fe200078e020a */
[----:B------:R-:W1:Y:S01]  /*5bc20*/  LDCU UR36, c[0x0][0x398] ;  /* 0x00007300ff2477ac */ /* 0x000e620008000800 */
[----:B------:R0:W-:Y:S01]  /*5bc30*/  @P5 STG.E.U16 desc[UR34][R12.64], R2 ;  /* 0x000000020c005986 */ /* 0x0001e2000c101522 */
[----:B------:R-:W-:Y:S01]  /*5bc40*/  ISETP.LT.AND P5, PT, R3, UR54, !P3 ;  /* 0x0000003603007c0c */ /* 0x000fe2000dfa1270 */
[----:B------:R-:W1:Y:S02]  /*5bc50*/  LDCU.64 UR54, c[0x0][0x398] ;  /* 0x00007300ff3677ac */ /* 0x000e640008000a00 */
[----:B------:R-:W4:Y:S01]  /*5bc60*/  LDL.LU R26, [R1+0x340] ;  /* 0x00034000011a7983 */ /* 0x000f220000300800 */
[C---:B0-----:R-:W-:Y:S01]  /*5bc70*/  VIADD R2, R7.reuse, UR32 ;  /* 0x0000002007027c36 */ /* 0x041fe20008000000 */
[----:B------:R-:W0:Y:S01]  /*5bc80*/  LDCU UR32, c[0x0][0x3b8] ;  /* 0x00007700ff2077ac */ /* 0x000e220008000800 */
[----:B------:R-:W-:Y:S01]  /*5bc90*/  IMAD.WIDE R12, R7, 0x2, R16 ;  /* 0x00000002070c7825 */ /* 0x000fe200078e0210 */
[----:B---3--:R-:W-:Y:S01]  /*5bca0*/  PRMT R7, R25, 0x7632, R7 ;  /* 0x0000763219077816 */ /* 0x008fe20000000007 */
[----:B------:R3:W-:Y:S04]  /*5bcb0*/  @P4 STG.E.U16 desc[UR34][R14.64], R25 ;  /* 0x000000190e004986 */ /* 0x0007e8000c101522 */
[----:B------:R2:W-:Y:S01]  /*5bcc0*/  @P6 STG.E.U16 desc[UR34][R12.64], R7 ;  /* 0x000000070c006986 */ /* 0x0005e2000c101522 */
[----:B---3--:R-:W-:Y:S01]  /*5bcd0*/  IMAD.WIDE R14, R2, 0x2, R4 ;  /* 0x00000002020e7825 */ /* 0x008fe200078e0204 */
[----:B--2---:R-:W-:-:S04]  /*5bce0*/  PRMT R7, R0, 0x7632, R7 ;  /* 0x0000763200077816 */ /* 0x004fc80000000007 */
[----:B------:R2:W-:Y:S04]  /*5bcf0*/  @P5 STG.E.U16 desc[UR34][R14.64], R0 ;  /* 0x000000000e005986 */ /* 0x0005e8000c101522 */
[----:B--2---:R-:W2:Y:S01]  /*5bd00*/  LDL.LU R0, [R1+0x350] ;  /* 0x0003500001007983 */ /* 0x004ea20000300800 */
[----:B------:R-:W-:Y:S02]  /*5bd10*/  ISETP.LT.AND P4, PT, R27, UR41, !P3 ;  /* 0x000000291b007c0c */ /* 0x000fe4000df81270 */
[----:B------:R-:W-:Y:S01]  /*5bd20*/  ISETP.LT.AND P6, PT, R3, UR42, !P2 ;  /* 0x0000002a03007c0c */ /* 0x000fe2000d7c1270 */
[----:B------:R-:W3:Y:S01]  /*5bd30*/  LDCU.64 UR42, c[0x0][0x398] ;  /* 0x00007300ff2a77ac */ /* 0x000ee20008000a00 */
[----:B------:R-:W-:Y:S01]  /*5bd40*/  ISETP.LT.AND P5, PT, R6, UR16, !P3 ;  /* 0x0000001006007c0c */ /* 0x000fe2000dfa1270 */
[C---:B------:R-:W-:Y:S01]  /*5bd50*/  IMAD.WIDE R12, R2.reuse, 0x2, R8 ;  /* 0x00000002020c7825 */ /* 0x040fe200078e0208 */
[----:B------:R-:W2:Y:S01]  /*5bd60*/  LDL.LU R25, [R1+0x330] ;  /* 0x0003300001197983 */ /* 0x000ea20000300800 */
[----:B------:R-:W0:Y:S01]  /*5bd70*/  LDCU UR16, c[0x0][0x398] ;  /* 0x00007300ff1077ac */ /* 0x000e220008000800 */
[----:B-1----:R-:W-:Y:S01]  /*5bd80*/  ISETP.LT.AND P3, PT, R29, UR36, !P3 ;  /* 0x000000241d007c0c */ /* 0x002fe2000df61270 */
[----:B------:R-:W-:Y:S01]  /*5bd90*/  IMAD.WIDE R14, R2, 0x2, R16 ;  /* 0x00000002020e7825 */ /* 0x000fe200078e0210 */
[----:B------:R-:W1:Y:S03]  /*5bda0*/  LDCU UR41, c[0x0][0x398] ;  /* 0x00007300ff2977ac */ /* 0x000e660008000800 */
[----:B------:R0:W-:Y:S01]  /*5bdb0*/  @P4 STG.E.U16 desc[UR34][R12.64], R7 ;  /* 0x000000070c004986 */ /* 0x0001e2000c101522 */
[----:B------:R-:W-:Y:S01]  /*5bdc0*/  ISETP.LT.AND P4, PT, R27, UR28, !P2 ;  /* 0x0000001c1b007c0c */ /* 0x000fe2000d781270 */
[----:B------:R-:W1:Y:S01]  /*5bdd0*/  LDCU UR28, c[0x0][0x3b8] ;  /* 0x00007700ff1c77ac */ /* 0x000e620008000800 */
[----:B----4-:R-:W-:Y:S01]  /*5bde0*/  PRMT R18, R24, 0x7632, R18 ;  /* 0x0000763218127816 */ /* 0x010fe20000000012 */
[----:B------:R-:W4:Y:S01]  /*5bdf0*/  LDCU UR36, c[0x0][0x398] ;  /* 0x00007300ff2477ac */ /* 0x000f220008000800 */
[----:B0-----:R-:W-:-:S04]  /*5be00*/  IMAD.WIDE R12, R2, 0x2, R10 ;  /* 0x00000002020c7825 */ /* 0x001fc800078e020a */
[----:B------:R-:W-:Y:S01]  /*5be10*/  VIADD R7, R28, 0x69 ;  /* 0x000000691c077836 */ /* 0x000fe20000000000 */
[----:B------:R0:W-:Y:S01]  /*5be20*/  @P5 STG.E.U16 desc[UR34][R12.64], R24 ;  /* 0x000000180c005986 */ /* 0x0001e2000c101522 */
[----:B------:R-:W-:Y:S01]  /*5be30*/  VIADD R2, R2, UR32 ;  /* 0x0000002002027c36 */ /* 0x000fe20008000000 */
[----:B------:R-:W1:Y:S02]  /*5be40*/  LDCU UR32, c[0x0][0x398] ;  /* 0x00007300ff2077ac */ /* 0x000e640008000800 */
[----:B------:R4:W-:Y:S01]  /*5be50*/  @P3 STG.E.U16 desc[UR34][R14.64], R18 ;  /* 0x000000120e003986 */ /* 0x0009e2000c101522 */
[----:B------:R-:W-:Y:S02]  /*5be60*/  ISETP.LT.AND P3, PT, R29, UR45, !P2 ;  /* 0x0000002d1d007c0c */ /* 0x000fe4000d761270 */
[----:B------:R-:W-:Y:S01]  /*5be70*/  ISETP.LT.AND P2, PT, R6, UR16, !P2 ;  /* 0x0000001006007c0c */ /* 0x000fe2000d741270 */
[----:B------:R-:W1:Y:S01]  /*5be80*/  LDCU UR16, c[0x0][0x3b8] ;  /* 0x00007700ff1077ac */ /* 0x000e620008000800 */
[----:B---3--:R-:W-:-:S02]  /*5be90*/  ISETP.GE.AND P5, PT, R7, UR43, PT ;  /* 0x0000002b07007c0c */ /* 0x008fc4000bfa6270 */
[----:B------:R-:W-:Y:S01]  /*5bea0*/  PRMT R7, R26, 0x7632, R7 ;  /* 0x000076321a077816 */ /* 0x000fe20000000007 */
[C---:B0-----:R-:W-:Y:S01]  /*5beb0*/  IMAD.WIDE R12, R2.reuse, 0x2, R4 ;  /* 0x00000002020c7825 */ /* 0x041fe200078e0204 */
[----:B------:R-:W3:Y:S03]  /*5bec0*/  LDL.LU R24, [R1+0x320] ;  /* 0x0003200001187983 */ /* 0x000ee60000300800 */
[C---:B----4-:R-:W-:Y:S01]  /*5bed0*/  IMAD.WIDE R14, R2.reuse, 0x2, R8 ;  /* 0x00000002020e7825 */ /* 0x050fe200078e0208 */
[----:B------:R-:W-:Y:S04]  /*5bee0*/  @P6 STG.E.U16 desc[UR34][R12.64], R26 ;  /* 0x0000001a0c006986 */ /* 0x000fe8000c101522 */
[----:B------:R0:W-:Y:S02]  /*5bef0*/  @P4 STG.E.U16 desc[UR34][R14.64], R7 ;  /* 0x000000070e004986 */ /* 0x0001e4000c101522 */
[----:B0-----:R-:W-:Y:S01]  /*5bf00*/  IMAD.WIDE R14, R2, 0x2, R10 ;  /* 0x00000002020e7825 */ /* 0x001fe200078e020a */
[----:B--2---:R-:W-:-:S04]  /*5bf10*/  PRMT R18, R0, 0x7632, R18 ;  /* 0x0000763200127816 */ /* 0x004fc80000000012 */
[----:B------:R0:W-:Y:S04]  /*5bf20*/  @P2 STG.E.U16 desc[UR34][R14.64], R0 ;  /* 0x000000000e002986 */ /* 0x0001e8000c101522 */
[----:B0-----:R-:W2:Y:S01]  /*5bf30*/  LDL.LU R0, [R1+0x344] ;  /* 0x0003440001007983 */ /* 0x001ea20000300800 */
[----:B------:R-:W-:Y:S01]  /*5bf40*/  ISETP.LT.AND P4, PT, R3, UR46, !P5 ;  /* 0x0000002e03007c0c */ /* 0x000fe2000ef81270 */
[C---:B------:R-:W-:Y:S01]  /*5bf50*/  IMAD.WIDE R12, R2.reuse, 0x2, R16 ;  /* 0x00000002020c7825 */ /* 0x040fe200078e0210 */
[----:B-1----:R-:W-:Y:S01]  /*5bf60*/  ISETP.LT.AND P6, PT, R27, UR41, !P5 ;  /* 0x000000291b007c0c */ /* 0x002fe2000efc1270 */
[----:B------:R-:W0:Y:S02]  /*5bf70*/  LDCU.64 UR46, c[0x0][0x398] ;  /* 0x00007300ff2e77ac */ /* 0x000e240008000a00 */
[----:B------:R-:W-:Y:S01]  /*5bf80*/  VIADD R2, R2, UR28 ;  /* 0x0000001c02027c36 */ /* 0x000fe20008000000 */
[----:B------:R1:W-:Y:S01]  /*5bf90*/  @P3 STG.E.U16 desc[UR34][R12.64], R18 ;  /* 0x000000120c003986 */ /* 0x0003e2000c101522 */
[----:B------:R-:W-:Y:S01]  /*5bfa0*/  VIADD R7, R28, 0x6a ;  /* 0x0000006a1c077836 */ /* 0x000fe20000000000 */
[----:B------:R-:W-:Y:S01]  /*5bfb0*/  ISETP.LT.AND P3, PT, R29, UR7, !P5 ;  /* 0x000000071d007c0c */ /* 0x000fe2000ef61270 */
[----:B------:R-:W-:Y:S01]  /*5bfc0*/  IMAD.WIDE R14, R2, 0x2, R8 ;  /* 0x00000002020e7825 */ /* 0x000fe200078e0208 */
[----:B------:R-:W-:Y:S01]  /*5bfd0*/  ISETP.LT.AND P5, PT, R6, UR36, !P5 ;  /* 0x0000002406007c0c */ /* 0x000fe2000efa1270 */
[----:B------:R-:W4:Y:S01]  /*5bfe0*/  LDCU UR28, c[0x0][0x398] ;  /* 0x00007300ff1c77ac */ /* 0x000f220008000800 */
[----:B------:R-:W-:Y:S01]  /*5bff0*/  ISETP.GE.AND P2, PT, R7, UR53, PT ;  /* 0x0000003507007c0c */ /* 0x000fe2000bf46270 */
[----:B------:R-:W0:Y:S01]  /*5c000*/  LDCU UR41, c[0x0][0x398] ;  /* 0x00007300ff2977ac */ /* 0x000e220008000800 */
[C---:B-1----:R-:W-:Y:S01]  /*5c010*/  IMAD.WIDE R12, R2.reuse, 0x2, R4 ;  /* 0x00000002020c7825 */ /* 0x042fe200078e0204 */
[----:B------:R-:W-:Y:S01]  /*5c020*/  PRMT R7, R25, 0x7632, R7 ;  /* 0x0000763219077816 */ /* 0x000fe20000000007 */
[----:B------:R-:W1:Y:S03]  /*5c030*/  LDCU UR36, c[0x0][0x398] ;  /* 0x00007300ff2477ac */ /* 0x000e660008000800 */
[----:B------:R0:W-:Y:S01]  /*5c040*/  @P4 STG.E.U16 desc[UR34][R12.64], R25 ;  /* 0x000000190c004986 */ /* 0x0001e2000c101522 */
[----:B------:R-:W1:Y:S03]  /*5c050*/  LDCU UR7, c[0x0][0x398] ;  /* 0x00007300ff0777ac */ /* 0x000e660008000800 */
[----:B0-----:R-:W4:Y:S01]  /*5c060*/  LDL.LU R25, [R1+0x354] ;  /* 0x0003540001197983 */ /* 0x001f220000300800 */
[----:B------:R-:W-:Y:S01]  /*5c070*/  IMAD.WIDE R12, R2, 0x2, R10 ;  /* 0x00000002020c7825 */ /* 0x000fe200078e020a */
[----:B---3--:R-:W-:-:S02]  /*5c080*/  PRMT R18, R24, 0x7632, R18 ;  /* 0x0000763218127816 */ /* 0x008fc40000000012 */
[----:B------:R0:W-:Y:S01]  /*5c090*/  @P6 STG.E.U16 desc[UR34][R14.64], R7 ;  /* 0x000000070e006986 */ /* 0x0001e2000c101522 */
[----:B------:R-:W-:Y:S01]  /*5c0a0*/  ISETP.LT.AND P6, PT, R3, UR50, !P2 ;  /* 0x0000003203007c0c */ /* 0x000fe2000d7c1270 */
[----:B------:R-:W3:Y:S02]  /*5c0b0*/  LDCU.64 UR50, c[0x0][0x398] ;  /* 0x00007300ff3277ac */ /* 0x000ee40008000a00 */
[----:B------:R1:W-:Y:S01]  /*5c0c0*/  @P5 STG.E.U16 desc[UR34][R12.64], R24 ;  /* 0x000000180c005986 */ /* 0x0003e2000c101522 */
[----:B0-----:R-:W-:Y:S02]  /*5c0d0*/  VIADD R7, R28, 0x6d ;  /* 0x0000006d1c077836 */ /* 0x001fe40000000000 */
[C---:B------:R-:W-:Y:S01]  /*5c0e0*/  IMAD.WIDE R14, R2.reuse, 0x2, R16 ;  /* 0x00000002020e7825 */ /* 0x040fe200078e0210 */
[----:B-1----:R-:W3:Y:S03]  /*5c0f0*/  LDL.LU R24, [R1+0x334] ;  /* 0x0003340001187983 */ /* 0x002ee60000300800 */
[----:B------:R-:W-:Y:S01]  /*5c100*/  VIADD R2, R2, UR16 ;  /* 0x0000001002027c36 */ /* 0x000fe20008000000 */
[----:B------:R-:W-:Y:S01]  /*5c110*/  ISETP.GE.AND P4, PT, R7, UR47, PT ;  /* 0x0000002f07007c0c */ /* 0x000fe2000bf86270 */
        /* <DEDUP_REMOVED lines=12> */
[----:B----4-:R-:W-:Y:S01]  /*5c1e0*/  ISETP.LT.AND P2, PT, R29, UR28, !P2 ;  /* 0x0000001c1d007c0c */ /* 0x010fe2000d741270 */
[----:B------:R-:W4:Y:S02]  /*5c1f0*/  LDCU UR28, c[0x0][0x398] ;  /* 0x00007300ff1c77ac */ /* 0x000f240008000800 */
[C---:B------:R-:W-:Y:S01]  /*5c200*/  IMAD.WIDE R14, R2.reuse, 0x2, R10 ;  /* 0x00000002020e7825 */ /* 0x040fe200078e020a */
[----:B------:R-:W0:Y:S05]  /*5c210*/  LDCU UR14, c[0x0][0x398] ;  /* 0x00007300ff0e77ac */ /* 0x000e2a0008000800 */
[----:B------:R0:W-:Y:S01]  /*5c220*/  @P3 STG.E.U16 desc[UR34][R12.64], R7 ;  /* 0x000000070c003986 */ /* 0x0001e2000c101522 */
[----:B------:R-:W-:Y:S01]  /*5c230*/  ISETP.LT.AND P3, PT, R3, UR48, !P6 ;  /* 0x0000003003007c0c */ /* 0x000fe2000f761270 */
[----:B------:R-:W1:Y:S02]  /*5c240*/  LDCU.64 UR48, c[0x0][0x398] ;  /* 0x00007300ff3077ac */ /* 0x000e640008000a00 */
[----:B------:R4:W-:Y:S01]  /*5c250*/  @P5 STG.E.U16 desc[UR34][R14.64], R25 ;  /* 0x000000190e005986 */ /* 0x0009e2000c101522 */
        /* <DEDUP_REMOVED lines=10> */
[----:B---3--:R-:W-:-:S02]  /*5c300*/  ISETP.GE.AND P2, PT, R2, UR51, PT ;  /* 0x0000003302007c0c */ /* 0x008fc4000bf46270 */
[----:B------:R3:W-:Y:S01]  /*5c310*/  @P3 STG.E.U16 desc[UR34][R14.64], R24 ;  /* 0x000000180e003986 */ /* 0x0007e2000c101522 */
        /* <DEDUP_REMOVED lines=23> */
[----:B----4-:R1:W-:Y:S01]  /*5c490*/  @P5 STG.E.U16 desc[UR34][R14.64], R25 ;  /* 0x000000190e005986 */ /* 0x0103e2000c101522 */
[----:B------:R-:W-:Y:S01]  /*5c4a0*/  ISETP.LT.AND P5, PT, R6, UR16, !P2 ;  /* 0x0000001006007c0c */ /* 0x000fe2000d7a1270 */
[----:B------:R-:W4:Y:S01]  /*5c4b0*/  LDCU UR16, c[0x0][0x3b8] ;  /* 0x00007700ff1077ac */ /* 0x000f220008000800 */
[----:B------:R-:W-:-:S05]  /*5c4c0*/  PRMT R7, R25, 0x7632, R7 ;  /* 0x0000763219077816 */ /* 0x000fca0000000007 */
[----:B------:R3:W-:Y:S01]  /*5c4d0*/  @P3 STG.E.U16 desc[UR34][R12.64], R7 ;  /* 0x000000070c003986 */ /* 0x0007e2000c101522 */
[----:B0-----:R-:W-:Y:S01]  /*5c4e0*/  ISETP.LT.AND P2, PT, R29, UR36, !P2 ;  /* 0x000000241d007c0c */ /* 0x001fe2000d741270 */
[----:B------:R-:W0:Y:S01]  /*5c4f0*/  LDCU UR36, c[0x0][0x398] ;  /* 0x00007300ff2477ac */ /* 0x000e220008000800 */
[----:B------:R-:W-:Y:S01]  /*5c500*/  ISETP.LT.AND P6, PT, R3, UR42, !P4 ;  /* 0x0000002a03007c0c */ /* 0x000fe2000e7c1270 */
[C---:B-1----:R-:W-:Y:S01]  /*5c510*/  IMAD.WIDE R14, R2.reuse, 0x2, R16 ;  /* 0x00000002020e7825 */ /* 0x042fe200078e0210 */
[----:B------:R-:W1:Y:S03]  /*5c520*/  LDCU UR42, c[0x0][0x398] ;  /* 0x00007300ff2a77ac */ /* 0x000e660008000800 */
[----:B---3--:R-:W-:Y:S01]  /*5c530*/  IMAD.WIDE R12, R2, 0x2, R10 ;  /* 0x00000002020c7825 */ /* 0x008fe200078e020a */
[----:B------:R-:W-:-:S04]  /*5c540*/  PRMT R18, R24, 0x7632, R18 ;  /* 0x0000763218127816 */ /* 0x000fc80000000012 */
[----:B------:R3:W-:Y:S01]  /*5c550*/  @P5 STG.E.U16 desc[UR34][R12.64], R24 ;  /* 0x000000180c005986 */ /* 0x0007e2000c101522 */
[----:B------:R-:W-:Y:S02]  /*5c560*/  VIADD R2, R2, UR32 ;  /* 0x0000002002027c36 */ /* 0x000fe40008000000 */
[----:B------:R-:W-:Y:S01]  /*5c570*/  VIADD R7, R28, 0x6e ;  /* 0x0000006e1c077836 */ /* 0x000fe20000000000 */
[----:B---3--:R-:W3:Y:S01]  /*5c580*/  LDL.LU R24, [R1+0x34c] ;  /* 0x00034c0001187983 */ /* 0x008ee20000300800 */
[----:B------:R-:W-:-:S03]  /*5c590*/  IMAD.WIDE R12, R2, 0x2, R4 ;  /* 0x00000002020c7825 */ /* 0x000fc600078e0204 */
[----:B------:R-:W-:Y:S01]  /*5c5a0*/  ISETP.GE.AND P5, PT, R7, UR45, PT ;  /* 0x0000002d07007c0c */ /* 0x000fe2000bfa6270 */
[----:B------:R-:W0:Y:S01]  /*5c5b0*/  LDCU UR32, c[0x0][0x398] ;  /* 0x00007300ff2077ac */ /* 0x000e220008000800 */
[----:B------:R-:W-:Y:S01]  /*5c5c0*/  @P2 STG.E.U16 desc[UR34][R14.64], R18 ;  /* 0x000000120e002986 */ /* 0x000fe2000c101522 */
[----:B--2---:R-:W-:-:S03]  /*5c5d0*/  PRMT R7, R0, 0x7632, R7 ;  /* 0x0000763200077816 */ /* 0x004fc60000000007 */
[----:B------:R2:W-:Y:S04]  /*5c5e0*/  @P6 STG.E.U16 desc[UR34][R12.64], R0 ;  /* 0x000000000c006986 */ /* 0x0005e8000c101522 */
[----:B--2---:R-:W2:Y:S01]  /*5c5f0*/  LDL.LU R0, [R1+0x35c] ;  /* 0x00035c0001007983 */ /* 0x004ea20000300800 */
[----:B------:R-:W-:Y:S01]  /*5c600*/  ISETP.LT.AND P3, PT, R27, UR28, !P4 ;  /* 0x0000001c1b007c0c */ /* 0x000fe2000e761270 */
[----:B------:R-:W-:Y:S01]  /*5c610*/  IMAD.WIDE R14, R2, 0x2, R8 ;  /* 0x00000002020e7825 */ /* 0x000fe200078e0208 */
[----:B-1----:R-:W-:Y:S01]  /*5c620*/  ISETP.LT.AND P2, PT, R29, UR42, !P4 ;  /* 0x0000002a1d007c0c */ /* 0x002fe2000e741270 */
[----:B------:R-:W1:Y:S01]  /*5c630*/  LDCU.64 UR42, c[0x0][0x398] ;  /* 0x00007300ff2a77ac */ /* 0x000e620008000a00 */
[----:B------:R-:W-:Y:S01]  /*5c640*/  ISETP.LT.AND P4, PT, R6, UR41, !P4 ;  /* 0x0000002906007c0c */ /* 0x000fe2000e781270 */
[----:B------:R-:W2:Y:S01]  /*5c650*/  LDL.LU R25, [R1+0x33c] ;  /* 0x00033c0001197983 */ /* 0x000ea20000300800 */
[----:B------:R-:W-:Y:S01]  /*5c660*/  IMAD.WIDE R12, R2, 0x2, R10 ;  /* 0x00000002020c7825 */ /* 0x000fe200078e020a */
[----:B------:R-:W-:Y:S01]  /*5c670*/  PRMT R18, R26, 0x7632, R18 ;  /* 0x000076321a127816 */ /* 0x000fe20000000012 */
[----:B------:R-:W1:Y:S01]  /*5c680*/  LDCU UR28, c[0x0][0x3b8] ;  /* 0x00007700ff1c77ac */ /* 0x000e620008000800 */
[----:B0-----:R-:W-:Y:S01]  /*5c690*/  ISETP.LT.AND P6, PT, R27, UR36, !P5 ;  /* 0x000000241b007c0c */ /* 0x001fe2000efc1270 */
[----:B------:R-:W0:Y:S03]  /*5c6a0*/  LDCU UR36, c[0x0][0x398] ;  /* 0x00007300ff2477ac */ /* 0x000e260008000800 */
[----:B------:R4:W-:Y:S01]  /*5c6b0*/  @P3 STG.E.U16 desc[UR34][R14.64], R7 ;  /* 0x000000070e003986 */ /* 0x0009e2000c101522 */
[----:B------:R-:W-:Y:S01]  /*5c6c0*/  ISETP.LT.AND P3, PT, R3, UR52, !P5 ;  /* 0x0000003403007c0c */ /* 0x000fe2000ef61270 */
[----:B------:R-:W0:Y:S02]  /*5c6d0*/  LDCU.64 UR52, c[0x0][0x398] ;  /* 0x00007300ff3477ac */ /* 0x000e240008000a00 */
[----:B------:R0:W-:Y:S01]  /*5c6e0*/  @P4 STG.E.U16 desc[UR34][R12.64], R26 ;  /* 0x0000001a0c004986 */ /* 0x0001e2000c101522 */
[----:B------:R-:W1:Y:S01]  /*5c6f0*/  LDCU UR41, c[0x0][0x398] ;  /* 0x00007300ff2977ac */ /* 0x000e620008000800 */
[----:B----4-:R-:W-:-:S04]  /*5c700*/  IMAD.WIDE R14, R2, 0x2, R16 ;  /* 0x00000002020e7825 */ /* 0x010fc800078e0210 */
[----:B------:R-:W-:Y:S02]  /*5c710*/  VIADD R2, R2, UR16 ;  /* 0x0000001002027c36 */ /* 0x000fe40008000000 */
[----:B------:R-:W-:Y:S01]  /*5c720*/  VIADD R7, R28, 0x6f ;  /* 0x0000006f1c077836 */ /* 0x000fe20000000000 */
[----:B------:R4:W-:Y:S01]  /*5c730*/  @P2 STG.E.U16 desc[UR34][R14.64], R18 ;  /* 0x000000120e002986 */ /* 0x0009e2000c101522 */
[----:B0-----:R-:W-:Y:S01]  /*5c740*/  IMAD.WIDE R12, R2, 0x2, R4 ;  /* 0x00000002020c7825 */ /* 0x001fe200078e0204 */
[----:B------:R-:W-:Y:S01]  /*5c750*/  ISETP.LT.AND P2, PT, R29, UR14, !P5 ;  /* 0x0000000e1d007c0c */ /* 0x000fe2000ef41270 */
[----:B------:R-:W0:Y:S01]  /*5c760*/  LDCU UR16, c[0x0][0x398] ;  /* 0x00007300ff1077ac */ /* 0x000e220008000800 */
[----:B-1----:R-:W-:Y:S02]  /*5c770*/  ISETP.GE.AND P4, PT, R7, UR43, PT ;  /* 0x0000002b07007c0c */ /* 0x002fe4000bf86270 */
[----:B------:R-:W-:Y:S01]  /*5c780*/  ISETP.LT.AND P5, PT, R6, UR32, !P5 ;  /* 0x0000002006007c0c */ /* 0x000fe2000efa1270 */
[----:B------:R-:W1:Y:S01]  /*5c790*/  LDCU UR32, c[0x0][0x3b8] ;  /* 0x00007700ff2077ac */ /* 0x000e620008000800 */
[----:B------:R-:W0:Y:S01]  /*5c7a0*/  LDCU UR43, c[0x0][0x398] ;  /* 0x00007300ff2b77ac */ /* 0x000e220008000800 */
[----:B---3--:R-:W-:Y:S01]  /*5c7b0*/  PRMT R7, R24, 0x7632, R7 ;  /* 0x0000763218077816 */ /* 0x008fe20000000007 */
[----:B------:R3:W-:Y:S01]  /*5c7c0*/  @P3 STG.E.U16 desc[UR34][R12.64], R24 ;  /* 0x000000180c003986 */ /* 0x0007e2000c101522 */
[C---:B----4-:R-:W-:Y:S01]  /*5c7d0*/  IMAD.WIDE R14, R2.reuse, 0x2, R8 ;  /* 0x00000002020e7825 */ /* 0x050fe200078e0208 */
[----:B------:R-:W4:Y:S02]  /*5c7e0*/  LDCU UR14, c[0x0][0x398] ;  /* 0x00007300ff0e77ac */ /* 0x000f240008000800 */
[----:B---3--:R-:W3:Y:S04]  /*5c7f0*/  LDL.LU R24, [R1+0x32c] ;  /* 0x00032c0001187983 */ /* 0x008ee80000300800 */
[----:B------:R0:W-:Y:S01]  /*5c800*/  @P6 STG.E.U16 desc[UR34][R14.64], R7 ;  /* 0x000000070e006986 */ /* 0x0001e2000c101522 */
[----:B------:R-:W-:-:S04]  /*5c810*/  IMAD.WIDE R12, R2, 0x2, R16 ;  /* 0x00000002020c7825 */ /* 0x000fc800078e0210 */
[----:B0-----:R-:W-:-:S04]  /*5c820*/  IMAD.WIDE R14, R2, 0x2, R10 ;  /* 0x00000002020e7825 */ /* 0x001fc800078e020a */
[----:B------:R-:W-:Y:S01]  /*5c830*/  VIADD R7, R2, UR28 ;  /* 0x0000001c02077c36 */ /* 0x000fe20008000000 */
[----:B------:R-:W-:Y:S01]  /*5c840*/  ISETP.LT.AND P6, PT, R3, UR54, !P4 ;  /* 0x0000003603007c0c */ /* 0x000fe2000e7c1270 */
[----:B------:R-:W-:Y:S01]  /*5c850*/  VIADD R18, R28, 0x72 ;  /* 0x000000721c127836 */ /* 0x000fe20000000000 */
[----:B------:R-:W0:Y:S01]  /*5c860*/  LDCU UR28, c[0x0][0x398] ;  /* 0x00007300ff1c77ac */ /* 0x000e220008000800 */
[----:B--2---:R-:W-:Y:S01]  /*5c870*/  PRMT R2, R0, 0x7632, R2 ;  /* 0x0000763200027816 */ /* 0x004fe20000000002 */
[----:B------:R2:W-:Y:S01]  /*5c880*/  @P5 STG.E.U16 desc[UR34][R14.64], R0 ;  /* 0x000000000e005986 */ /* 0x0005e2000c101522 */
[----:B------:R-:W0:Y:S03]  /*5c890*/  LDCU.64 UR54, c[0x0][0x398] ;  /* 0x00007300ff3677ac */ /* 0x000e260008000a00 */
[----:B--2---:R-:W2:Y:S01]  /*5c8a0*/  LDL.LU R0, [R1+0x360] ;  /* 0x0003600001007983 */ /* 0x004ea20000300800 */
[----:B------:R-:W-:Y:S01]  /*5c8b0*/  IMAD.WIDE R14, R7, 0x2, R4 ;  /* 0x00000002070e7825 */ /* 0x000fe200078e0204 */
[----:B------:R-:W-:Y:S01]  /*5c8c0*/  ISETP.LT.AND P5, PT, R27, UR36, !P4 ;  /* 0x000000241b007c0c */ /* 0x000fe2000e7a1270 */
[----:B------:R-:W0:Y:S01]  /*5c8d0*/  LDCU UR36, c[0x0][0x398] ;  /* 0x00007300ff2477ac */ /* 0x000e220008000800 */
[----:B------:R1:W-:Y:S04]  /*5c8e0*/  @P2 STG.E.U16 desc[UR34][R12.64], R2 ;  /* 0x000000020c002986 */ /* 0x0003e8000c101522 */
[----:B------:R0:W-:Y:S01]  /*5c8f0*/  @P6 STG.E.U16 desc[UR34][R14.64], R25 ;  /* 0x000000190e006986 */ /* 0x0001e2000c101522 */
[----:B------:R-:W-:Y:S01]  /*5c900*/  ISETP.LT.AND P6, PT, R6, UR7, !P4 ;  /* 0x0000000706007c0c */ /* 0x000fe2000e7c1270 */
[----:B------:R-:W2:Y:S01]  /*5c910*/  LDCU UR7, c[0x0][0x398] ;  /* 0x00007300ff0777ac */ /* 0x000ea20008000800 */
[----:B-1----:R-:W-:-:S02]  /*5c920*/  VIADD R2, R28, 0x70 ;  /* 0x000000701c027836 */ /* 0x002fc40000000000 */
[----:B------:R-:W-:-:S03]  /*5c930*/  IMAD.WIDE R12, R7, 0x2, R8 ;  /* 0x00000002070c7825 */ /* 0x000fc600078e0208 */
[----:B------:R-:W-:Y:S01]  /*5c940*/  ISETP.GE.AND P2, PT, R2, UR53, PT ;  /* 0x0000003502007c0c */ /* 0x000fe2000bf46270 */
[----:B0-----:R-:W-:Y:S01]  /*5c950*/  IMAD.WIDE R14, R7, 0x2, R10 ;  /* 0x00000002070e7825 */ /* 0x001fe200078e020a */
[----:B------:R-:W-:Y:S02]  /*5c960*/  PRMT R2, R25, 0x7632, R2 ;  /* 0x0000763219027816 */ /* 0x000fe40000000002 */
[----:B------:R-:W4:Y:S01]  /*5c970*/  LDL.LU R25, [R1+0x380] ;  /* 0x0003800001197983 */ /* 0x000f220000300800 */
[----:B------:R-:W-:Y:S01]  /*5c980*/  ISETP.LT.AND P4, PT, R29, UR16, !P4 ;  /* 0x000000101d007c0c */ /* 0x000fe2000e781270 */
[----:B------:R-:W0:Y:S02]  /*5c990*/  LDCU UR16, c[0x0][0x398] ;  /* 0x00007300ff1077ac */ /* 0x000e240008000800 */
[----:B------:R3:W-:Y:S01]  /*5c9a0*/  @P5 STG.E.U16 desc[UR34][R12.64], R2 ;  /* 0x000000020c005986 */ /* 0x0007e2000c101522 */
[----:B------:R-:W-:Y:S01]  /*5c9b0*/  ISETP.LT.AND P5, PT, R3, UR50, !P2 ;  /* 0x0000003203007c0c */ /* 0x000fe2000d7a1270 */
[----:B------:R-:W1:Y:S01]  /*5c9c0*/  LDCU.64 UR50, c[0x0][0x398] ;  /* 0x00007300ff3277ac */ /* 0x000e620008000a00 */
[----:B------:R-:W-:Y:S01]  /*5c9d0*/  ISETP.GE.AND P3, PT, R18, UR49, PT ;  /* 0x0000003112007c0c */ /* 0x000fe2000bf66270 */
[C---:B------:R-:W-:Y:S01]  /*5c9e0*/  VIADD R18, R7.reuse, UR32 ;  /* 0x0000002007127c36 */ /* 0x040fe20008000000 */
[----:B------:R-:W0:Y:S01]  /*5c9f0*/  LDCU UR32, c[0x0][0x398] ;  /* 0x00007300ff2077ac */ /* 0x000e220008000800 */
[----:B---3--:R-:W-:Y:S01]  /*5ca00*/  PRMT R2, R24, 0x7632, R2 ;  /* 0x0000763218027816 */ /* 0x008fe20000000002 */
[----:B------:R3:W-:Y:S01]  /*5ca10*/  @P6 STG.E.U16 desc[UR34][R14.64], R24 ;  /* 0x000000180e006986 */ /* 0x0007e2000c101522 */
[----:B------:R-:W-:-:S03]  /*5ca20*/  IMAD.WIDE R12, R7, 0x2, R16 ;  /* 0x00000002070c7825 */ /* 0x000fc600078e0210 */
[----:B---3--:R-:W3:Y:S01]  /*5ca30*/  LDL.LU R24, [R1+0x370] ;  /* 0x0003700001187983 */ /* 0x008ee20000300800 */
        /* <DEDUP_REMOVED lines=15> */
[----:B------:R-:W1:Y:S02]  /*5cb30*/  LDCU UR36, c[0x0][0x3b8] ;  /* 0x00007700ff2477ac */ /* 0x000e640008000800 */
[----:B------:R0:W-:Y:S01]  /*5cb40*/  @P6 STG.E.U16 desc[UR34][R12.64], R2 ;  /* 0x000000020c006986 */ /* 0x0001e2000c101522 */
[----:B------:R-:W-:Y:S01]  /*5cb50*/  ISETP.LT.AND P6, PT, R3, UR46, !P4 ;  /* 0x0000002e03007c0c */ /* 0x000fe2000e7c1270 */
[----:B------:R-:W1:Y:S01]  /*5cb60*/  LDCU.64 UR46, c[0x0][0x398] ;  /* 0x00007300ff2e77ac */ /* 0x000e620008000a00 */
[----:B----4-:R-:W-:Y:S01]  /*5cb70*/  PRMT R7, R25, 0x7632, R7 ;  /* 0x0000763219077816 */ /* 0x010fe20000000007 */
[----:B------:R4:W-:Y:S01]  /*5cb80*/  @P5 STG.E.U16 desc[UR34][R14.64], R25 ;  /* 0x000000190e005986 */ /* 0x0009e2000c101522 */
[----:B------:R-:W-:Y:S01]  /*5cb90*/  ISETP.LT.AND P5, PT, R27, UR41, !P4 ;  /* 0x000000291b007c0c */ /* 0x000fe2000e7a1270 */
[----:B------:R-:W1:Y:S01]  /*5cba0*/  LDCU UR41, c[0x0][0x398] ;  /* 0x00007300ff2977ac */ /* 0x000e620008000800 */
[C---:B0-----:R-:W-:Y:S01]  /*5cbb0*/  VIADD R2, R18.reuse, UR28 ;  /* 0x0000001c12027c36 */ /* 0x041fe20008000000 */
[----:B------:R-:W0:Y:S01]  /*5cbc0*/  LDCU UR28, c[0x0][0x3b8] ;  /* 0x00007700ff1c77ac */ /* 0x000e220008000800 */
[----:B------:R-:W-:Y:S01]  /*5cbd0*/  IMAD.WIDE R12, R18, 0x2, R16 ;  /* 0x00000002120c7825 */ /* 0x000fe200078e0210 */
[----:B----4-:R-:W4:Y:S03]  /*5cbe0*/  LDL.LU R25, [R1+0x384] ;  /* 0x0003840001197983 */ /* 0x010f260000300800 */
[----:B------:R-:W-:Y:S01]  /*5cbf0*/  IMAD.WIDE R14, R2, 0x2, R4 ;  /* 0x00000002020e7825 */ /* 0x000fe200078e0204 */
[----:B------:R0:W-:Y:S04]  /*5cc00*/  @P2 STG.E.U16 desc[UR34][R12.64], R7 ;  /* 0x000000070c002986 */ /* 0x0001e8000c101522 */
[----:B---3--:R-:W-:Y:S01]  /*5cc10*/  @P6 STG.E.U16 desc[UR34][R14.64], R24 ;  /* 0x000000180e006986 */ /* 0x008fe2000c101522 */
[----:B------:R-:W-:Y:S01]  /*5cc20*/  ISETP.LT.AND P6, PT, R6, UR16, !P4 ;  /* 0x0000001006007c0c */ /* 0x000fe2000e7c1270 */
[----:B0-----:R-:W-:Y:S01]  /*5cc30*/  IMAD.WIDE R12, R2, 0x2, R8 ;  /* 0x00000002020c7825 */ /* 0x001fe200078e0208 */
[----:B------:R-:W-:Y:S01]  /*5cc40*/  PRMT R7, R24, 0x7632, R7 ;  /* 0x0000763218077816 */ /* 0x000fe20000000007 */
[----:B------:R-:W0:Y:S04]  /*5cc50*/  LDCU UR16, c[0x0][0x398] ;  /* 0x00007300ff1077ac */ /* 0x000e280008000800 */
[----:B------:R3:W-:Y:S02]  /*5cc60*/  @P5 STG.E.U16 desc[UR34][R12.64], R7 ;  /* 0x000000070c005986 */ /* 0x0007e4000c101522 */
[----:B---3--:R-:W-:Y:S01]  /*5cc70*/  IMAD.WIDE R12, R2, 0x2, R10 ;  /* 0x00000002020c7825 */ /* 0x008fe200078e020a */
[----:B--2---:R-:W-:-:S04]  /*5cc80*/  PRMT R18, R0, 0x7632, R18 ;  /* 0x0000763200127816 */ /* 0x004fc80000000012 */
[----:B------:R2:W-:Y:S04]  /*5cc90*/  @P6 STG.E.U16 desc[UR34][R12.64], R0 ;  /* 0x000000000c006986 */ /* 0x0005e8000c101522 */
[----:B--2---:R-:W2:Y:S04]  /*5cca0*/  LDL.LU R0, [R1+0x374] ;  /* 0x0003740001007983 */ /* 0x004ea80000300800 */
[----:B------:R-:W3:Y:S01]  /*5ccb0*/  LDL.LU R24, [R1+0x394] ;  /* 0x0003940001187983 */ /* 0x000ee20000300800 */
[----:B------:R-:W-:Y:S01]  /*5ccc0*/  ISETP.LT.AND P2, PT, R3, UR44, !P3 ;  /* 0x0000002c03007c0c */ /* 0x000fe2000df41270 */
[----:B------:R-:W4:Y:S01]  /*5ccd0*/  LDCU.64 UR44, c[0x0][0x398] ;  /* 0x00007300ff2c77ac */ /* 0x000f220008000a00 */
[----:B------:R-:W-:Y:S01]  /*5cce0*/  ISETP.LT.AND P4, PT, R29, UR43, !P4 ;  /* 0x0000002b1d007c0c */ /* 0x000fe2000e781270 */
[----:B------:R-:W-:Y:S01]  /*5ccf0*/  IMAD.WIDE R14, R2, 0x2, R16 ;  /* 0x00000002020e7825 */ /* 0x000fe200078e0210 */
[----:B------:R-:W-:Y:S01]  /*5cd00*/  ISETP.LT.AND P5, PT, R27, UR32, !P3 ;  /* 0x000000201b007c0c */ /* 0x000fe2000dfa1270 */
[----:B------:R-:W4:Y:S02]  /*5cd10*/  LDCU UR32, c[0x0][0x398] ;  /* 0x00007300ff2077ac */ /* 0x000f240008000800 */
        /* <DEDUP_REMOVED lines=9> */
[----:B------:R-:W-:Y:S01]  /*5cdb0*/  PRMT R7, R26, 0x7632, R7 ;  /* 0x000076321a077816 */ /* 0x000fe20000000007 */
[----:B------:R4:W-:Y:S01]  /*5cdc0*/  @P2 STG.E.U16 desc[UR34][R12.64], R26 ;  /* 0x0000001a0c002986 */ /* 0x0009e2000c101522 */
[C---:B-1----:R-:W-:Y:S01]  /*5cdd0*/  IMAD.WIDE R14, R2.reuse, 0x2, R8 ;  /* 0x00000002020e7825 */ /* 0x042fe200078e0208 */
[----:B------:R-:W-:Y:S01]  /*5cde0*/  ISETP.LT.AND P2, PT, R3, UR42, !P6 ;  /* 0x0000002a03007c0c */ /* 0x000fe2000f741270 */
[----:B------:R-:W1:Y:S03]  /*5cdf0*/  LDCU.64 UR42, c[0x0][0x398] ;  /* 0x00007300ff2a77ac */ /* 0x000e660008000a00 */
[----:B------:R0:W-:Y:S01]  /*5ce00*/  @P5 STG.E.U16 desc[UR34][R14.64], R7 ;  /* 0x000000070e005986 */ /* 0x0001e2000c101522 */
[----:B------:R-:W-:Y:S01]  /*5ce10*/  PRMT R18, R25, 0x7632, R18 ;  /* 0x0000763219127816 */ /* 0x000fe20000000012 */
[----:B------:R-:W1:Y:S01]  /*5ce20*/  LDCU UR41, c[0x0][0x398] ;  /* 0x00007300ff2977ac */ /* 0x000e620008000800 */
[----:B----4-:R-:W-:-:S04]  /*5ce30*/  IMAD.WIDE R12, R2, 0x2, R16 ;  /* 0x00000002020c7825 */ /* 0x010fc800078e0210 */
[----:B0-----:R-:W-:-:S04]  /*5ce40*/  IMAD.WIDE R14, R2, 0x2, R10 ;  /* 0x00000002020e7825 */ /* 0x001fc800078e020a */
        /* <DEDUP_REMOVED lines=8> */
[----:B0-----:R-:W4:Y:S01]  /*5ced0*/  LDL.LU R25, [R1+0x368] ;  /* 0x0003680001197983 */ /* 0x001f220000300800 */
[----:B-1----:R-:W-:Y:S01]  /*5cee0*/  IMAD.WIDE R12, R2, 0x2, R4 ;  /* 0x00000002020c7825 */ /* 0x002fe200078e0204 */
[----:B------:R-:W-:Y:S01]  /*5cef0*/  ISETP.LT.AND P4, PT, R29, UR7, !P6 ;  /* 0x000000071d007c0c */ /* 0x000fe2000f781270 */
[----:B------:R-:W0:Y:S01]  /*5cf00*/  LDCU UR7, c[0x0][0x398] ;  /* 0x00007300ff0777ac */ /* 0x000e220008000800 */
[----:B------:R-:W-:Y:S01]  /*5cf10*/  ISETP.LT.AND P6, PT, R6, UR36, !P6 ;  /* 0x0000002406007c0c */ /* 0x000fe2000f7c1270 */
[----:B------:R-:W-:Y:S01]  /*5cf20*/  IMAD.WIDE R14, R2, 0x2, R8 ;  /* 0x00000002020e7825 */ /* 0x000fe200078e0208 */
[----:B------:R-:W1:Y:S01]  /*5cf30*/  LDCU UR36, c[0x0][0x398] ;  /* 0x00007300ff2477ac */ /* 0x000e620008000800 */
[----:B--2---:R-:W-:Y:S01]  /*5cf40*/  PRMT R7, R0, 0x7632, R7 ;  /* 0x0000763200077816 */ /* 0x004fe20000000007 */
[----:B------:R2:W-:Y:S04]  /*5cf50*/  @P2 STG.E.U16 desc[UR34][R12.64], R0 ;  /* 0x000000000c002986 */ /* 0x0005e8000c101522 */
[----:B--2---:R-:W2:Y:S01]  /*5cf60*/  LDL.LU R0, [R1+0x388] ;  /* 0x0003880001007983 */ /* 0x004ea20000300800 */
[----:B------:R-:W-:Y:S01]  /*5cf70*/  IMAD.WIDE R12, R2, 0x2, R10 ;  /* 0x00000002020c7825 */ /* 0x000fe200078e020a */
[----:B---3--:R-:W-:-:S02]  /*5cf80*/  PRMT R18, R24, 0x7632, R18 ;  /* 0x0000763218127816 */ /* 0x008fc40000000012 */
[----:B------:R-:W-:Y:S04]  /*5cf90*/  @P5 STG.E.U16 desc[UR34][R14.64], R7 ;  /* 0x000000070e005986 */ /* 0x000fe8000c101522 */
[----:B------:R3:W-:Y:S04]  /*5cfa0*/  @P6 STG.E.U16 desc[UR34][R12.64], R24 ;  /* 0x000000180c006986 */ /* 0x0007e8000c101522 */
[----:B---3--:R-:W3:Y:S01]  /*5cfb0*/  LDL.LU R24, [R1+0x378] ;  /* 0x0003780001187983 */ /* 0x008ee20000300800 */
[----:B------:R-:W-:Y:S01]  /*5cfc0*/  ISETP.LT.AND P5, PT, R3, UR52, !P3 ;  /* 0x0000003403007c0c */ /* 0x000fe2000dfa1270 */
[----:B------:R-:W-:-:S04]  /*5cfd0*/  IMAD.WIDE R14, R2, 0x2, R16 ;  /* 0x00000002020e7825 */ /* 0x000fc800078e0210 */
[----:B------:R-:W-:Y:S01]  /*5cfe0*/  VIADD R7, R28, 0x77 ;  /* 0x000000771c077836 */ /* 0x000fe20000000000 */
[----:B------:R-:W-:Y:S01]  /*5cff0*/  ISETP.LT.AND P6, PT, R6, UR14, !P3 ;  /* 0x0000000e06007c0c */ /* 0x000fe2000dfc1270 */
[----:B------:R-:W-:Y:S01]  /*5d000*/  VIADD R2, R2, UR16 ;  /* 0x0000001002027c36 */ /* 0x000fe20008000000 */
[----:B------:R0:W-:Y:S01]  /*5d010*/  @P4 STG.E.U16 desc[UR34][R14.64], R18 ;  /* 0x000000120e004986 */ /* 0x0001e2000c101522 */
[----:B----4-:R-:W-:Y:S01]  /*5d020*/  ISETP.LT.AND P4, PT, R27, UR32, !P3 ;  /* 0x000000201b007c0c */ /* 0x010fe2000df81270 */
[----:B------:R-:W4:Y:S01]  /*5d030*/  LDCU UR16, c[0x0][0x3b8] ;  /* 0x00007700ff1077ac */ /* 0x000f220008000800 */
[----:B------:R-:W-:Y:S01]  /*5d040*/  ISETP.GE.AND P2, PT, R7, UR43, PT ;  /* 0x0000002b07007c0c */ /* 0x000fe2000bf46270 */
[----:B------:R-:W-:Y:S01]  /*5d050*/  IMAD.WIDE R12, R2, 0x2, R4 ;  /* 0x00000002020c7825 */ /* 0x000fe200078e0204 */
[----:B------:R-:W1:Y:S03]  /*5d060*/  LDCU.64 UR52, c[0x0][0x398] ;  /* 0x00007300ff3477ac */ /* 0x000e660008000a00 */
[----:B------:R-:W-:Y:S01]  /*5d070*/  VIADD R7, R28, 0x75 ;  /* 0x000000751c077836 */ /* 0x000fe20000000000 */
[----:B------:R-:W1:Y:S01]  /*5d080*/  LDCU UR14, c[0x0][0x398] ;  /* 0x00007300ff0e77ac */ /* 0x000e620008000800 */
[----:B0-----:R-:W-:Y:S01]  /*5d090*/  IMAD.WIDE R14, R2, 0x2, R10 ;  /* 0x00000002020e7825 */ /* 0x001fe200078e020a */
[----:B------:R-:W-:Y:S01]  /*5d0a0*/  ISETP.LT.AND P3, PT, R29, UR28, !P3 ;  /* 0x0000001c1d007c0c */ /* 0x000fe2000df61270 */
[----:B------:R-:W0:Y:S01]  /*5d0b0*/  LDCU UR32, c[0x0][0x398] ;  /* 0x00007300ff2077ac */ /* 0x000e220008000800 */
[----:B------:R-:W0:Y:S01]  /*5d0c0*/  LDCU UR28, c[0x0][0x398] ;  /* 0x00007300ff1c77ac */ /* 0x000e220008000800 */
[----:B------:R-:W0:Y:S01]  /*5d0d0*/  LDCU UR43, c[0x0][0x398] ;  /* 0x00007300ff2b77ac */ /* 0x000e220008000800 */
[----:B------:R0:W-:Y:S01]  /*5d0e0*/  @P5 STG.E.U16 desc[UR34][R12.64], R25 ;  /* 0x000000190c005986 */ /* 0x0001e2000c101522 */
[----:B------:R-:W-:-:S02]  /*5d0f0*/  ISETP.GE.AND P5, PT, R7, UR51, PT ;  /* 0x0000003307007c0c */ /* 0x000fc4000bfa6270 */
[----:B------:R-:W-:Y:S01]  /*5d100*/  PRMT R7, R25, 0x7632, R7 ;  /* 0x0000763219077816 */ /* 0x000fe20000000007 */
[C---:B0-----:R-:W-:Y:S01]  /*5d110*/  IMAD.WIDE R12, R2.reuse, 0x2, R8 ;  /* 0x00000002020c7825 */ /* 0x041fe200078e0208 */
[----:B------:R-:W3:Y:S04]  /*5d120*/  LDL.LU R25, [R1+0x398] ;  /* 0x0003980001197983 */ /* 0x000ee80000300800 */
[----:B------:R4:W-:Y:S01]  /*5d130*/  @P4 STG.E.U16 desc[UR34][R12.64], R7 ;  /* 0x000000070c004986 */ /* 0x0009e2000c101522 */
[----:B------:R-:W-:Y:S01]  /*5d140*/  ISETP.LT.AND P4, PT, R3, UR54, !P5 ;  /* 0x0000003603007c0c */ /* 0x000fe2000ef81270 */
[----:B------:R-:W0:Y:S01]  /*5d150*/  LDCU.64 UR54, c[0x0][0x398] ;  /* 0x00007300ff3677ac */ /* 0x000e220008000a00 */
[C---:B----4-:R-:W-:Y:S01]  /*5d160*/  VIADD R7, R2.reuse, UR16 ;  /* 0x0000001002077c36 */ /* 0x050fe20008000000 */
[----:B------:R-:W4:Y:S01]  /*5d170*/  LDCU UR16, c[0x0][0x398] ;  /* 0x00007300ff1077ac */ /* 0x000f220008000800 */
[----:B------:R-:W-:-:S04]  /*5d180*/  IMAD.WIDE R12, R2, 0x2, R16 ;  /* 0x00000002020c7825 */ /* 0x000fc800078e0210 */
[----:B------:R-:W-:Y:S01]  /*5d190*/  VIADD R2, R28, 0x76 ;  /* 0x000000761c027836 */ /* 0x000fe20000000000 */
[----:B--2---:R2:W-:Y:S01]  /*5d1a0*/  @P6 STG.E.U16 desc[UR34][R14.64], R0 ;  /* 0x000000000e006986 */ /* 0x0045e2000c101522 */
[----:B------:R-:W-:-:S03]  /*5d1b0*/  PRMT R18, R0, 0x7632, R18 ;  /* 0x0000763200127816 */ /* 0x000fc60000000012 */
[----:B--2---:R-:W2:Y:S01]  /*5d1c0*/  LDL.LU R0, [R1+0x36c] ;  /* 0x00036c0001007983 */ /* 0x004ea20000300800 */
[----:B------:R-:W-:-:S03]  /*5d1d0*/  IMAD.WIDE R14, R7, 0x2, R4 ;  /* 0x00000002070e7825 */ /* 0x000fc600078e0204 */
[----:B------:R-:W-:Y:S01]  /*5d1e0*/  @P3 STG.E.U16 desc[UR34][R12.64], R18 ;  /* 0x000000120c003986 */ /* 0x000fe2000c101522 */
[----:B-1----:R-:W-:-:S03]  /*5d1f0*/  ISETP.GE.AND P3, PT, R2, UR53, PT ;  /* 0x0000003502007c0c */ /* 0x002fc6000bf66270 */
[----:B---3--:R1:W-:Y:S01]  /*5d200*/  @P4 STG.E.U16 desc[UR34][R14.64], R24 ;  /* 0x000000180e004986 */ /* 0x0083e2000c101522 */
[----:B------:R-:W-:-:S03]  /*5d210*/  PRMT R2, R24, 0x7632, R2 ;  /* 0x0000763218027816 */ /* 0x000fc60000000002 */
[----:B-1----:R-:W3:Y:S01]  /*5d220*/  LDL.LU R24, [R1+0x38c] ;  /* 0x00038c0001187983 */ /* 0x002ee20000300800 */
[----:B------:R-:W-:Y:S01]  /*5d230*/  ISETP.LT.AND P6, PT, R27, UR32, !P5 ;  /* 0x000000201b007c0c */ /* 0x000fe2000efc1270 */
[----:B------:R-:W1:Y:S01]  /*5d240*/  LDCU UR32, c[0x0][0x3b8] ;  /* 0x00007700ff2077ac */ /* 0x000e620008000800 */
[----:B------:R-:W-:Y:S01]  /*5d250*/  ISETP.LT.AND P4, PT, R6, UR28, !P5 ;  /* 0x0000001c06007c0c */ /* 0x000fe2000ef81270 */
[----:B------:R-:W-:Y:S01]  /*5d260*/  IMAD.WIDE R12, R7, 0x2, R8 ;  /* 0x00000002070c7825 */ /* 0x000fe200078e0208 */
[----:B------:R-:W-:Y:S01]  /*5d270*/  ISETP.LT.AND P5, PT, R29, UR36, !P5 ;  /* 0x000000241d007c0c */ /* 0x000fe2000efa1270 */
[----:B------:R-:W3:Y:S01]  /*5d280*/  LDL.LU R26, [R1+0x37c] ;  /* 0x00037c00011a7983 */ /* 0x000ee20000300800 */
[----:B------:R-:W0:Y:S01]  /*5d290*/  LDCU UR36, c[0x0][0x398] ;  /* 0x00007300ff2477ac */ /* 0x000e220008000800 */
[----:B------:R-:W-:Y:S01]  /*5d2a0*/  IMAD.WIDE R14, R7, 0x2, R10 ;  /* 0x00000002070e7825 */ /* 0x000fe200078e020a */
[----:B------:R-:W0:Y:S05]  /*5d2b0*/  LDCU UR28, c[0x0][0x398] ;  /* 0x00007300ff1c77ac */ /* 0x000e2a0008000800 */
[----:B------:R1:W-:Y:S01]  /*5d2c0*/  @P6 STG.E.U16 desc[UR34][R12.64], R2 ;  /* 0x000000020c006986 */ /* 0x0003e2000c101522 */
[----:B------:R-:W-:Y:S01]  /*5d2d0*/  ISETP.LT.AND P6, PT, R3, UR48, !P3 ;  /* 0x0000003003007c0c */ /* 0x000fe2000dfc1270 */
[----:B------:R-:W0:Y:S01]  /*5d2e0*/  LDCU.64 UR48, c[0x0][0x398] ;  /* 0x00007300ff3077ac */ /* 0x000e220008000a00 */
[C---:B-1----:R-:W-:Y:S01]  /*5d2f0*/  VIADD R2, R7.reuse, UR32 ;  /* 0x0000002007027c36 */ /* 0x042fe20008000000 */
[----:B------:R-:W1:Y:S01]  /*5d300*/  LDCU UR32, c[0x0][0x3b8] ;  /* 0x00007700ff2077ac */ /* 0x000e620008000800 */
[----:B------:R-:W-:Y:S01]  /*5d310*/  IMAD.WIDE R12, R7, 0x2, R16 ;  /* 0x00000002070c7825 */ /* 0x000fe200078e0210 */
[----:B------:R-:W-:Y:S01]  /*5d320*/  PRMT R7, R25, 0x7632, R7 ;  /* 0x0000763219077816 */ /* 0x000fe20000000007 */
[----:B------:R0:W-:Y:S04]  /*5d330*/  @P4 STG.E.U16 desc[UR34][R14.64], R25 ;  /* 0x000000190e004986 */ /* 0x0001e8000c101522 */
[----:B------:R1:W-:Y:S01]  /*5d340*/  @P5 STG.E.U16 desc[UR34][R12.64], R7 ;  /* 0x000000070c005986 */ /* 0x0003e2000c101522 */
[C---:B0-----:R-:W-:Y:S01]  /*5d350*/  IMAD.WIDE R14, R2.reuse, 0x2, R4 ;  /* 0x00000002020e7825 */ /* 0x041fe200078e0204 */
[----:B------:R-:W-:Y:S01]  /*5d360*/  ISETP.LT.AND P4, PT, R27, UR41, !P3 ;  /* 0x000000291b007c0c */ /* 0x000fe2000df81270 */
[----:B------:R-:W0:Y:S02]  /*5d370*/  LDCU UR41, c[0x0][0x398] ;  /* 0x00007300ff2977ac */ /* 0x000e240008000800 */
[----:B-1----:R-:W-:Y:S01]  /*5d380*/  IMAD.WIDE R12, R2, 0x2, R8 ;  /* 0x00000002020c7825 */ /* 0x002fe200078e0208 */
[----:B--2---:R-:W-:Y:S01]  /*5d390*/  PRMT R7, R0, 0x7632, R7 ;  /* 0x0000763200077816 */ /* 0x004fe20000000007 */
[----:B------:R1:W-:Y:S04]  /*5d3a0*/  @P6 STG.E.U16 desc[UR34][R14.64], R0 ;  /* 0x000000000e006986 */ /* 0x0003e8000c101522 */
[----:B-1----:R-:W2:Y:S01]  /*5d3b0*/  LDL.LU R0, [R1+0x39c] ;  /* 0x00039c0001007983 */ /* 0x002ea20000300800 */
[----:B----4-:R-:W-:Y:S01]  /*5d3c0*/  ISETP.LT.AND P6, PT, R6, UR16, !P3 ;  /* 0x0000001006007c0c */ /* 0x010fe2000dfc1270 */
[----:B------:R-:W1:Y:S02]  /*5d3d0*/  LDCU UR16, c[0x0][0x398] ;  /* 0x00007300ff1077ac */ /* 0x000e640008000800 */
[----:B------:R-:W4:Y:S04]  /*5d3e0*/  LDL.LU R25, [R1+0x3d0] ;  /* 0x0003d00001197983 */ /* 0x000f280000300800 */
[----:B------:R0:W-:Y:S01]  /*5d3f0*/  @P4 STG.E.U16 desc[UR34][R12.64], R7 ;  /* 0x000000070c004986 */ /* 0x0001e2000c101522 */
[----:B---3--:R-:W-:Y:S01]  /*5d400*/  PRMT R18, R24, 0x7632, R18 ;  /* 0x0000763218127816 */ /* 0x008fe20000000012 */
[----:B0-----:R-:W-:-:S05]  /*5d410*/  IMAD.WIDE R12, R2, 0x2, R10 ;  /* 0x00000002020c7825 */ /* 0x001fca00078e020a */
[----:B------:R0:W-:Y:S04]  /*5d420*/  @P6 STG.E.U16 desc[UR34][R12.64], R24 ;  /* 0x000000180c006986 */ /* 0x0001e8000c101522 */
[----:B0-----:R-:W3:Y:S01]  /*5d430*/  LDL.LU R24, [R1+0x3c0] ;  /* 0x0003c00001187983 */ /* 0x001ee20000300800 */
[----:B------:R-:W-:Y:S01]  /*5d440*/  ISETP.LT.AND P3, PT, R29, UR36, !P3 ;  /* 0x000000241d007c0c */ /* 0x000fe2000df61270 */
[----:B------:R-:W-:Y:S01]  /*5d450*/  IMAD.WIDE R14, R2, 0x2, R16 ;  /* 0x00000002020e7825 */ /* 0x000fe200078e0210 */
[----:B------:R-:W-:Y:S01]  /*5d460*/  ISETP.LT.AND P5, PT, R3, UR44, !P2 ;  /* 0x0000002c03007c0c */ /* 0x000fe2000d7a1270 */
[----:B------:R-:W0:Y:S01]  /*5d470*/  LDCU.64 UR44, c[0x0][0x398] ;  /* 0x00007300ff2c77ac */ /* 0x000e220008000a00 */
[----:B------:R-:W-:Y:S01]  /*5d480*/  ISETP.LT.AND P4, PT, R27, UR28, !P2 ;  /* 0x0000001c1b007c0c */ /* 0x000fe2000d781270 */
[----:B------:R-:W-:-:S02]  /*5d490*/  VIADD R7, R28, 0x78 ;  /* 0x000000781c077836 */ /* 0x000fc40000000000 */
[----:B------:R-:W-:Y:S01]  /*5d4a0*/  VIADD R2, R2, UR32 ;  /* 0x0000002002027c36 */ /* 0x000fe20008000000 */
[----:B------:R-:W0:Y:S02]  /*5d4b0*/  LDCU UR28, c[0x0][0x3b8] ;  /* 0x00007700ff1c77ac */ /* 0x000e240008000800 */
[----:B------:R-:W-:Y:S01]  /*5d4c0*/  ISETP.GE.AND P6, PT, R7, UR49, PT ;  /* 0x0000003107007c0c */ /* 0x000fe2000bfc6270 */
[----:B------:R-:W0:Y:S02]  /*5d4d0*/  LDCU UR36, c[0x0][0x398] ;  /* 0x00007300ff2477ac */ /* 0x000e240008000800 */
[----:B------:R0:W-:Y:S01]  /*5d4e0*/  @P3 STG.E.U16 desc[UR34][R14.64], R18 ;  /* 0x000000120e003986 */ /* 0x0001e2000c101522 */
[----:B------:R-:W-:Y:S01]  /*5d4f0*/  ISETP.LT.AND P3, PT, R29, UR43, !P2 ;  /* 0x0000002b1d007c0c */ /* 0x000fe2000d761270 */
[----:B------:R-:W-:Y:S01]  /*5d500*/  IMAD.WIDE R12, R2, 0x2, R4 ;  /* 0x00000002020c7825 */ /* 0x000fe200078e0204 */
[----:B-1----:R-:W-:Y:S01]  /*5d510*/  ISETP.LT.AND P2, PT, R6, UR16, !P2 ;  /* 0x0000001006007c0c */ /* 0x002fe2000d741270 */
[----:B------:R-:W1:Y:S01]  /*5d520*/  LDCU UR16, c[0x0][0x3b8] ;  /* 0x00007700ff1077ac */ /* 0x000e620008000800 */
[----:B------:R-:W-:-:S02]  /*5d530*/  PRMT R7, R26, 0x7632, R7 ;  /* 0x000076321a077816 */ /* 0x000fc40000000007 */
[----:B------:R-:W-:Y:S01]  /*5d540*/  @P5 STG.E.U16 desc[UR34][R12.64], R26 ;  /* 0x0000001a0c005986 */ /* 0x000fe2000c101522 */
[----:B------:R-:W1:Y:S01]  /*5d550*/  LDCU UR32, c[0x0][0x398] ;  /* 0x00007300ff2077ac */ /* 0x000e620008000800 */
[----:B0-----:R-:W-:-:S05]  /*5d560*/  IMAD.WIDE R14, R2, 0x2, R8 ;  /* 0x00000002020e7825 */ /* 0x001fca00078e0208 */
[----:B------:R0:W-:Y:S02]  /*5d570*/  @P4 STG.E.U16 desc[UR34][R14.64], R7 ;  /* 0x000000070e004986 */ /* 0x0001e4000c101522 */
[C---:B0-----:R-:W-:Y:S01]  /*5d580*/  IMAD.WIDE R14, R2.reuse, 0x2, R10 ;  /* 0x00000002020e7825 */ /* 0x041fe200078e020a */
[----:B------:R-:W-:Y:S01]  /*5d590*/  ISETP.LT.AND P4, PT, R3, UR46, !P6 ;  /* 0x0000002e03007c0c */ /* 0x000fe2000f781270 */
[----:B------:R-:W0:Y:S02]  /*5d5a0*/  LDCU.64 UR46, c[0x0][0x398] ;  /* 0x00007300ff2e77ac */ /* 0x000e240008000a00 */
[----:B------:R-:W-:-:S04]  /*5d5b0*/  IMAD.WIDE R12, R2, 0x2, R16 ;  /* 0x00000002020c7825 */ /* 0x000fc800078e0210 */
[----:B------:R-:W-:Y:S01]  /*5d5c0*/  VIADD R2, R2, UR28 ;  /* 0x0000001c02027c36 */ /* 0x000fe20008000000 */
[----:B------:R-:W-:Y:S01]  /*5d5d0*/  ISETP.LT.AND P5, PT, R27, UR41, !P6 ;  /* 0x000000291b007c0c */ /* 0x000fe2000f7a1270 */
[----:B------:R-:W-:Y:S01]  /*5d5e0*/  VIADD R7, R28, 0x79 ;  /* 0x000000791c077836 */ /* 0x000fe20000000000 */
[----:B------:R-:W0:Y:S01]  /*5d5f0*/  LDCU UR28, c[0x0][0x398] ;  /* 0x00007300ff1c77ac */ /* 0x000e220008000800 */
[----:B------:R-:W0:Y:S01]  /*5d600*/  LDCU UR41, c[0x0][0x398] ;  /* 0x00007300ff2977ac */ /* 0x000e220008000800 */
[----:B--2---:R-:W-:Y:S01]  /*5d610*/  PRMT R18, R0, 0x7632, R18 ;  /* 0x0000763200127816 */ /* 0x004fe20000000012 */
[----:B------:R2:W-:Y:S04]  /*5d620*/  @P2 STG.E.U16 desc[UR34][R14.64], R0 ;  /* 0x000000000e002986 */ /* 0x0005e8000c101522 */
[----:B--2---:R-:W2:Y:S04]  /*5d630*/  LDL.LU R0, [R1+0x3b0] ;  /* 0x0003b00001007983 */ /* 0x004ea80000300800 */
[----:B------:R0:W-:Y:S01]  /*5d640*/  @P3 STG.E.U16 desc[UR34][R12.64], R18 ;  /* 0x000000120c003986 */ /* 0x0001e2000c101522 */
[----:B------:R-:W-:-:S02]  /*5d650*/  ISETP.GE.AND P2, PT, R7, UR45, PT ;  /* 0x0000002d07007c0c */ /* 0x000fc4000bf46270 */
[----:B----4-:R-:W-:Y:S02]  /*5d660*/  PRMT R7, R25, 0x7632, R7 ;  /* 0x0000763219077816 */ /* 0x010fe40000000007 */
[----:B------:R-:W-:Y:S01]  /*5d670*/  ISETP.LT.AND P3, PT, R29, UR14, !P6 ;  /* 0x0000000e1d007c0c */ /* 0x000fe2000f761270 */
[----:B------:R-:W-:-:S04]  /*5d680*/  IMAD.WIDE R14, R2, 0x2, R8 ;  /* 0x00000002020e7825 */ /* 0x000fc800078e0208 */
[----:B0-----:R-:W-:Y:S01]  /*5d690*/  IMAD.WIDE R12, R2, 0x2, R4 ;  /* 0x00000002020c7825 */ /* 0x001fe200078e0204 */
[----:B------:R-:W-:Y:S01]  /*5d6a0*/  ISETP.LT.AND P6, PT, R6, UR36, !P6 ;  /* 0x0000002406007c0c */ /* 0x000fe2000f7c1270 */
[----:B------:R-:W0:Y:S03]  /*5d6b0*/  LDCU UR36, c[0x0][0x398] ;  /* 0x00007300ff2477ac */ /* 0x000e260008000800 */
[----:B------:R4:W-:Y:S01]  /*5d6c0*/  @P4 STG.E.U16 desc[UR34][R12.64], R25 ;  /* 0x000000190c004986 */ /* 0x0009e2000c101522 */
[----:B------:R-:W0:Y:S03]  /*5d6d0*/  LDCU UR14, c[0x0][0x398] ;  /* 0x00007300ff0e77ac */ /* 0x000e260008000800 */
[----:B----4-:R-:W4:Y:S01]  /*5d6e0*/  LDL.LU R25, [R1+0x3a0] ;  /* 0x0003a00001197983 */ /* 0x010f220000300800 */
[----:B------:R-:W-:Y:S01]  /*5d6f0*/  IMAD.WIDE R12, R2, 0x2, R10 ;  /* 0x00000002020c7825 */ /* 0x000fe200078e020a */
[----:B---3--:R-:W-:-:S02]  /*5d700*/  PRMT R18, R24, 0x7632, R18 ;  /* 0x0000763218127816 */ /* 0x008fc40000000012 */
[----:B------:R-:W-:Y:S04]  /*5d710*/  @P5 STG.E.U16 desc[UR34][R14.64], R7 ;  /* 0x000000070e005986 */ /* 0x000fe8000c101522 */
[----:B------:R3:W-:Y:S04]  /*5d720*/  @P6 STG.E.U16 desc[UR34][R12.64], R24 ;  /* 0x000000180c006986 */ /* 0x0007e8000c101522 */
[----:B---3--:R-:W3:Y:S01]  /*5d730*/  LDL.LU R24, [R1+0x3d4] ;  /* 0x0003d40001187983 */ /* 0x008ee20000300800 */
[----:B------:R-:W-:Y:S01]  /*5d740*/  ISETP.LT.AND P5, PT, R3, UR50, !P2 ;  /* 0x0000003203007c0c */ /* 0x000fe2000d7a1270 */
[----:B------:R-:W-:-:S02]  /*5d750*/  VIADD R7, R28, 0x7c ;  /* 0x0000007c1c077836 */ /* 0x000fc40000000000 */
[----:B------:R-:W-:Y:S01]  /*5d760*/  IMAD.WIDE R14, R2, 0x2, R16 ;  /* 0x00000002020e7825 */ /* 0x000fe200078e0210 */
[----:B------:R-:W-:Y:S01]  /*5d770*/  ISETP.LT.AND P6, PT, R6, UR7, !P2 ;  /* 0x0000000706007c0c */ /* 0x000fe2000d7c1270 */
[----:B------:R-:W0:Y:S02]  /*5d780*/  LDCU.64 UR50, c[0x0][0x398] ;  /* 0x00007300ff3277ac */ /* 0x000e240008000a00 */
[----:B-1----:R-:W-:Y:S01]  /*5d790*/  VIADD R2, R2, UR16 ;  /* 0x0000001002027c36 */ /* 0x002fe20008000000 */
[----:B------:R-:W-:Y:S01]  /*5d7a0*/  ISETP.GE.AND P4, PT, R7, UR47, PT ;  /* 0x0000002f07007c0c */ /* 0x000fe2000bf86270 */
[----:B------:R-:W-:Y:S01]  /*5d7b0*/  VIADD R7, R28, 0x7a ;  /* 0x0000007a1c077836 */ /* 0x000fe20000000000 */
[----:B------:R1:W-:Y:S01]  /*5d7c0*/  @P3 STG.E.U16 desc[UR34][R14.64], R18 ;  /* 0x000000120e003986 */ /* 0x0003e2000c101522 */
[C---:B------:R-:W-:Y:S01]  /*5d7d0*/  IMAD.WIDE R12, R2.reuse, 0x2, R4 ;  /* 0x00000002020c7825 */ /* 0x040fe200078e0204 */
[----:B------:R-:W-:Y:S01]  /*5d7e0*/  ISETP.LT.AND P3, PT, R27, UR32, !P2 ;  /* 0x000000201b007c0c */ /* 0x000fe2000d761270 */
[----:B------:R-:W0:Y:S01]  /*5d7f0*/  LDCU UR16, c[0x0][0x3b8] ;  /* 0x00007700ff1077ac */ /* 0x000e220008000800 */
[----:B------:R-:W-:Y:S01]  /*5d800*/  ISETP.LT.AND P2, PT, R29, UR28, !P2 ;  /* 0x0000001c1d007c0c */ /* 0x000fe2000d741270 */
[----:B------:R-:W0:Y:S01]  /*5d810*/  LDCU UR32, c[0x0][0x398] ;  /* 0x00007300ff2077ac */ /* 0x000e220008000800 */
[----:B------:R-:W0:Y:S01]  /*5d820*/  LDCU UR28, c[0x0][0x398] ;  /* 0x00007300ff1c77ac */ /* 0x000e220008000800 */
[----:B-1----:R-:W-:Y:S01]  /*5d830*/  IMAD.WIDE R14, R2, 0x2, R10 ;  /* 0x00000002020e7825 */ /* 0x002fe200078e020a */
[----:B------:R-:W1:Y:S01]  /*5d840*/  LDCU UR7, c[0x0][0x398] ;  /* 0x00007300ff0777ac */ /* 0x000e620008000800 */
[----:B--2---:R2:W-:Y:S01]  /*5d850*/  @P5 STG.E.U16 desc[UR34][R12.64], R0 ;  /* 0x000000000c005986 */ /* 0x0045e2000c101522 */
[----:B------:R-:W-:-:S02]  /*5d860*/  ISETP.GE.AND P5, PT, R7, UR55, PT ;  /* 0x0000003707007c0c */ /* 0x000fc4000bfa6270 */
[----:B------:R-:W-:Y:S02]  /*5d870*/  PRMT R7, R0, 0x7632, R7 ;  /* 0x0000763200077816 */ /* 0x000fe40000000007 */
[----:B--2---:R-:W2:Y:S01]  /*5d880*/  LDL.LU R0, [R1+0x3c4] ;  /* 0x0003c40001007983 */ /* 0x004ea20000300800 */
        /* <DEDUP_REMOVED lines=16> */
[----:B---3--:R3:W-:Y:S01]  /*5d990*/  @P3 STG.E.U16 desc[UR34][R14.64], R24 ;  /* 0x000000180e003986 */ /* 0x0087e2000c101522 */
[----:B------:R-:W-:-:S03]  /*5d9a0*/  PRMT R2, R24, 0x7632, R2 ;  /* 0x0000763218027816 */ /* 0x000fc60000000002 */
[----:B---3--:R-:W3:Y:S01]  /*5d9b0*/  LDL.LU R24, [R1+0x3a4] ;  /* 0x0003a40001187983 */ /* 0x008ee20000300800 */
[----:B------:R-:W-:Y:S01]  /*5d9c0*/  ISETP.LT.AND P3, PT, R6, UR28, !P5 ;  /* 0x0000001c06007c0c */ /* 0x000fe2000ef61270 */
[C---:B------:R-:W-:Y:S01]  /*5d9d0*/  IMAD.WIDE R12, R7.reuse, 0x2, R8 ;  /* 0x00000002070c7825 */ /* 0x040fe200078e0208 */
[----:B------:R-:W0:Y:S03]  /*5d9e0*/  LDCU UR28, c[0x0][0x398] ;  /* 0x00007300ff1c77ac */ /* 0x000e260008000800 */
[C---:B------:R-:W-:Y:S01]  /*5d9f0*/  IMAD.WIDE R14, R7.reuse, 0x2, R10 ;  /* 0x00000002070e7825 */ /* 0x040fe200078e020a */
[----:B------:R0:W-:Y:S03]  /*5da00*/  @P6 STG.E.U16 desc[UR34][R12.64], R2 ;  /* 0x000000020c006986 */ /* 0x0001e6000c101522 */
[----:B0-----:R-:W-:-:S02]  /*5da10*/  VIADD R2, R7, UR32 ;  /* 0x0000002007027c36 */ /* 0x001fc40008000000 */
        /* <DEDUP_REMOVED lines=16> */
[----:B------:R-:W-:Y:S01]  /*5db20*/  ISETP.LT.AND P6, PT, R6, UR16, !P2 ;  /* 0x0000001006007c0c */ /* 0x000fe2000d7c1270 */
[----:B------:R-:W1:Y:S01]  /*5db30*/  LDCU UR16, c[0x0][0x3b8] ;  /* 0x00007700ff1077ac */ /* 0x000e620008000800 */
[----:B------:R-:W-:-:S05]  /*5db40*/  PRMT R7, R25, 0x7632, R7 ;  /* 0x0000763219077816 */ /* 0x000fca0000000007 */
[----:B------:R4:W-:Y:S02]  /*5db50*/  @P3 STG.E.U16 desc[UR34][R12.64], R7 ;  /* 0x000000070c003986 */ /* 0x0009e4000c101522 */
[----:B----4-:R-:W-:Y:S01]  /*5db60*/  IMAD.WIDE R12, R2, 0x2, R10 ;  /* 0x00000002020c7825 */ /* 0x010fe200078e020a */
[----:B---3--:R-:W-:-:S04]  /*5db70*/  PRMT R18, R24, 0x7632, R18 ;  /* 0x0000763218127816 */ /* 0x008fc80000000012 */
[----:B------:R3:W-:Y:S04]  /*5db80*/  @P6 STG.E.U16 desc[UR34][R12.64], R24 ;  /* 0x000000180c006986 */ /* 0x0007e8000c101522 */
[----:B---3--:R-:W3:Y:S01]  /*5db90*/  LDL.LU R24, [R1+0x3b8] ;  /* 0x0003b80001187983 */ /* 0x008ee20000300800 */
[----:B0-----:R-:W-:Y:S02]  /*5dba0*/  ISETP.LT.AND P2, PT, R29, UR36, !P2 ;  /* 0x000000241d007c0c */ /* 0x001fe4000d741270 */
[----:B------:R-:W-:Y:S01]  /*5dbb0*/  ISETP.LT.AND P5, PT, R3, UR48, !P4 ;  /* 0x0000003003007c0c */ /* 0x000fe2000e7a1270 */
[C---:B------:R-:W-:Y:S01]  /*5dbc0*/  IMAD.WIDE R14, R2.reuse, 0x2, R16 ;  /* 0x00000002020e7825 */ /* 0x040fe200078e0210 */
[----:B------:R-:W0:Y:S03]  /*5dbd0*/  LDCU UR36, c[0x0][0x398] ;  /* 0x00007300ff2477ac */ /* 0x000e260008000800 */
[----:B------:R-:W-:-:S02]  /*5dbe0*/  VIADD R2, R2, UR32 ;  /* 0x0000002002027c36 */ /* 0x000fc40008000000 */
[----:B------:R-:W-:Y:S01]  /*5dbf0*/  VIADD R7, R28, 0x7d ;  /* 0x0000007d1c077836 */ /* 0x000fe20000000000 */
[----:B------:R-:W-:Y:S01]  /*5dc00*/  ISETP.LT.AND P3, PT, R27, UR28, !P4 ;  /* 0x0000001c1b007c0c */ /* 0x000fe2000e761270 */
[----:B------:R-:W-:Y:S01]  /*5dc10*/  IMAD.WIDE R12, R2, 0x2, R4 ;  /* 0x00000002020c7825 */ /* 0x000fe200078e0204 */
[----:B------:R-:W4:Y:S01]  /*5dc20*/  LDCU.64 UR48, c[0x0][0x398] ;  /* 0x00007300ff3077ac */ /* 0x000f220008000a00 */
[----:B------:R1:W-:Y:S01]  /*5dc30*/  @P2 STG.E.U16 desc[UR34][R14.64], R18 ;  /* 0x000000120e002986 */ /* 0x0003e2000c101522 */
[----:B------:R-:W-:Y:S02]  /*5dc40*/  ISETP.GE.AND P6, PT, R7, UR43, PT ;  /* 0x0000002b07007c0c */ /* 0x000fe4000bfc6270 */
[----:B------:R-:W-:Y:S01]  /*5dc50*/  ISETP.LT.AND P2, PT, R29, UR41, !P4 ;  /* 0x000000291d007c0c */ /* 0x000fe2000e741270 */
[----:B------:R-:W2:Y:S01]  /*5dc60*/  LDCU UR28, c[0x0][0x398] ;  /* 0x00007300ff1c77ac */ /* 0x000ea20008000800 */
[----:B------:R-:W2:Y:S01]  /*5dc70*/  LDCU UR32, c[0x0][0x3b8] ;  /* 0x00007700ff2077ac */ /* 0x000ea20008000800 */
[----:B0-----:R-:W-:Y:S01]  /*5dc80*/  ISETP.LT.AND P4, PT, R6, UR36, !P4 ;  /* 0x0000002406007c0c */ /* 0x001fe2000e781270 */
[----:B-1----:R-:W-:Y:S01]  /*5dc90*/  IMAD.WIDE R14, R2, 0x2, R8 ;  /* 0x00000002020e7825 */ /* 0x002fe200078e0208 */
[----:B------:R-:W0:Y:S01]  /*5dca0*/  LDCU UR36, c[0x0][0x398] ;  /* 0x00007300ff2477ac */ /* 0x000e220008000800 */
[----:B------:R-:W1:Y:S01]  /*5dcb0*/  LDCU UR41, c[0x0][0x398] ;  /* 0x00007300ff2977ac */ /* 0x000e620008000800 */
[----:B--2---:R-:W-:Y:S01]  /*5dcc0*/  PRMT R7, R0, 0x7632, R7 ;  /* 0x0000763200077816 */ /* 0x004fe20000000007 */
[----:B------:R2:W-:Y:S04]  /*5dcd0*/  @P5 STG.E.U16 desc[UR34][R12.64], R0 ;  /* 0x000000000c005986 */ /* 0x0005e8000c101522 */
[----:B--2---:R-:W2:Y:S01]  /*5dce0*/  LDL.LU R0, [R1+0x3a8] ;  /* 0x0003a80001007983 */ /* 0x004ea20000300800 */
[----:B------:R-:W-:-:S03]  /*5dcf0*/  IMAD.WIDE R12, R2, 0x2, R16 ;  /* 0x00000002020c7825 */ /* 0x000fc600078e0210 */
[----:B------:R0:W-:Y:S01]  /*5dd00*/  @P3 STG.E.U16 desc[UR34][R14.64], R7 ;  /* 0x000000070e003986 */ /* 0x0001e2000c101522 */
[----:B------:R-:W-:Y:S01]  /*5dd10*/  ISETP.LT.AND P3, PT, R3, UR44, !P6 ;  /* 0x0000002c03007c0c */ /* 0x000fe2000f761270 */
[----:B------:R-:W1:Y:S02]  /*5dd20*/  LDCU.64 UR44, c[0x0][0x398] ;  /* 0x00007300ff2c77ac */ /* 0x000e640008000a00 */
[----:B------:R-:W2:Y:S01]  /*5dd30*/  LDL.LU R25, [R1+0x3dc] ;  /* 0x0003dc0001197983 */ /* 0x000ea20000300800 */
[----:B------:R-:W-:Y:S01]  /*5dd40*/  PRMT R18, R26, 0x7632, R18 ;  /* 0x000076321a127816 */ /* 0x000fe20000000012 */
[----:B0-----:R-:W-:-:S04]  /*5dd50*/  IMAD.WIDE R14, R2, 0x2, R10 ;  /* 0x00000002020e7825 */ /* 0x001fc800078e020a */
[----:B------:R-:W-:Y:S01]  /*5dd60*/  VIADD R2, R2, UR16 ;  /* 0x0000001002027c36 */ /* 0x000fe20008000000 */
[----:B------:R-:W-:Y:S01]  /*5dd70*/  @P4 STG.E.U16 desc[UR34][R14.64], R26 ;  /* 0x0000001a0e004986 */ /* 0x000fe2000c101522 */
[----:B------:R-:W-:Y:S01]  /*5dd80*/  VIADD R7, R28, 0x7e ;  /* 0x0000007e1c077836 */ /* 0x000fe20000000000 */
[----:B------:R-:W-:Y:S01]  /*5dd90*/  ISETP.LT.AND P5, PT, R27, UR28, !P6 ;  /* 0x0000001c1b007c0c */ /* 0x000fe2000f7a1270 */
[----:B------:R-:W0:Y:S01]  /*5dda0*/  LDCU UR28, c[0x0][0x398] ;  /* 0x00007300ff1c77ac */ /* 0x000e220008000800 */
[----:B------:R1:W-:Y:S02]  /*5ddb0*/  @P2 STG.E.U16 desc[UR34][R12.64], R18 ;  /* 0x000000120c002986 */ /* 0x0003e4000c101522 */
[----:B----4-:R-:W-:Y:S01]  /*5ddc0*/  ISETP.GE.AND P4, PT, R7, UR49, PT ;  /* 0x0000003107007c0c */ /* 0x010fe2000bf86270 */
[----:B------:R-:W4:Y:S01]  /*5ddd0*/  LDCU UR16, c[0x0][0x398] ;  /* 0x00007300ff1077ac */ /* 0x000f220008000800 */
[----:B-1----:R-:W-:Y:S01]  /*5dde0*/  IMAD.WIDE R12, R2, 0x2, R4 ;  /* 0x00000002020c7825 */ /* 0x002fe200078e0204 */
[----:B---3--:R-:W-:-:S04]  /*5ddf0*/  PRMT R7, R24, 0x7632, R7 ;  /* 0x0000763218077816 */ /* 0x008fc80000000007 */
[----:B------:R1:W-:Y:S04]  /*5de00*/  @P3 STG.E.U16 desc[UR34][R12.64], R24 ;  /* 0x000000180c003986 */ /* 0x0003e8000c101522 */
[----:B-1----:R-:W3:Y:S01]  /*5de10*/  LDL.LU R24, [R1+0x3cc] ;  /* 0x0003cc0001187983 */ /* 0x002ee20000300800 */
[----:B------:R-:W-:Y:S01]  /*5de20*/  ISETP.LT.AND P2, PT, R29, UR7, !P6 ;  /* 0x000000071d007c0c */ /* 0x000fe2000f741270 */
[----:B------:R-:W-:Y:S01]  /*5de30*/  IMAD.WIDE R14, R2, 0x2, R8 ;  /* 0x00000002020e7825 */ /* 0x000fe200078e0208 */
[----:B------:R-:W-:Y:S01]  /*5de40*/  ISETP.LT.AND P6, PT, R6, UR36, !P6 ;  /* 0x0000002406007c0c */ /* 0x000fe2000f7c1270 */
[----:B------:R-:W1:Y:S02]  /*5de50*/  LDCU UR36, c[0x0][0x398] ;  /* 0x00007300ff2477ac */ /* 0x000e640008000800 */
[C---:B------:R-:W-:Y:S01]  /*5de60*/  IMAD.WIDE R12, R2.reuse, 0x2, R10 ;  /* 0x00000002020c7825 */ /* 0x040fe200078e020a */
[----:B------:R0:W-:Y:S01]  /*5de70*/  @P5 STG.E.U16 desc[UR34][R14.64], R7 ;  /* 0x000000070e005986 */ /* 0x0001e2000c101522 */
[----:B------:R-:W1:Y:S02]  /*5de80*/  LDCU UR7, c[0x0][0x398] ;  /* 0x00007300ff0777ac */ /* 0x000e640008000800 */
[----:B0-----:R-:W-:-:S02]  /*5de90*/  VIADD R7, R2, UR32 ;  /* 0x0000002002077c36 */ /* 0x001fc40008000000 */
[----:B------:R-:W-:Y:S01]  /*5dea0*/  IMAD.WIDE R14, R2, 0x2, R16 ;  /* 0x00000002020e7825 */ /* 0x000fe200078e0210 */
[----:B------:R-:W-:Y:S01]  /*5deb0*/  ISETP.LT.AND P5, PT, R3, UR54, !P4 ;  /* 0x0000003603007c0c */ /* 0x000fe2000e7a1270 */
[----:B------:R-:W0:Y:S02]  /*5dec0*/  LDCU UR32, c[0x0][0x3b8] ;  /* 0x00007700ff2077ac */ /* 0x000e240008000800 */
[----:B------:R-:W-:Y:S01]  /*5ded0*/  VIADD R18, R28, 0x81 ;  /* 0x000000811c127836 */ /* 0x000fe20000000000 */
[----:B------:R-:W0:Y:S04]  /*5dee0*/  LDCU.64 UR54, c[0x0][0x398] ;  /* 0x00007300ff3677ac */ /* 0x000e280008000a00 */
[----:B------:R-:W-:Y:S01]  /*5def0*/  ISETP.GE.AND P3, PT, R18, UR45, PT ;  /* 0x0000002d12007c0c */ /* 0x000fe2000bf66270 */
[----:B------:R-:W0:Y:S01]  /*5df00*/  LDCU UR45, c[0x0][0x398] ;  /* 0x00007300ff2d77ac */ /* 0x000e220008000800 */
[----:B--2---:R-:W-:Y:S01]  /*5df10*/  PRMT R2, R0, 0x7632, R2 ;  /* 0x0000763200027816 */ /* 0x004fe20000000002 */
[----:B------:R2:W-:Y:S04]  /*5df20*/  @P6 STG.E.U16 desc[UR34][R12.64], R0 ;  /* 0x000000000c006986 */ /* 0x0005e8000c101522 */
        /* <DEDUP_REMOVED lines=13> */
[----:B------:R-:W2:Y:S04]  /*5e000*/  LDL.LU R25, [R1+0x3ac] ;  /* 0x0003ac0001197983 */ /* 0x000ea80000300800 */
[----:B------:R-:W-:Y:S01]  /*5e010*/  @P6 STG.E.U16 desc[UR34][R12.64], R2 ;  /* 0x000000020c006986 */ /* 0x000fe2000c101522 */
[----:B---3--:R-:W-:-:S03]  /*5e020*/  PRMT R18, R24, 0x7632, R18 ;  /* 0x0000763218127816 */ /* 0x008fc60000000012 */
[----:B------:R0:W-:Y:S04]  /*5e030*/  @P5 STG.E.U16 desc[UR34][R14.64], R24 ;  /* 0x000000180e005986 */ /* 0x0001e8000c101522 */
[----:B0-----:R-:W3:Y:S01]  /*5e040*/  LDL.LU R24, [R1+0x3e0] ;  /* 0x0003e00001187983 */ /* 0x001ee20000300800 */
[----:B----4-:R-:W-:Y:S01]  /*5e050*/  ISETP.LT.AND P4, PT, R29, UR16, !P4 ;  /* 0x000000101d007c0c */ /* 0x010fe2000e781270 */
[----:B------:R-:W-:Y:S01]  /*5e060*/  VIADD R2, R7, UR32 ;  /* 0x0000002007027c36 */ /* 0x000fe20008000000 */
[----:B------:R-:W-:Y:S01]  /*5e070*/  ISETP.LT.AND P6, PT, R3, UR50, !P2 ;  /* 0x0000003203007c0c */ /* 0x000fe2000d7c1270 */
[----:B------:R-:W-:Y:S01]  /*5e080*/  IMAD.WIDE R12, R7, 0x2, R16 ;  /* 0x00000002070c7825 */ /* 0x000fe200078e0210 */
[----:B------:R-:W0:Y:S03]  /*5e090*/  LDCU UR16, c[0x0][0x398] ;  /* 0x00007300ff1077ac */ /* 0x000e260008000800 */
[----:B------:R-:W-:Y:S01]  /*5e0a0*/  VIADD R7, R28, 0x80 ;  /* 0x000000801c077836 */ /* 0x000fe20000000000 */
[----:B------:R-:W-:Y:S01]  /*5e0b0*/  ISETP.LT.AND P5, PT, R27, UR28, !P2 ;  /* 0x0000001c1b007c0c */ /* 0x000fe2000d7a1270 */
[C---:B------:R-:W-:Y:S01]  /*5e0c0*/  IMAD.WIDE R14, R2.reuse, 0x2, R4 ;  /* 0x00000002020e7825 */ /* 0x040fe200078e0204 */
[----:B------:R-:W1:Y:S03]  /*5e0d0*/  LDCU UR28, c[0x0][0x3b8] ;  /* 0x00007700ff1c77ac */ /* 0x000e660008000800 */
[----:B------:R4:W-:Y:S01]  /*5e0e0*/  @P4 STG.E.U16 desc[UR34][R12.64], R18 ;  /* 0x000000120c004986 */ /* 0x0009e2000c101522 */
[----:B------:R-:W-:Y:S01]  /*5e0f0*/  ISETP.GE.AND P4, PT, R7, UR55, PT ;  /* 0x0000003707007c0c */ /* 0x000fe2000bf86270 */
[----:B------:R-:W0:Y:S01]  /*5e100*/  LDCU UR32, c[0x0][0x398] ;  /* 0x00007300ff2077ac */ /* 0x000e220008000800 */
[----:B------:R-:W0:Y:S01]  /*5e110*/  LDCU.64 UR50, c[0x0][0x398] ;  /* 0x00007300ff3277ac */ /* 0x000e220008000a00 */
[----:B------:R-:W0:Y:S01]  /*5e120*/  LDCU UR55, c[0x0][0x3b8] ;  /* 0x00007700ff3777ac */ /* 0x000e220008000800 */
[----:B----4-:R-:W-:Y:S01]  /*5e130*/  IMAD.WIDE R12, R2, 0x2, R8 ;  /* 0x00000002020c7825 */ /* 0x010fe200078e0208 */
[----:B--2---:R-:W-:Y:S01]  /*5e140*/  PRMT R7, R0, 0x7632, R7 ;  /* 0x0000763200077816 */ /* 0x004fe20000000007 */
[----:B------:R2:W-:Y:S04]  /*5e150*/  @P6 STG.E.U16 desc[UR34][R14.64], R0 ;  /* 0x000000000e006986 */ /* 0x0005e8000c101522 */
[----:B--2---:R-:W2:Y:S01]  /*5e160*/  LDL.LU R0, [R1+0x400] ;  /* 0x0004000001007983 */ /* 0x004ea20000300800 */
[----:B0-----:R-:W-:Y:S01]  /*5e170*/  ISETP.LT.AND P6, PT, R6, UR16, !P2 ;  /* 0x0000001006007c0c */ /* 0x001fe2000d7c1270 */
[----:B------:R-:W-:Y:S01]  /*5e180*/  IMAD.WIDE R14, R2, 0x2, R16 ;  /* 0x00000002020e7825 */ /* 0x000fe200078e0210 */
[----:B------:R-:W-:Y:S01]  /*5e190*/  ISETP.LT.AND P2, PT, R29, UR36, !P2 ;  /* 0x000000241d007c0c */ /* 0x000fe2000d741270 */
[----:B------:R0:W-:Y:S01]  /*5e1a0*/  @P5 STG.E.U16 desc[UR34][R12.64], R7 ;  /* 0x000000070c005986 */ /* 0x0001e2000c101522 */
[----:B------:R-:W-:Y:S01]  /*5e1b0*/  ISETP.LT.AND P5, PT, R3, UR46, !P4 ;  /* 0x0000002e03007c0c */ /* 0x000fe2000e7a1270 */
[----:B------:R-:W4:Y:S02]  /*5e1c0*/  LDCU UR16, c[0x0][0x398] ;  /* 0x00007300ff1077ac */ /* 0x000f240008000800 */
[----:B------:R-:W2:Y:S01]  /*5e1d0*/  LDL.LU R26, [R1+0x3f0] ;  /* 0x0003f000011a7983 */ /* 0x000ea20000300800 */
[----:B------:R-:W3:Y:S01]  /*5e1e0*/  LDCU UR36, c[0x0][0x3b8] ;  /* 0x00007700ff2477ac */ /* 0x000ee20008000800 */
[----:B------:R-:W-:Y:S01]  /*5e1f0*/  VIADD R18, R28, 0x82 ;  /* 0x000000821c127836 */ /* 0x000fe20000000000 */
[----:B------:R-:W2:Y:S01]  /*5e200*/  LDCU.64 UR46, c[0x0][0x398] ;  /* 0x00007300ff2e77ac */ /* 0x000ea20008000a00 */
[----:B0-----:R-:W-:-:S04]  /*5e210*/  IMAD.WIDE R12, R2, 0x2, R10 ;  /* 0x00000002020c7825 */ /* 0x001fc800078e020a */
[----:B-1----:R-:W-:Y:S01]  /*5e220*/  VIADD R7, R2, UR28 ;  /* 0x0000001c02077c36 */ /* 0x002fe20008000000 */
[----:B------:R-:W-:Y:S01]  /*5e230*/  PRMT R2, R25, 0x7632, R2 ;  /* 0x0000763219027816 */ /* 0x000fe20000000002 */
[----:B------:R0:W-:Y:S01]  /*5e240*/  @P6 STG.E.U16 desc[UR34][R12.64], R25 ;  /* 0x000000190c006986 */ /* 0x0001e2000c101522 */
[----:B------:R-:W1:Y:S03]  /*5e250*/  LDCU UR28, c[0x0][0x3b8] ;  /* 0x00007700ff1c77ac */ /* 0x000e660008000800 */
[----:B------:R1:W-:Y:S01]  /*5e260*/  @P2 STG.E.U16 desc[UR34][R14.64], R2 ;  /* 0x000000020e002986 */ /* 0x0003e2000c101522 */
[----:B0-----:R-:W-:-:S05]  /*5e270*/  IMAD.WIDE R12, R7, 0x2, R4 ;  /* 0x00000002070c7825 */ /* 0x001fca00078e0204 */
[----:B---3--:R0:W-:Y:S01]  /*5e280*/  @P5 STG.E.U16 desc[UR34][R12.64], R24 ;  /* 0x000000180c005986 */ /* 0x0081e2000c101522 */
[----:B-1----:R-:W-:-:S03]  /*5e290*/  PRMT R2, R24, 0x7632, R2 ;  /* 0x0000763218027816 */ /* 0x002fc60000000002 */
[----:B0-----:R-:W3:Y:S01]  /*5e2a0*/  LDL.LU R24, [R1+0x410] ;  /* 0x0004100001187983 */ /* 0x001ee20000300800 */
[----:B------:R-:W-:Y:S01]  /*5e2b0*/  ISETP.LT.AND P6, PT, R27, UR41, !P4 ;  /* 0x000000291b007c0c */ /* 0x000fe2000e7c1270 */
[C---:B------:R-:W-:Y:S01]  /*5e2c0*/  IMAD.WIDE R12, R7.reuse, 0x2, R8 ;  /* 0x00000002070c7825 */ /* 0x040fe200078e0208 */
[----:B----4-:R-:W-:Y:S01]  /*5e2d0*/  ISETP.LT.AND P5, PT, R6, UR16, !P4 ;  /* 0x0000001006007c0c */ /* 0x010fe2000e7a1270 */
[----:B------:R-:W0:Y:S10]  /*5e2e0*/  LDCU UR41, c[0x0][0x398] ;  /* 0x00007300ff2977ac */ /* 0x000e340008000800 */
[----:B------:R1:W-:Y:S01]  /*5e2f0*/  @P6 STG.E.U16 desc[UR34][R12.64], R2 ;  /* 0x000000020c006986 */ /* 0x0003e2000c101522 */
[----:B------:R-:W4:Y:S01]  /*5e300*/  LDCU UR16, c[0x0][0x398] ;  /* 0x00007300ff1077ac */ /* 0x000f220008000800 */
[----:B-1----:R-:W-:Y:S01]  /*5e310*/  IMAD.WIDE R12, R7, 0x2, R10 ;  /* 0x00000002070c7825 */ /* 0x002fe200078e020a */
[----:B------:R-:W-:-:S02]  /*5e320*/  ISETP.LT.AND P4, PT, R29, UR45, !P4 ;  /* 0x0000002d1d007c0c */ /* 0x000fc4000e781270 */
[----:B------:R-:W-:Y:S01]  /*5e330*/  ISETP.LT.AND P2, PT, R3, UR42, !P3 ;  /* 0x0000002a03007c0c */ /* 0x000fe2000df41270 */
[----:B------:R-:W-:Y:S01]  /*5e340*/  IMAD.WIDE R14, R7, 0x2, R16 ;  /* 0x00000002070e7825 */ /* 0x000fe200078e0210 */
[----:B------:R-:W1:Y:S01]  /*5e350*/  LDCU.64 UR42, c[0x0][0x398] ;  /* 0x00007300ff2a77ac */ /* 0x000e620008000a00 */
[----:B------:R-:W-:Y:S02]  /*5e360*/  ISETP.LT.AND P6, PT, R27, UR32, !P3 ;  /* 0x000000201b007c0c */ /* 0x000fe4000dfc1270 */
[----:B------:R-:W-:Y:S01]  /*5e370*/  VIADD R2, R7, UR36 ;  /* 0x0000002407027c36 */ /* 0x000fe20008000000 */
[----:B------:R-:W0:Y:S01]  /*5e380*/  LDCU UR32, c[0x0][0x398] ;  /* 0x00007300ff2077ac */ /* 0x000e220008000800 */
[----:B------:R-:W0:Y:S01]  /*5e390*/  LDCU UR36, c[0x0][0x398] ;  /* 0x00007300ff2477ac */ /* 0x000e220008000800 */
[----:B--2---:R-:W-:Y:S01]  /*5e3a0*/  PRMT R19, R0, 0x7632, R19 ;  /* 0x0000763200137816 */ /* 0x004fe20000000013 */
[----:B------:R2:W-:Y:S04]  /*5e3b0*/  @P5 STG.E.U16 desc[UR34][R12.64], R0 ;  /* 0x000000000c005986 */ /* 0x0005e8000c101522 */
[----:B--2---:R-:W2:Y:S01]  /*5e3c0*/  LDL.LU R0, [R1+0x3e4] ;  /* 0x0003e40001007983 */ /* 0x004ea20000300800 */
[----:B------:R-:W-:-:S03]  /*5e3d0*/  IMAD.WIDE R12, R2, 0x2, R4 ;  /* 0x00000002020c7825 */ /* 0x000fc600078e0204 */
[----:B------:R1:W-:Y:S01]  /*5e3e0*/  @P4 STG.E.U16 desc[UR34][R14.64], R19 ;  /* 0x000000130e004986 */ /* 0x0003e2000c101522 */
[----:B0-----:R-:W-:Y:S01]  /*5e3f0*/  ISETP.LT.AND P4, PT, R29, UR41, !P3 ;  /* 0x000000291d007c0c */ /* 0x001fe2000df81270 */
[----:B------:R-:W0:Y:S01]  /*5e400*/  LDCU UR41, c[0x0][0x398] ;  /* 0x00007300ff2977ac */ /* 0x000e220008000800 */
[----:B----4-:R-:W-:Y:S01]  /*5e410*/  ISETP.LT.AND P3, PT, R6, UR16, !P3 ;  /* 0x0000001006007c0c */ /* 0x010fe2000df61270 */
[----:B------:R-:W4:Y:S01]  /*5e420*/  LDL.LU R25, [R1+0x404] ;  /* 0x0004040001197983 */ /* 0x000f220000300800 */
[----:B------:R-:W-:Y:S01]  /*5e430*/  PRMT R7, R26, 0x7632, R7 ;  /* 0x000076321a077816 */ /* 0x000fe20000000007 */
[----:B------:R-:W0:Y:S02]  /*5e440*/  LDCU UR16, c[0x0][0x3b8] ;  /* 0x00007700ff1077ac */ /* 0x000e240008000800 */
[----:B------:R-:W-:Y:S01]  /*5e450*/  @P2 STG.E.U16 desc[UR34][R12.64], R26 ;  /* 0x0000001a0c002986 */ /* 0x000fe2000c101522 */
[----:B-1----:R-:W-:-:S05]  /*5e460*/  IMAD.WIDE R14, R2, 0x2, R8 ;  /* 0x00000002020e7825 */ /* 0x002fca00078e0208 */
[----:B------:R1:W-:Y:S01]  /*5e470*/  @P6 STG.E.U16 desc[UR34][R14.64], R7 ;  /* 0x000000070e006986 */ /* 0x0003e2000c101522 */
[----:B------:R-:W-:Y:S01]  /*5e480*/  ISETP.GE.AND P5, PT, R18, UR43, PT ;  /* 0x0000002b12007c0c */ /* 0x000fe2000bfa6270 */
[----:B-1----:R-:W-:Y:S01]  /*5e490*/  IMAD.WIDE R14, R2, 0x2, R10 ;  /* 0x00000002020e7825 */ /* 0x002fe200078e020a */
[----:B---3--:R-:W-:-:S04]  /*5e4a0*/  PRMT R18, R24, 0x7632, R18 ;  /* 0x0000763218127816 */ /* 0x008fc80000000012 */
[----:B------:R1:W-:Y:S04]  /*5e4b0*/  @P3 STG.E.U16 desc[UR34][R14.64], R24 ;  /* 0x000000180e003986 */ /* 0x0003e8000c101522 */
[----:B-1----:R-:W3:Y:S01]  /*5e4c0*/  LDL.LU R24, [R1+0x3f4] ;  /* 0x0003f40001187983 */ /* 0x002ee20000300800 */
[----:B------:R-:W-:Y:S01]  /*5e4d0*/  ISETP.LT.AND P2, PT, R3, UR48, !P5 ;  /* 0x0000003003007c0c */ /* 0x000fe2000ef41270 */
[----:B------:R-:W-:-:S04]  /*5e4e0*/  IMAD.WIDE R12, R2, 0x2, R16 ;  /* 0x00000002020c7825 */ /* 0x000fc800078e0210 */
[----:B------:R-:W-:Y:S01]  /*5e4f0*/  VIADD R7, R28, 0x83 ;  /* 0x000000831c077836 */ /* 0x000fe20000000000 */
[----:B------:R-:W-:Y:S01]  /*5e500*/  ISETP.LT.AND P6, PT, R27, UR32, !P5 ;  /* 0x000000201b007c0c */ /* 0x000fe2000efc1270 */
[----:B------:R-:W-:Y:S01]  /*5e510*/  VIADD R2, R2, UR28 ;  /* 0x0000001c02027c36 */ /* 0x000fe20008000000 */
[----:B------:R1:W-:Y:S01]  /*5e520*/  @P4 STG.E.U16 desc[UR34][R12.64], R18 ;  /* 0x000000120c004986 */ /* 0x0003e2000c101522 */
[----:B------:R-:W0:Y:S01]  /*5e530*/  LDCU.64 UR48, c[0x0][0x398] ;  /* 0x00007300ff3077ac */ /* 0x000e220008000a00 */
[----:B------:R-:W-:Y:S01]  /*5e540*/  ISETP.GE.AND P3, PT, R7, UR47, PT ;  /* 0x0000002f07007c0c */ /* 0x000fe2000bf66270 */
[----:B------:R-:W0:Y:S01]  /*5e550*/  LDCU UR32, c[0x0][0x398] ;  /* 0x00007300ff2077ac */ /* 0x000e220008000800 */
[----:B------:R-:W0:Y:S01]  /*5e560*/  LDCU UR28, c[0x0][0x398] ;  /* 0x00007300ff1c77ac */ /* 0x000e220008000800 */
[----:B-1----:R-:W-:Y:S01]  /*5e570*/  IMAD.WIDE R12, R2, 0x2, R4 ;  /* 0x00000002020c7825 */ /* 0x002fe200078e0204 */
[----:B------:R-:W-:Y:S01]  /*5e580*/  ISETP.LT.AND P4, PT, R29, UR14, !P5 ;  /* 0x0000000e1d007c0c */ /* 0x000fe2000ef81270 */
[----:B------:R-:W1:Y:S01]  /*5e590*/  LDCU UR14, c[0x0][0x398] ;  /* 0x00007300ff0e77ac */ /* 0x000e620008000800 */
[----:B------:R-:W-:Y:S01]  /*5e5a0*/  ISETP.LT.AND P5, PT, R6, UR36, !P5 ;  /* 0x0000002406007c0c */ /* 0x000fe2000efa1270 */
[----:B------:R-:W-:Y:S01]  /*5e5b0*/  IMAD.WIDE R14, R2, 0x2, R8 ;  /* 0x00000002020e7825 */ /* 0x000fe200078e0208 */
[----:B------:R-:W0:Y:S01]  /*5e5c0*/  LDCU UR36, c[0x0][0x3b8] ;  /* 0x00007700ff2477ac */ /* 0x000e220008000800 */
[----:B--2---:R-:W-:Y:S01]  /*5e5d0*/  PRMT R7, R0, 0x7632, R7 ;  /* 0x0000763200077816 */ /* 0x004fe20000000007 */
[----:B------:R2:W-:Y:S04]  /*5e5e0*/  @P2 STG.E.U16 desc[UR34][R12.64], R0 ;  /* 0x000000000c002986 */ /* 0x0005e8000c101522 */
[----:B--2---:R-:W2:Y:S01]  /*5e5f0*/  LDL.LU R0, [R1+0x414] ;  /* 0x0004140001007983 */ /* 0x004ea20000300800 */
[----:B------:R-:W-:Y:S01]  /*5e600*/  IMAD.WIDE R12, R2, 0x2, R10 ;  /* 0x00000002020c7825 */ /* 0x000fe200078e020a */
[----:B----4-:R-:W-:-:S02]  /*5e610*/  PRMT R18, R25, 0x7632, R18 ;  /* 0x0000763219127816 */ /* 0x010fc40000000012 */
[----:B------:R4:W-:Y:S01]  /*5e620*/  @P6 STG.E.U16 desc[UR34][R14.64], R7 ;  /* 0x000000070e006986 */ /* 0x0009e2000c101522 */
[----:B------:R-:W-:Y:S01]  /*5e630*/  ISETP.LT.AND P6, PT, R3, UR52, !P3 ;  /* 0x0000003403007c0c */ /* 0x000fe2000dfc1270 */
[----:B------:R-:W1:Y:S02]  /*5e640*/  LDCU.64 UR52, c[0x0][0x398] ;  /* 0x00007300ff3477ac */ /* 0x000e640008000a00 */
[----:B------:R0:W-:Y:S01]  /*5e650*/  @P5 STG.E.U16 desc[UR34][R12.64], R25 ;  /* 0x000000190c005986 */ /* 0x0001e2000c101522 */
[----:B----4-:R-:W-:Y:S02]  /*5e660*/  VIADD R7, R28, 0x86 ;  /* 0x000000861c077836 */ /* 0x010fe40000000000 */
[C---:B------:R-:W-:Y:S01]  /*5e670*/  IMAD.WIDE R14, R2.reuse, 0x2, R16 ;  /* 0x00000002020e7825 */ /* 0x040fe200078e0210 */
[----:B0-----:R-:W4:Y:S03]  /*5e680*/  LDL.LU R25, [R1+0x3e8] ;  /* 0x0003e80001197983 */ /* 0x001f260000300800 */
[----:B------:R-:W-:Y:S01]  /*5e690*/  VIADD R2, R2, UR16 ;  /* 0x0000001002027c36 */ /* 0x000fe20008000000 */
[----:B------:R-:W-:Y:S01]  /*5e6a0*/  ISETP.GE.AND P2, PT, R7, UR49, PT ;  /* 0x0000003107007c0c */ /* 0x000fe2000bf46270 */
[----:B------:R-:W-:Y:S01]  /*5e6b0*/  VIADD R7, R28, 0x84 ;  /* 0x000000841c077836 */ /* 0x000fe20000000000 */
[----:B------:R-:W-:Y:S01]  /*5e6c0*/  @P4 STG.E.U16 desc[UR34][R14.64], R18 ;  /* 0x000000120e004986 */ /* 0x000fe2000c101522 */
[----:B------:R-:W-:Y:S01]  /*5e6d0*/  IMAD.WIDE R12, R2, 0x2, R4 ;  /* 0x00000002020c7825 */ /* 0x000fe200078e0204 */
[----:B------:R-:W-:Y:S01]  /*5e6e0*/  ISETP.LT.AND P5, PT, R6, UR7, !P3 ;  /* 0x0000000706007c0c */ /* 0x000fe2000dfa1270 */
[----:B------:R-:W0:Y:S01]  /*5e6f0*/  LDCU UR7, c[0x0][0x398] ;  /* 0x00007300ff0777ac */ /* 0x000e220008000800 */
[----:B------:R-:W0:Y:S01]  /*5e700*/  LDCU UR16, c[0x0][0x398] ;  /* 0x00007300ff1077ac */ /* 0x000e220008000800 */
[----:B------:R-:W0:Y:S01]  /*5e710*/  LDCU UR49, c[0x0][0x3b8] ;  /* 0x00007700ff3177ac */ /* 0x000e220008000800 */
[----:B---3--:R3:W-:Y:S01]  /*5e720*/  @P6 STG.E.U16 desc[UR34][R12.64], R24 ;  /* 0x000000180c006986 */ /* 0x0087e2000c101522 */
[----:B------:R-:W-:-:S02]  /*5e730*/  ISETP.GE.AND P6, PT, R7, UR51, PT ;  /* 0x0000003307007c0c */ /* 0x000fc4000bfc6270 */
[----:B------:R-:W-:Y:S02]  /*5e740*/  PRMT R7, R24, 0x7632, R7 ;  /* 0x0000763218077816 */ /* 0x000fe40000000007 */
[----:B---3--:R-:W3:Y:S01]  /*5e750*/  LDL.LU R24, [R1+0x408] ;  /* 0x0004080001187983 */ /* 0x008ee20000300800 */
[----:B------:R-:W-:Y:S01]  /*5e760*/  ISETP.LT.AND P4, PT, R27, UR32, !P3 ;  /* 0x000000201b007c0c */ /* 0x000fe2000df81270 */
[C---:B------:R-:W-:Y:S01]  /*5e770*/  IMAD.WIDE R12, R2.reuse, 0x2, R8 ;  /* 0x00000002020c7825 */ /* 0x040fe200078e0208 */
[----:B------:R-:W0:Y:S03]  /*5e780*/  LDCU UR32, c[0x0][0x398] ;  /* 0x00007300ff2077ac */ /* 0x000e260008000800 */
[----:B------:R-:W-:-:S08]  /*5e790*/  IMAD.WIDE R14, R2, 0x2, R10 ;  /* 0x00000002020e7825 */ /* 0x000fd000078e020a */
[----:B------:R0:W-:Y:S01]  /*5e7a0*/  @P4 STG.E.U16 desc[UR34][R12.64], R7 ;  /* 0x000000070c004986 */ /* 0x0001e2000c101522 */
[----:B------:R-:W-:Y:S01]  /*5e7b0*/  ISETP.LT.AND P3, PT, R29, UR28, !P3 ;  /* 0x0000001c1d007c0c */ /* 0x000fe2000df61270 */
[----:B------:R-:W1:Y:S01]  /*5e7c0*/  LDCU UR28, c[0x0][0x398] ;  /* 0x00007300ff1c77ac */ /* 0x000e620008000800 */
[----:B------:R-:W-:Y:S01]  /*5e7d0*/  ISETP.LT.AND P4, PT, R3, UR54, !P6 ;  /* 0x0000003603007c0c */ /* 0x000fe2000f781270 */
[----:B------:R-:W1:Y:S01]  /*5e7e0*/  LDCU UR54, c[0x0][0x3b8] ;  /* 0x00007700ff3677ac */ /* 0x000e620008000800 */
[C---:B0-----:R-:W-:Y:S01]  /*5e7f0*/  VIADD R7, R2.reuse, UR36 ;  /* 0x0000002402077c36 */ /* 0x041fe20008000000 */
[----:B------:R-:W0:Y:S01]  /*5e800*/  LDCU UR36, c[0x0][0x398] ;  /* 0x00007300ff2477ac */ /* 0x000e220008000800 */
[----:B------:R-:W-:-:S04]  /*5e810*/  IMAD.WIDE R12, R2, 0x2, R16 ;  /* 0x00000002020c7825 */ /* 0x000fc800078e0210 */
[----:B------:R-:W-:Y:S01]  /*5e820*/  VIADD R2, R28, 0x85 ;  /* 0x000000851c027836 */ /* 0x000fe20000000000 */
[----:B--2---:R2:W-:Y:S01]  /*5e830*/  @P5 STG.E.U16 desc[UR34][R14.64], R0 ;  /* 0x000000000e005986 */ /* 0x0045e2000c101522 */
[----:B------:R-:W-:-:S03]  /*5e840*/  PRMT R18, R0, 0x7632, R18 ;  /* 0x0000763200127816 */ /* 0x000fc60000000012 */
[----:B--2---:R-:W2:Y:S01]  /*5e850*/  LDL.LU R0, [R1+0x3f8] ;  /* 0x0003f80001007983 */ /* 0x004ea20000300800 */
[----:B------:R-:W-:Y:S01]  /*5e860*/  ISETP.LT.AND P5, PT, R27, UR32, !P6 ;  /* 0x000000201b007c0c */ /* 0x000fe2000f7a1270 */
[----:B------:R-:W0:Y:S01]  /*5e870*/  LDCU UR32, c[0x0][0x3b8] ;  /* 0x00007700ff2077ac */ /* 0x000e220008000800 */
[----:B------:R-:W-:Y:S01]  /*5e880*/  IMAD.WIDE R14, R7, 0x2, R4 ;  /* 0x00000002070e7825 */ /* 0x000fe200078e0204 */
[----:B------:R0:W-:Y:S04]  /*5e890*/  @P3 STG.E.U16 desc[UR34][R12.64], R18 ;  /* 0x000000120c003986 */ /* 0x0001e8000c101522 */
[----:B----4-:R4:W-:Y:S01]  /*5e8a0*/  @P4 STG.E.U16 desc[UR34][R14.64], R25 ;  /* 0x000000190e004986 */ /* 0x0109e2000c101522 */
[----:B------:R-:W-:Y:S01]  /*5e8b0*/  ISETP.LT.AND P4, PT, R6, UR7, !P6 ;  /* 0x0000000706007c0c */ /* 0x000fe2000f781270 */
[----:B------:R-:W2:Y:S01]  /*5e8c0*/  LDCU UR7, c[0x0][0x398] ;  /* 0x00007300ff0777ac */ /* 0x000ea20008000800 */
[----:B-1----:R-:W-:-:S02]  /*5e8d0*/  ISETP.GE.AND P3, PT, R2, UR53, PT ;  /* 0x0000003502007c0c */ /* 0x002fc4000bf66270 */
[----:B------:R-:W-:Y:S01]  /*5e8e0*/  PRMT R2, R25, 0x7632, R2 ;  /* 0x0000763219027816 */ /* 0x000fe20000000002 */
[----:B------:R-:W1:Y:S01]  /*5e8f0*/  LDCU UR53, c[0x0][0x3b8] ;  /* 0x00007700ff3577ac */ /* 0x000e620008000800 */
[C---:B0-----:R-:W-:Y:S01]  /*5e900*/  IMAD.WIDE R12, R7.reuse, 0x2, R8 ;  /* 0x00000002070c7825 */ /* 0x041fe200078e0208 */
[----:B----4-:R-:W4:Y:S03]  /*5e910*/  LDL.LU R25, [R1+0x418] ;  /* 0x0004180001197983 */ /* 0x010f260000300800 */
[C---:B------:R-:W-:Y:S01]  /*5e920*/  IMAD.WIDE R14, R7.reuse, 0x2, R10 ;  /* 0x00000002070e7825 */ /* 0x040fe200078e020a */
[----:B------:R0:W-:Y:S03]  /*5e930*/  @P5 STG.E.U16 desc[UR34][R12.64], R2 ;  /* 0x000000020c005986 */ /* 0x0001e6000c101522 */
[----:B0-----:R-:W-:-:S02]  /*5e940*/  VIADD R2, R7, UR32 ;  /* 0x0000002007027c36 */ /* 0x001fc40008000000 */
[----:B------:R-:W-:Y:S01]  /*5e950*/  IMAD.WIDE R12, R7, 0x2, R16 ;  /* 0x00000002070c7825 */ /* 0x000fe200078e0210 */
[----:B------:R-:W-:Y:S01]  /*5e960*/  ISETP.LT.AND P6, PT, R29, UR28, !P6 ;  /* 0x0000001c1d007c0c */ /* 0x000fe2000f7c1270 */
[----:B------:R-:W0:Y:S01]  /*5e970*/  LDCU UR32, c[0x0][0x3b8] ;  /* 0x00007700ff2077ac */ /* 0x000e220008000800 */
[----:B---3--:R-:W-:Y:S01]  /*5e980*/  PRMT R7, R24, 0x7632, R7 ;  /* 0x0000763218077816 */ /* 0x008fe20000000007 */
[----:B------:R3:W-:Y:S01]  /*5e990*/  @P4 STG.E.U16 desc[UR34][R14.64], R24 ;  /* 0x000000180e004986 */ /* 0x0007e2000c101522 */
[----:B------:R-:W-:Y:S01]  /*5e9a0*/  ISETP.LT.AND P5, PT, R3, UR44, !P3 ;  /* 0x0000002c03007c0c */ /* 0x000fe2000dfa1270 */
[----:B------:R-:W0:Y:S01]  /*5e9b0*/  LDCU.64 UR44, c[0x0][0x398] ;  /* 0x00007300ff2c77ac */ /* 0x000e220008000a00 */
[----:B------:R-:W0:Y:S01]  /*5e9c0*/  LDCU UR28, c[0x0][0x398] ;  /* 0x00007300ff1c77ac */ /* 0x000e220008000800 */
[----:B---3--:R-:W3:Y:S01]  /*5e9d0*/  LDL.LU R24, [R1+0x3ec] ;  /* 0x0003ec0001187983 */ /* 0x008ee20000300800 */
[----:B------:R-:W-:-:S05]  /*5e9e0*/  IMAD.WIDE R14, R2, 0x2, R4 ;  /* 0x00000002020e7825 */ /* 0x000fca00078e0204 */
[----:B------:R0:W-:Y:S01]  /*5e9f0*/  @P6 STG.E.U16 desc[UR34][R12.64], R7 ;  /* 0x000000070c006986 */ /* 0x0001e2000c101522 */
[----:B------:R-:W-:Y:S01]  /*5ea00*/  ISETP.LT.AND P4, PT, R27, UR36, !P3 ;  /* 0x000000241b007c0c */ /* 0x000fe2000df81270 */
[----:B------:R-:W1:Y:S01]  /*5ea10*/  LDCU UR36, c[0x0][0x398] ;  /* 0x00007300ff2477ac */ /* 0x000e620008000800 */
[----:B------:R-:W-:Y:S01]  /*5ea20*/  ISETP.LT.AND P6, PT, R3, UR42, !P2 ;  /* 0x0000002a03007c0c */ /* 0x000fe2000d7c1270 */
[----:B------:R-:W1:Y:S01]  /*5ea30*/  LDCU.64 UR42, c[0x0][0x398] ;  /* 0x00007300ff2a77ac */ /* 0x000e620008000a00 */
[----:B0-----:R-:W-:Y:S01]  /*5ea40*/  IMAD.WIDE R12, R2, 0x2, R8 ;  /* 0x00000002020c7825 */ /* 0x001fe200078e0208 */
[----:B--2---:R0:W-:Y:S01]  /*5ea50*/  @P5 STG.E.U16 desc[UR34][R14.64], R0 ;  /* 0x000000000e005986 */ /* 0x0041e2000c101522 */
[----:B------:R-:W-:-:S03]  /*5ea60*/  PRMT R7, R0, 0x7632, R7 ;  /* 0x0000763200077816 */ /* 0x000fc60000000007 */
[----:B0-----:R-:W2:Y:S01]  /*5ea70*/  LDL.LU R0, [R1+0x40c] ;  /* 0x00040c0001007983 */ /* 0x001ea20000300800 */
[----:B------:R-:W-:Y:S01]  /*5ea80*/  ISETP.LT.AND P5, PT, R6, UR7, !P3 ;  /* 0x0000000706007c0c */ /* 0x000fe2000dfa1270 */
[C---:B------:R-:W-:Y:S01]  /*5ea90*/  IMAD.WIDE R14, R2.reuse, 0x2, R16 ;  /* 0x00000002020e7825 */ /* 0x040fe200078e0210 */
[----:B------:R-:W-:Y:S01]  /*5eaa0*/  ISETP.LT.AND P3, PT, R29, UR41, !P3 ;  /* 0x000000291d007c0c */ /* 0x000fe2000df61270 */
[----:B------:R-:W2:Y:S01]  /*5eab0*/  LDL.LU R26, [R1+0x3fc] ;  /* 0x0003fc00011a7983 */ /* 0x000ea20000300800 */
[----:B------:R-:W0:Y:S03]  /*5eac0*/  LDCU UR7, c[0x0][0x398] ;  /* 0x00007300ff0777ac */ /* 0x000e260008000800 */
[----:B------:R1:W-:Y:S01]  /*5ead0*/  @P4 STG.E.U16 desc[UR34][R12.64], R7 ;  /* 0x000000070c004986 */ /* 0x0003e2000c101522 */
[----:B----4-:R-:W-:Y:S01]  /*5eae0*/  PRMT R18, R25, 0x7632, R18 ;  /* 0x0000763219127816 */ /* 0x010fe20000000012 */
[----:B------:R-:W4:Y:S01]  /*5eaf0*/  LDCU UR41, c[0x0][0x3b8] ;  /* 0x00007700ff2977ac */ /* 0x000f220008000800 */
[----:B-1----:R-:W-:-:S04]  /*5eb00*/  IMAD.WIDE R12, R2, 0x2, R10 ;  /* 0x00000002020c7825 */ /* 0x002fc800078e020a */
[----:B------:R-:W-:Y:S01]  /*5eb10*/  VIADD R2, R2, UR32 ;  /* 0x0000002002027c36 */ /* 0x000fe20008000000 */
[----:B------:R1:W-:Y:S01]  /*5eb20*/  @P5 STG.E.U16 desc[UR34][R12.64], R25 ;  /* 0x000000190c005986 */ /* 0x0003e2000c101522 */
[----:B------:R-:W-:-:S03]  /*5eb30*/  VIADD R7, R28, 0x87 ;  /* 0x000000871c077836 */ /* 0x000fc60000000000 */
[----:B------:R-:W-:Y:S02]  /*5eb40*/  @P3 STG.E.U16 desc[UR34][R14.64], R18 ;  /* 0x000000120e003986 */ /* 0x000fe4000c101522 */
[----:B------:R-:W-:Y:S01]  /*5eb50*/  ISETP.GE.AND P5, PT, R7, UR45, PT ;  /* 0x0000002d07007c0c */ /* 0x000fe2000bfa6270 */
[----:B------:R-:W0:Y:S01]  /*5eb60*/  LDCU UR45, c[0x0][0x3b8] ;  /* 0x00007700ff2d77ac */ /* 0x000e220008000800 */
[----:B-1----:R-:W-:Y:S01]  /*5eb70*/  IMAD.WIDE R12, R2, 0x2, R4 ;  /* 0x00000002020c7825 */ /* 0x002fe200078e0204 */
[----:B------:R-:W2:Y:S01]  /*5eb80*/  LDL.LU R25, [R1+0x41c] ;  /* 0x00041c0001197983 */ /* 0x000ea20000300800 */
[----:B---3--:R-:W-:-:S03]  /*5eb90*/  PRMT R7, R24, 0x7632, R7 ;  /* 0x0000763218077816 */ /* 0x008fc60000000007 */
[----:B------:R1:W-:Y:S04]  /*5eba0*/  @P6 STG.E.U16 desc[UR34][R12.64], R24 ;  /* 0x000000180c006986 */ /* 0x0003e8000c101522 */
[----:B-1----:R-:W3:Y:S01]  /*5ebb0*/  LDL.LU R24, [R1+0x440] ;  /* 0x0004400001187983 */ /* 0x002ee20000300800 */
[----:B------:R-:W-:Y:S01]  /*5ebc0*/  ISETP.LT.AND P4, PT, R27, UR28, !P2 ;  /* 0x0000001c1b007c0c */ /* 0x000fe2000d781270 */
[----:B------:R-:W-:Y:S01]  /*5ebd0*/  IMAD.WIDE R14, R2, 0x2, R8 ;  /* 0x00000002020e7825 */ /* 0x000fe200078e0208 */
[----:B------:R-:W-:Y:S01]  /*5ebe0*/  ISETP.LT.AND P3, PT, R29, UR36, !P2 ;  /* 0x000000241d007c0c */ /* 0x000fe2000d761270 */
[----:B------:R-:W1:Y:S01]  /*5ebf0*/  LDCU UR28, c[0x0][0x398] ;  /* 0x00007300ff1c77ac */ /* 0x000e620008000800 */
[----:B0-----:R-:W-:Y:S01]  /*5ec00*/  ISETP.LT.AND P2, PT, R6, UR7, !P2 ;  /* 0x0000000706007c0c */ /* 0x001fe2000d741270 */
[C---:B------:R-:W-:Y:S01]  /*5ec10*/  IMAD.WIDE R12, R2.reuse, 0x2, R16 ;  /* 0x00000002020c7825 */ /* 0x040fe200078e0210 */
[----:B------:R-:W0:Y:S01]  /*5ec20*/  LDCU UR7, c[0x0][0x39c] ;  /* 0x00007380ff0777ac */ /* 0x000e220008000800 */
[----:B------:R-:W0:Y:S06]  /*5ec30*/  LDCU UR36, c[0x0][0x39c] ;  /* 0x00007380ff2477ac */ /* 0x000e2c0008000800 */
[----:B------:R0:W-:Y:S02]  /*5ec40*/  @P4 STG.E.U16 desc[UR34][R14.64], R7 ;  /* 0x000000070e004986 */ /* 0x0001e4000c101522 */
[C---:B0-----:R-:W-:Y:S01]  /*5ec50*/  IMAD.WIDE R14, R2.reuse, 0x2, R10 ;  /* 0x00000002020e7825 */ /* 0x041fe200078e020a */
[----:B------:R-:W-:Y:S01]  /*5ec60*/  ISETP.LT.AND P4, PT, R3, UR46, !P5 ;  /* 0x0000002e03007c0c */ /* 0x000fe2000ef81270 */
[----:B------:R-:W0:Y:S01]  /*5ec70*/  LDCU.64 UR46, c[0x0][0x398] ;  /* 0x00007300ff2e77ac */ /* 0x000e220008000a00 */
[----:B-1----:R-:W-:Y:S01]  /*5ec80*/  ISETP.LT.AND P6, PT, R27, UR28, !P5 ;  /* 0x0000001c1b007c0c */ /* 0x002fe2000efc1270 */
[----:B----4-:R-:W-:Y:S01]  /*5ec90*/  VIADD R2, R2, UR41 ;  /* 0x0000002902027c36 */ /* 0x010fe20008000000 */
[----:B------:R-:W1:Y:S01]  /*5eca0*/  LDCU UR28, c[0x0][0x3b8] ;  /* 0x00007700ff1c77ac */ /* 0x000e620008000800 */
[----:B------:R-:W-:Y:S01]  /*5ecb0*/  VIADD R7, R28, 0x88 ;  /* 0x000000881c077836 */ /* 0x000fe20000000000 */
[----:B------:R-:W4:Y:S01]  /*5ecc0*/  LDCU UR41, c[0x0][0x39c] ;  /* 0x00007380ff2977ac */ /* 0x000f220008000800 */
[----:B--2---:R-:W-:Y:S01]  /*5ecd0*/  PRMT R18, R0, 0x7632, R18 ;  /* 0x0000763200127816 */ /* 0x004fe20000000012 */
[----:B------:R2:W-:Y:S04]  /*5ece0*/  @P2 STG.E.U16 desc[UR34][R14.64], R0 ;  /* 0x000000000e002986 */ /* 0x0005e8000c101522 */
[----:B--2---:R-:W2:Y:S04]  /*5ecf0*/  LDL.LU R0, [R1+0x450] ;  /* 0x0004500001007983 */ /* 0x004ea80000300800 */
[----:B------:R0:W-:Y:S01]  /*5ed00*/  @P3 STG.E.U16 desc[UR34][R12.64], R18 ;  /* 0x000000120c003986 */ /* 0x0001e2000c101522 */
[----:B------:R-:W-:Y:S01]  /*5ed10*/  ISETP.LT.AND P3, PT, R6, UR16, !P5 ;  /* 0x0000001006007c0c */ /* 0x000fe2000ef61270 */
[----:B------:R-:W-:Y:S01]  /*5ed20*/  IMAD.WIDE R14, R2, 0x2, R8 ;  /* 0x00000002020e7825 */ /* 0x000fe200078e0208 */
[----:B------:R-:W-:Y:S01]  /*5ed30*/  ISETP.GE.AND P2, PT, R7, UR43, PT ;  /* 0x0000002b07007c0c */ /* 0x000fe2000bf46270 */
[----:B------:R-:W1:Y:S01]  /*5ed40*/  LDCU UR43, c[0x0][0x3b8] ;  /* 0x00007700ff2b77ac */ /* 0x000e620008000800 */
[----:B------:R-:W-:Y:S01]  /*5ed50*/  PRMT R7, R26, 0x7632, R7 ;  /* 0x000076321a077816 */ /* 0x000fe20000000007 */
[C---:B0-----:R-:W-:Y:S01]  /*5ed60*/  IMAD.WIDE R12, R2.reuse, 0x2, R4 ;  /* 0x00000002020c7825 */ /* 0x041fe200078e0204 */
[----:B------:R-:W-:Y:S01]  /*5ed70*/  ISETP.LT.AND P5, PT, R29, UR14, !P5 ;  /* 0x0000000e1d007c0c */ /* 0x000fe2000efa1270 */
[----:B------:R-:W0:Y:S03]  /*5ed80*/  LDCU UR14, c[0x0][0x3b8] ;  /* 0x00007700ff0e77ac */ /* 0x000e260008000800 */
[----:B------:R1:W-:Y:S01]  /*5ed90*/  @P4 STG.E.U16 desc[UR34][R12.64], R26 ;  /* 0x0000001a0c004986 */ /* 0x0003e2000c101522 */
[----:B------:R-:W-:Y:S01]  /*5eda0*/  ISETP.LT.AND P4, PT, R3, UR50, !P2 ;  /* 0x0000003203007c0c */ /* 0x000fe2000d781270 */
[----:B------:R-:W0:Y:S02]  /*5edb0*/  LDCU.64 UR50, c[0x0][0x398] ;  /* 0x00007300ff3277ac */ /* 0x000e240008000a00 */
[----:B------:R4:W-:Y:S04]  /*5edc0*/  @P6 STG.E.U16 desc[UR34][R14.64], R7 ;  /* 0x000000070e006986 */ /* 0x0009e8000c101522 */
[----:B-1----:R-:W2:Y:S01]  /*5edd0*/  LDL.LU R26, [R1+0x430] ;  /* 0x00043000011a7983 */ /* 0x002ea20000300800 */
[----:B------:R-:W-:-:S04]  /*5ede0*/  IMAD.WIDE R12, R2, 0x2, R10 ;  /* 0x00000002020c7825 */ /* 0x000fc800078e020a */
[----:B----4-:R-:W-:Y:S01]  /*5edf0*/  IMAD.WIDE R14, R2, 0x2, R16 ;  /* 0x00000002020e7825 */ /* 0x010fe200078e0210 */
[----:B------:R-:W-:-:S03]  /*5ee00*/  PRMT R18, R25, 0x7632, R18 ;  /* 0x0000763219127816 */ /* 0x000fc60000000012 */
[----:B------:R-:W-:Y:S01]  /*5ee10*/  VIADD R2, R2, UR28 ;  /* 0x0000001c02027c36 */ /* 0x000fe20008000000 */
[----:B------:R1:W-:Y:S01]  /*5ee20*/  @P3 STG.E.U16 desc[UR34][R12.64], R25 ;  /* 0x000000190c003986 */ /* 0x0003e2000c101522 */
[----:B------:R-:W-:-:S03]  /*5ee30*/  VIADD R7, R28, 0x89 ;  /* 0x000000891c077836 */ /* 0x000fc60000000000 */
[----:B------:R-:W-:Y:S02]  /*5ee40*/  @P5 STG.E.U16 desc[UR34][R14.64], R18 ;  /* 0x000000120e005986 */ /* 0x000fe4000c101522 */
[----:B------:R-:W-:Y:S01]  /*5ee50*/  ISETP.GE.AND P3, PT, R7, UR47, PT ;  /* 0x0000002f07007c0c */ /* 0x000fe2000bf66270 */
[----:B------:R-:W4:Y:S01]  /*5ee60*/  LDCU UR47, c[0x0][0x39c] ;  /* 0x00007380ff2f77ac */ /* 0x000f220008000800 */
[----:B-1----:R-:W4:Y:S01]  /*5ee70*/  LDL.LU R25, [R1+0x420] ;  /* 0x0004200001197983 */ /* 0x002f220000300800 */
[----:B------:R-:W-:Y:S01]  /*5ee80*/  IMAD.WIDE R12, R2, 0x2, R4 ;  /* 0x00000002020c7825 */ /* 0x000fe200078e0204 */
[----:B---3--:R-:W-:-:S04]  /*5ee90*/  PRMT R7, R24, 0x7632, R7 ;  /* 0x0000763218077816 */ /* 0x008fc80000000007 */
[----:B------:R1:W-:Y:S04]  /*5eea0*/  @P4 STG.E.U16 desc[UR34][R12.64], R24 ;  /* 0x000000180c004986 */ /* 0x0003e8000c101522 */
[----:B-1----:R-:W3:Y:S01]  /*5eeb0*/  LDL.LU R24, [R1+0x444] ;  /* 0x0004440001187983 */ /* 0x002ee20000300800 */
[----:B------:R-:W-:Y:S02]  /*5eec0*/  ISETP.LT.AND P6, PT, R27, UR39, !P2 ;  /* 0x000000271b007c0c */ /* 0x000fe4000d7c1270 */
[----:B------:R-:W-:Y:S01]  /*5eed0*/  ISETP.LT.AND P5, PT, R6, UR37, !P2 ;  /* 0x0000002506007c0c */ /* 0x000fe2000d7a1270 */
[----:B------:R-:W-:-:S04]  /*5eee0*/  IMAD.WIDE R14, R2, 0x2, R8 ;  /* 0x00000002020e7825 */ /* 0x000fc800078e0208 */
[C---:B------:R-:W-:Y:S01]  /*5eef0*/  IMAD.WIDE R12, R2.reuse, 0x2, R10 ;  /* 0x00000002020c7825 */ /* 0x040fe200078e020a */
[----:B------:R-:W-:Y:S01]  /*5ef00*/  ISETP.LT.AND P4, PT, R3, UR52, !P3 ;  /* 0x0000003403007c0c */ /* 0x000fe2000df81270 */
[----:B------:R-:W1:Y:S04]  /*5ef10*/  LDCU UR37, c[0x0][0x39c] ;  /* 0x00007380ff2577ac */ /* 0x000e680008000800 */
[----:B------:R0:W-:Y:S01]  /*5ef20*/  @P6 STG.E.U16 desc[UR34][R14.64], R7 ;  /* 0x000000070e006986 */ /* 0x0001e2000c101522 */
[----:B------:R-:W-:Y:S01]  /*5ef30*/  ISETP.LT.AND P2, PT, R29, UR12, !P2 ;  /* 0x0000000c1d007c0c */ /* 0x000fe2000d741270 */
[----:B------:R-:W1:Y:S01]  /*5ef40*/  LDCU UR12, c[0x0][0x3b8] ;  /* 0x00007700ff0c77ac */ /* 0x000e620008000800 */
[----:B------:R-:W-:Y:S01]  /*5ef50*/  ISETP.LT.AND P6, PT, R27, UR33, !P3 ;  /* 0x000000211b007c0c */ /* 0x000fe2000dfc1270 */
[----:B------:R-:W1:Y:S01]  /*5ef60*/  LDCU.64 UR32, c[0x0][0x398] ;  /* 0x00007300ff2077ac */ /* 0x000e620008000a00 */
[----:B------:R-:W1:Y:S01]  /*5ef70*/  LDCU UR52, c[0x0][0x3b8] ;  /* 0x00007700ff3477ac */ /* 0x000e620008000800 */
[C---:B0-----:R-:W-:Y:S01]  /*5ef80*/  IMAD.WIDE R14, R2.reuse, 0x2, R16 ;  /* 0x00000002020e7825 */ /* 0x041fe200078e0210 */
[----:B------:R-:W0:Y:S03]  /*5ef90*/  LDCU UR39, c[0x0][0x39c] ;  /* 0x00007380ff2777ac */ /* 0x000e260008000800 */
[----:B------:R-:W-:-:S02]  /*5efa0*/  VIADD R2, R2, UR14 ;  /* 0x0000000e02027c36 */ /* 0x000fc40008000000 */
[----:B------:R-:W-:Y:S01]  /*5efb0*/  VIADD R7, R28, 0x8a ;  /* 0x0000008a1c077836 */ /* 0x000fe20000000000 */
[----:B------:R-:W0:Y:S01]  /*5efc0*/  LDCU UR14, c[0x0][0x3b8] ;  /* 0x00007700ff0e77ac */ /* 0x000e220008000800 */
[----:B--2---:R-:W-:Y:S01]  /*5efd0*/  PRMT R18, R0, 0x7632, R18 ;  /* 0x0000763200127816 */ /* 0x004fe20000000012 */
[----:B------:R2:W-:Y:S04]  /*5efe0*/  @P5 STG.E.U16 desc[UR34][R12.64], R0 ;  /* 0x000000000c005986 */ /* 0x0005e8000c101522 */
[----:B--2---:R-:W2:Y:S01]  /*5eff0*/  LDL.LU R0, [R1+0x454] ;  /* 0x0004540001007983 */ /* 0x004ea20000300800 */
[----:B------:R-:W-:-:S03]  /*5f000*/  IMAD.WIDE R12, R2, 0x2, R4 ;  /* 0x00000002020c7825 */ /* 0x000fc600078e0204 */
[----:B------:R0:W-:Y:S01]  /*5f010*/  @P2 STG.E.U16 desc[UR34][R14.64], R18 ;  /* 0x000000120e002986 */ /* 0x0001e2000c101522 */
[----:B------:R-:W-:Y:S01]  /*5f020*/  ISETP.LT.AND P2, PT, R6, UR24, !P3 ;  /* 0x0000001806007c0c */ /* 0x000fe2000df41270 */
[----:B------:R-:W1:Y:S01]  /*5f030*/  LDCU UR24, c[0x0][0x39c] ;  /* 0x00007380ff1877ac */ /* 0x000e620008000800 */
[----:B------:R-:W-:Y:S02]  /*5f040*/  ISETP.GE.AND P5, PT, R7, UR51, PT ;  /* 0x0000003307007c0c */ /* 0x000fe4000bfa6270 */
[----:B------:R-:W-:Y:S01]  /*5f050*/  ISETP.LT.AND P3, PT, R29, UR29, !P3 ;  /* 0x0000001d1d007c0c */ /* 0x000fe2000df61270 */
[----:B------:R-:W1:Y:S01]  /*5f060*/  LDCU.64 UR28, c[0x0][0x398] ;  /* 0x00007300ff1c77ac */ /* 0x000e620008000a00 */
[----:B------:R-:W1:Y:S01]  /*5f070*/  LDCU UR51, c[0x0][0x3b8] ;  /* 0x00007700ff3377ac */ /* 0x000e620008000800 */
[----:B0-----:R-:W-:Y:S01]  /*5f080*/  IMAD.WIDE R14, R2, 0x2, R8 ;  /* 0x00000002020e7825 */ /* 0x001fe200078e0208 */
[----:B------:R-:W-:Y:S01]  /*5f090*/  PRMT R7, R26, 0x7632, R7 ;  /* 0x000076321a077816 */ /* 0x000fe20000000007 */
[----:B------:R0:W-:Y:S01]  /*5f0a0*/  @P4 STG.E.U16 desc[UR34][R12.64], R26 ;  /* 0x0000001a0c004986 */ /* 0x0001e2000c101522 */
[----:B------:R-:W-:Y:S01]  /*5f0b0*/  ISETP.LT.AND P4, PT, R3, UR48, !P5 ;  /* 0x0000003003007c0c */ /* 0x000fe2000ef81270 */
[----:B------:R-:W1:Y:S02]  /*5f0c0*/  LDCU UR48, c[0x0][0x3b8] ;  /* 0x00007700ff3077ac */ /* 0x000e640008000800 */
[----:B------:R1:W-:Y:S04]  /*5f0d0*/  @P6 STG.E.U16 desc[UR34][R14.64], R7 ;  /* 0x000000070e006986 */ /* 0x0003e8000c101522 */
[----:B0-----:R-:W2:Y:S01]  /*5f0e0*/  LDL.LU R26, [R1+0x434] ;  /* 0x00043400011a7983 */ /* 0x001ea20000300800 */
[----:B------:R-:W-:-:S04]  /*5f0f0*/  IMAD.WIDE R12, R2, 0x2, R10 ;  /* 0x00000002020c7825 */ /* 0x000fc800078e020a */
[----:B-1----:R-:W-:-:S04]  /*5f100*/  IMAD.WIDE R14, R2, 0x2, R16 ;  /* 0x00000002020e7825 */ /* 0x002fc800078e0210 */
[----:B------:R-:W-:Y:S01]  /*5f110*/  VIADD R2, R2, UR12 ;  /* 0x0000000c02027c36 */ /* 0x000fe20008000000 */
[----:B----4-:R-:W-:Y:S01]  /*5f120*/  PRMT R18, R25, 0x7632, R18 ;  /* 0x0000763219127816 */ /* 0x010fe20000000012 */
[----:B------:R-:W-:Y:S01]  /*5f130*/  VIADD R7, R28, 0x8b ;  /* 0x0000008b1c077836 */ /* 0x000fe20000000000 */
[----:B------:R0:W-:Y:S04]  /*5f140*/  @P2 STG.E.U16 desc[UR34][R12.64], R25 ;  /* 0x000000190c002986 */ /* 0x0001e8000c101522 */
[----:B------:R-:W-:Y:S01]  /*5f150*/  ISETP.GE.AND P2, PT, R7, UR33, PT ;  /* 0x0000002107007c0c */ /* 0x000fe2000bf46270 */
[----:B------:R-:W-:Y:S04]  /*5f160*/  @P3 STG.E.U16 desc[UR34][R14.64], R18 ;  /* 0x000000120e003986 */ /* 0x000fe8000c101522 */
[----:B0-----:R-:W4:Y:S01]  /*5f170*/  LDL.LU R25, [R1+0x424] ;  /* 0x0004240001197983 */ /* 0x001f220000300800 */
[----:B------:R-:W-:Y:S01]  /*5f180*/  IMAD.WIDE R12, R2, 0x2, R4 ;  /* 0x00000002020c7825 */ /* 0x000fe200078e0204 */
[----:B------:R-:W-:Y:S01]  /*5f190*/  ISETP.LT.AND P6, PT, R27, UR10, !P5 ;  /* 0x0000000a1b007c0c */ /* 0x000fe2000efc1270 */
[----:B------:R-:W0:Y:S01]  /*5f1a0*/  LDCU UR10, c[0x0][0x3b8] ;  /* 0x00007700ff0a77ac */ /* 0x000e220008000800 */
[----:B---3--:R-:W-:-:S02]  /*5f1b0*/  PRMT R7, R24, 0x7632, R7 ;  /* 0x0000763218077816 */ /* 0x008fc40000000007 */
[----:B------:R1:W-:Y:S01]  /*5f1c0*/  @P4 STG.E.U16 desc[UR34][R12.64], R24 ;  /* 0x000000180c004986 */ /* 0x0003e2000c101522 */
[----:B------:R-:W3:Y:S03]  /*5f1d0*/  LDCU UR33, c[0x0][0x39c] ;  /* 0x00007380ff2177ac */ /* 0x000ee60008000800 */
[----:B-1----:R-:W3:Y:S01]  /*5f1e0*/  LDL.LU R24, [R1+0x448] ;  /* 0x0004480001187983 */ /* 0x002ee20000300800 */
[----:B------:R-:W-:Y:S01]  /*5f1f0*/  ISETP.LT.AND P3, PT, R6, UR38, !P5 ;  /* 0x0000002606007c0c */ /* 0x000fe2000ef61270 */
[----:B------:R-:W-:-:S04]  /*5f200*/  IMAD.WIDE R14, R2, 0x2, R8 ;  /* 0x00000002020e7825 */ /* 0x000fc800078e0208 */
[C---:B------:R-:W-:Y:S01]  /*5f210*/  IMAD.WIDE R12, R2.reuse, 0x2, R10 ;  /* 0x00000002020c7825 */ /* 0x040fe200078e020a */
[----:B------:R1:W-:Y:S01]  /*5f220*/  @P6 STG.E.U16 desc[UR34][R14.64], R7 ;  /* 0x000000070e006986 */ /* 0x0003e2000c101522 */
[----:B------:R-:W-:Y:S01]  /*5f230*/  ISETP.LT.AND P5, PT, R29, UR31, !P5 ;  /* 0x0000001f1d007c0c */ /* 0x000fe2000efa1270 */
[----:B------:R-:W0:Y:S01]  /*5f240*/  LDCU UR38, c[0x0][0x39c] ;  /* 0x00007380ff2677ac */ /* 0x000e220008000800 */
[----:B------:R-:W-:Y:S02]  /*5f250*/  ISETP.LT.AND P4, PT, R3, UR44, !P2 ;  /* 0x0000002c03007c0c */ /* 0x000fe4000d781270 */
[----:B------:R-:W-:Y:S01]  /*5f260*/  ISETP.LT.AND P6, PT, R27, UR17, !P2 ;  /* 0x000000111b007c0c */ /* 0x000fe2000d7c1270 */
[----:B------:R-:W0:Y:S01]  /*5f270*/  LDCU.64 UR16, c[0x0][0x398] ;  /* 0x00007300ff1077ac */ /* 0x000e220008000a00 */
[----:B------:R-:W0:Y:S01]  /*5f280*/  LDCU UR44, c[0x0][0x3b8] ;  /* 0x00007700ff2c77ac */ /* 0x000e220008000800 */
[----:B-1----:R-:W-:-:S04]  /*5f290*/  IMAD.WIDE R14, R2, 0x2, R16 ;  /* 0x00000002020e7825 */ /* 0x002fc800078e0210 */
[----:B------:R-:W-:Y:S02]  /*5f2a0*/  VIADD R2, R2, UR14 ;  /* 0x0000000e02027c36 */ /* 0x000fe40008000000 */
[----:B------:R-:W-:Y:S01]  /*5f2b0*/  VIADD R7, R28, 0x8c ;  /* 0x0000008c1c077836 */ /* 0x000fe20000000000 */
[----:B--2---:R-:W-:Y:S01]  /*5f2c0*/  PRMT R18, R0, 0x7632, R18 ;  /* 0x0000763200127816 */ /* 0x004fe20000000012 */
[----:B------:R1:W-:Y:S04]  /*5f2d0*/  @P3 STG.E.U16 desc[UR34][R12.64], R0 ;  /* 0x000000000c003986 */ /* 0x0003e8000c101522 */
[----:B-1----:R-:W2:Y:S01]  /*5f2e0*/  LDL.LU R0, [R1+0x458] ;  /* 0x0004580001007983 */ /* 0x002ea20000300800 */
[----:B------:R-:W-:-:S03]  /*5f2f0*/  IMAD.WIDE R12, R2, 0x2, R4 ;  /* 0x00000002020c7825 */ /* 0x000fc600078e0204 */
[----:B------:R1:W-:Y:S01]  /*5f300*/  @P5 STG.E.U16 desc[UR34][R14.64], R18 ;  /* 0x000000120e005986 */ /* 0x0003e2000c101522 */
[----:B------:R-:W-:Y:S01]  /*5f310*/  ISETP.LT.AND P5, PT, R6, UR8, !P2 ;  /* 0x0000000806007c0c */ /* 0x000fe2000d7a1270 */
[----:B------:R-:W0:Y:S01]  /*5f320*/  LDCU UR8, c[0x0][0x3b8] ;  /* 0x00007700ff0877ac */ /* 0x000e220008000800 */
[----:B------:R-:W-:Y:S02]  /*5f330*/  ISETP.GE.AND P3, PT, R7, UR29, PT ;  /* 0x0000001d07007c0c */ /* 0x000fe4000bf66270 */
[----:B------:R-:W-:Y:S01]  /*5f340*/  ISETP.LT.AND P2, PT, R29, UR30, !P2 ;  /* 0x0000001e1d007c0c */ /* 0x000fe2000d741270 */
[----:B------:R-:W0:Y:S01]  /*5f350*/  LDCU.64 UR30, c[0x0][0x398] ;  /* 0x00007300ff1e77ac */ /* 0x000e220008000a00 */
[----:B------:R-:W0:Y:S01]  /*5f360*/  LDCU UR29, c[0x0][0x39c] ;  /* 0x00007380ff1d77ac */ /* 0x000e220008000800 */
[----:B-1----:R-:W-:Y:S01]  /*5f370*/  IMAD.WIDE R14, R2, 0x2, R8 ;  /* 0x00000002020e7825 */ /* 0x002fe200078e0208 */
[----:B------:R-:W-:Y:S01]  /*5f380*/  PRMT R7, R26, 0x7632, R7 ;  /* 0x000076321a077816 */ /* 0x000fe20000000007 */
[----:B------:R1:W-:Y:S01]  /*5f390*/  @P4 STG.E.U16 desc[UR34][R12.64], R26 ;  /* 0x0000001a0c004986 */ /* 0x0003e2000c101522 */
[----:B------:R-:W-:Y:S01]  /*5f3a0*/  ISETP.LT.AND P4, PT, R3, UR42, !P3 ;  /* 0x0000002a03007c0c */ /* 0x000fe2000df81270 */
[----:B------:R-:W0:Y:S02]  /*5f3b0*/  LDCU UR42, c[0x0][0x39c] ;  /* 0x00007380ff2a77ac */ /* 0x000e240008000800 */
[----:B------:R0:W-:Y:S04]  /*5f3c0*/  @P6 STG.E.U16 desc[UR34][R14.64], R7 ;  /* 0x000000070e006986 */ /* 0x0001e8000c101522 */
[----:B-1----:R-:W2:Y:S01]  /*5f3d0*/  LDL.LU R26, [R1+0x438] ;  /* 0x00043800011a7983 */ /* 0x002ea20000300800 */
[----:B------:R-:W-:-:S04]  /*5f3e0*/  IMAD.WIDE R12, R2, 0x2, R10 ;  /* 0x00000002020c7825 */ /* 0x000fc800078e020a */
[----:B0-----:R-:W-:-:S04]  /*5f3f0*/  IMAD.WIDE R14, R2, 0x2, R16 ;  /* 0x00000002020e7825 */ /* 0x001fc800078e0210 */
[----:B------:R-:W-:Y:S02]  /*5f400*/  VIADD R2, R2, UR10 ;  /* 0x0000000a02027c36 */ /* 0x000fe40008000000 */
[----:B------:R-:W-:Y:S01]  /*5f410*/  VIADD R7, R28, 0x8d ;  /* 0x0000008d1c077836 */ /* 0x000fe20000000000 */
[----:B----4-:R-:W-:Y:S01]  /*5f420*/  PRMT R18, R25, 0x7632, R18 ;  /* 0x0000763219127816 */ /* 0x010fe20000000012 */
[----:B------:R0:W-:Y:S01]  /*5f430*/  @P5 STG.E.U16 desc[UR34][R12.64], R25 ;  /* 0x000000190c005986 */ /* 0x0001e2000c101522 */
[----:B------:R-:W-:Y:S01]  /*5f440*/  ISETP.LT.AND P6, PT, R27, UR20, !P3 ;  /* 0x000000141b007c0c */ /* 0x000fe2000dfc1270 */
[----:B------:R-:W1:Y:S01]  /*5f450*/  LDCU UR10, c[0x0][0x3b8] ;  /* 0x00007700ff0a77ac */ /* 0x000e620008000800 */
[----:B------:R-:W-:Y:S01]  /*5f460*/  ISETP.GE.AND P5, PT, R7, UR17, PT ;  /* 0x0000001107007c0c */ /* 0x000fe2000bfa6270 */
[----:B------:R-:W-:Y:S01]  /*5f470*/  @P2 STG.E.U16 desc[UR34][R14.64], R18 ;  /* 0x000000120e002986 */ /* 0x000fe2000c101522 */
[----:B------:R-:W4:Y:S03]  /*5f480*/  LDCU UR20, c[0x0][0x39c] ;  /* 0x00007380ff1477ac */ /* 0x000f260008000800 */
[----:B0-----:R-:W4:Y:S01]  /*5f490*/  LDL.LU R25, [R1+0x428] ;  /* 0x0004280001197983 */ /* 0x001f220000300800 */
[----:B------:R-:W-:Y:S01]  /*5f4a0*/  IMAD.WIDE R12, R2, 0x2, R4 ;  /* 0x00000002020c7825 */ /* 0x000fe200078e0204 */
[----:B---3--:R-:W-:-:S04]  /*5f4b0*/  PRMT R7, R24, 0x7632, R7 ;  /* 0x0000763218077816 */ /* 0x008fc80000000007 */
[----:B------:R0:W-:Y:S04]  /*5f4c0*/  @P4 STG.E.U16 desc[UR34][R12.64], R24 ;  /* 0x000000180c004986 */ /* 0x0001e8000c101522 */
[----:B0-----:R-:W3:Y:S01]  /*5f4d0*/  LDL.LU R24, [R1+0x44c] ;  /* 0x00044c0001187983 */ /* 0x001ee20000300800 */
[----:B------:R-:W-:Y:S01]  /*5f4e0*/  ISETP.LT.AND P2, PT, R6, UR15, !P3 ;  /* 0x0000000f06007c0c */ /* 0x000fe2000df41270 */
[----:B------:R-:W-:-:S04]  /*5f4f0*/  IMAD.WIDE R14, R2, 0x2, R8 ;  /* 0x00000002020e7825 */ /* 0x000fc800078e0208 */
[C---:B------:R-:W-:Y:S01]  /*5f500*/  IMAD.WIDE R12, R2.reuse, 0x2, R10 ;  /* 0x00000002020c7825 */ /* 0x040fe200078e020a */
[----:B------:R0:W-:Y:S01]  /*5f510*/  @P6 STG.E.U16 desc[UR34][R14.64], R7 ;  /* 0x000000070e006986 */ /* 0x0001e2000c101522 */
[----:B------:R-:W-:Y:S01]  /*5f520*/  ISETP.LT.AND P3, PT, R29, UR22, !P3 ;  /* 0x000000161d007c0c */ /* 0x000fe2000df61270 */
[----:B------:R-:W1:Y:S01]  /*5f530*/  LDCU.64 UR14, c[0x0][0x398] ;  /* 0x00007300ff0e77ac */ /* 0x000e620008000a00 */
[----:B------:R-:W-:Y:S02]  /*5f540*/  ISETP.LT.AND P4, PT, R3, UR46, !P5 ;  /* 0x0000002e03007c0c */ /* 0x000fe4000ef81270 */
[----:B------:R-:W-:Y:S01]  /*5f550*/  ISETP.LT.AND P6, PT, R27, UR21, !P5 ;  /* 0x000000151b007c0c */ /* 0x000fe2000efc1270 */
[----:B------:R-:W1:Y:S01]  /*5f560*/  LDCU UR46, c[0x0][0x3b8] ;  /* 0x00007700ff2e77ac */ /* 0x000e620008000800 */
        /* <DEDUP_REMOVED lines=11> */
[----:B------:R-:W-:Y:S02]  /*5f620*/  ISETP.LT.AND P3, PT, R6, UR18, !P5 ;  /* 0x0000001206007c0c */ /* 0x000fe4000ef61270 */
[----:B------:R-:W-:Y:S01]  /*5f630*/  ISETP.GE.AND P2, PT, R7, UR31, PT ;  /* 0x0000001f07007c0c */ /* 0x000fe2000bf46270 */
[----:B------:R-:W1:Y:S01]  /*5f640*/  LDCU UR31, c[0x0][0x39c] ;  /* 0x00007380ff1f77ac */ /* 0x000e620008000800 */
[----:B------:R-:W-:Y:S01]  /*5f650*/  ISETP.LT.AND P5, PT, R29, UR13, !P5 ;  /* 0x0000000d1d007c0c */ /* 0x000fe2000efa1270 */
[----:B------:R-:W1:Y:S01]  /*5f660*/  LDCU.64 UR12, c[0x0][0x398] ;  /* 0x00007300ff0c77ac */ /* 0x000e620008000a00 */
[----:B0-----:R-:W-:Y:S01]  /*5f670*/  IMAD.WIDE R14, R2, 0x2, R8 ;  /* 0x00000002020e7825 */ /* 0x001fe200078e0208 */
[----:B------:R-:W-:Y:S01]  /*5f680*/  PRMT R7, R26, 0x7632, R7 ;  /* 0x000076321a077816 */ /* 0x000fe20000000007 */
[----:B------:R0:W-:Y:S01]  /*5f690*/  @P4 STG.E.U16 desc[UR34][R12.64], R26 ;  /* 0x0000001a0c004986 */ /* 0x0001e2000c101522 */
[----:B------:R-:W-:Y:S01]  /*5f6a0*/  ISETP.LT.AND P4, PT, R3, UR50, !P2 ;  /* 0x0000003203007c0c */ /* 0x000fe2000d781270 */
[----:B------:R-:W1:Y:S02]  /*5f6b0*/  LDCU UR50, c[0x0][0x3b8] ;  /* 0x00007700ff3277ac */ /* 0x000e640008000800 */
[----:B------:R0:W-:Y:S02]  /*5f6c0*/  @P6 STG.E.U16 desc[UR34][R14.64], R7 ;  /* 0x000000070e006986 */ /* 0x0001e4000c101522 */
[----:B0-----:R-:W-:-:S02]  /*5f6d0*/  IMAD.WIDE R12, R2, 0x2, R10 ;  /* 0x00000002020c7825 */ /* 0x001fc400078e020a */
[----:B------:R-:W2:Y:S02]  /*5f6e0*/  LDL.LU R26, [R1+0x43c] ;  /* 0x00043c00011a7983 */ /* 0x000ea40000300800 */
[----:B------:R-:W-:-:S04]  /*5f6f0*/  IMAD.WIDE R14, R2, 0x2, R16 ;  /* 0x00000002020e7825 */ /* 0x000fc800078e0210 */
[----:B-1----:R-:W-:Y:S02]  /*5f700*/  VIADD R2, R2, UR10 ;  /* 0x0000000a02027c36 */ /* 0x002fe40008000000 */
[----:B------:R-:W-:Y:S01]  /*5f710*/  VIADD R7, R28, 0x8f ;  /* 0x0000008f1c077836 */ /* 0x000fe20000000000 */
[----:B----4-:R-:W-:Y:S01]  /*5f720*/  PRMT R18, R25, 0x7632, R18 ;  /* 0x0000763219127816 */ /* 0x010fe20000000012 */
[----:B------:R0:W-:Y:S01]  /*5f730*/  @P3 STG.E.U16 desc[UR34][R12.64], R25 ;  /* 0x000000190c003986 */ /* 0x0001e2000c101522 */
[----:B------:R-:W-:Y:S01]  /*5f740*/  ISETP.LT.AND P6, PT, R27, UR26, !P2 ;  /* 0x0000001a1b007c0c */ /* 0x000fe2000d7c1270 */
[----:B------:R-:W1:Y:S01]  /*5f750*/  LDCU UR10, c[0x0][0x3b8] ;  /* 0x00007700ff0a77ac */ /* 0x000e620008000800 */
[----:B------:R-:W-:Y:S01]  /*5f760*/  ISETP.GE.AND P3, PT, R7, UR15, PT ;  /* 0x0000000f07007c0c */ /* 0x000fe2000bf66270 */
[----:B------:R-:W-:Y:S01]  /*5f770*/  @P5 STG.E.U16 desc[UR34][R14.64], R18 ;  /* 0x000000120e005986 */ /* 0x000fe2000c101522 */
[----:B0-----:R-:W-:Y:S01]  /*5f780*/  IMAD.WIDE R12, R2, 0x2, R4 ;  /* 0x00000002020c7825 */ /* 0x001fe200078e0204 */
[----:B------:R-:W0:Y:S01]  /*5f790*/  LDCU UR15, c[0x0][0x3b8] ;  /* 0x00007700ff0f77ac */ /* 0x000e220008000800 */
[----:B---3--:R-:W-:-:S03]  /*5f7a0*/  PRMT R7, R24, 0x7632, R7 ;  /* 0x0000763218077816 */ /* 0x008fc60000000007 */
[----:B------:R3:W-:Y:S04]  /*5f7b0*/  @P4 STG.E.U16 desc[UR34][R12.64], R24 ;  /* 0x000000180c004986 */ /* 0x0007e8000c101522 */
[----:B---3--:R-:W3:Y:S01]  /*5f7c0*/  LDL.LU R24, [R1+0x42c] ;  /* 0x00042c0001187983 */ /* 0x008ee20000300800 */
[----:B------:R-:W-:Y:S01]  /*5f7d0*/  ISETP.LT.AND P5, PT, R6, UR19, !P2 ;  /* 0x0000001306007c0c */ /* 0x000fe2000d7a1270 */
[----:B------:R-:W-:-:S04]  /*5f7e0*/  IMAD.WIDE R14, R2, 0x2, R8 ;  /* 0x00000002020e7825 */ /* 0x000fc800078e0208 */
[C---:B------:R-:W-:Y:S01]  /*5f7f0*/  IMAD.WIDE R12, R2.reuse, 0x2, R10 ;  /* 0x00000002020c7825 */ /* 0x040fe200078e020a */
[----:B------:R-:W4:Y:S01]  /*5f800*/  LDL.LU R25, [R1+0x490] ;  /* 0x0004900001197983 */ /* 0x000f220000300800 */
[----:B------:R-:W-:Y:S01]  /*5f810*/  ISETP.LT.AND P4, PT, R27, UR25, !P3 ;  /* 0x000000191b007c0c */ /* 0x000fe2000df81270 */
[----:B------:R-:W0:Y:S02]  /*5f820*/  LDCU.64 UR18, c[0x0][0x398] ;  /* 0x00007300ff1277ac */ /* 0x000e240008000a00 */
[----:B------:R1:W-:Y:S01]  /*5f830*/  @P6 STG.E.U16 desc[UR34][R14.64], R7 ;  /* 0x000000070e006986 */ /* 0x0003e2000c101522 */
[----:B------:R-:W-:Y:S01]  /*5f840*/  ISETP.LT.AND P2, PT, R29, UR27, !P2 ;  /* 0x0000001b1d007c0c */ /* 0x000fe2000d741270 */
[----:B------:R-:W0:Y:S01]  /*5f850*/  LDCU.64 UR26, c[0x0][0x398] ;  /* 0x00007300ff1a77ac */ /* 0x000e220008000a00 */
[----:B------:R-:W-:Y:S01]  /*5f860*/  ISETP.LT.AND P6, PT, R3, UR32, !P3 ;  /* 0x0000002003007c0c */ /* 0x000fe2000dfc1270 */
[----:B------:R-:W0:Y:S01]  /*5f870*/  LDCU UR25, c[0x0][0x39c] ;  /* 0x00007380ff1977ac */ /* 0x000e220008000800 */
[----:B------:R-:W0:Y:S01]  /*5f880*/  LDCU UR32, c[0x0][0x39c] ;  /* 0x00007380ff2077ac */ /* 0x000e220008000800 */
[----:B-1----:R-:W-:-:S04]  /*5f890*/  IMAD.WIDE R14, R2, 0x2, R16 ;  /* 0x00000002020e7825 */ /* 0x002fc800078e0210 */
[----:B------:R-:W-:Y:S01]  /*5f8a0*/  VIADD R2, R2, UR8 ;  /* 0x0000000802027c36 */ /* 0x000fe20008000000 */
[----:B--2---:R-:W-:Y:S01]  /*5f8b0*/  PRMT R7, R0, 0x7632, R7 ;  /* 0x0000763200077816 */ /* 0x004fe20000000007 */
[----:B------:R1:W-:Y:S04]  /*5f8c0*/  @P5 STG.E.U16 desc[UR34][R12.64], R0 ;  /* 0x000000000c005986 */ /* 0x0003e8000c101522 */
[----:B-1----:R-:W2:Y:S01]  /*5f8d0*/  LDL.LU R0, [R1+0x470] ;  /* 0x0004700001007983 */ /* 0x002ea20000300800 */
[----:B------:R-:W-:Y:S01]  /*5f8e0*/  ISETP.LT.AND P5, PT, R6, UR23, !P3 ;  /* 0x0000001706007c0c */ /* 0x000fe2000dfa1270 */
[C---:B------:R-:W-:Y:S02]  /*5f8f0*/  IMAD.WIDE R12, R2.reuse, 0x2, R4 ;  /* 0x00000002020c7825 */ /* 0x040fe400078e0204 */
[----:B------:R1:W-:Y:S01]  /*5f900*/  @P2 STG.E.U16 desc[UR34][R14.64], R7 ;  /* 0x000000070e002986 */ /* 0x0003e2000c101522 */
[----:B------:R-:W0:Y:S01]  /*5f910*/  LDCU UR23, c[0x0][0x39c] ;  /* 0x00007380ff1777ac */ /* 0x000e220008000800 */
[----:B-1----:R-:W-:Y:S01]  /*5f920*/  IMAD.WIDE R14, R2, 0x2, R8 ;  /* 0x00000002020e7825 */ /* 0x002fe200078e0208 */
[----:B------:R-:W-:Y:S01]  /*5f930*/  PRMT R18, R26, 0x7632, R18 ;  /* 0x000076321a127816 */ /* 0x000fe20000000012 */
[----:B------:R1:W-:Y:S04]  /*5f940*/  @P6 STG.E.U16 desc[UR34][R12.64], R26 ;  /* 0x0000001a0c006986 */ /* 0x0003e8000c101522 */
[----:B------:R-:W-:Y:S01]  /*5f950*/  @P4 STG.E.U16 desc[UR34][R14.64], R18 ;  /* 0x000000120e004986 */ /* 0x000fe2000c101522 */
[----:B-1----:R-:W-:-:S03]  /*5f960*/  IMAD.WIDE R12, R2, 0x2, R10 ;  /* 0x00000002020c7825 */ /* 0x002fc600078e020a */
[----:B------:R-:W2:Y:S01]  /*5f970*/  LDL.LU R26, [R1+0x480] ;  /* 0x00048000011a7983 */ /* 0x000ea20000300800 */
[----:B---3--:R-:W-:-:S03]  /*5f980*/  PRMT R20, R24, 0x7632, R20 ;  /* 0x0000763218147816 */ /* 0x008fc60000000014 */
[----:B------:R1:W-:Y:S04]  /*5f990*/  @P5 STG.E.U16 desc[UR34][R12.64], R24 ;  /* 0x000000180c005986 */ /* 0x0003e8000c101522 */
[----:B-1----:R-:W3:Y:S01]  /*5f9a0*/  LDL.LU R24, [R1+0x460] ;  /* 0x0004600001187983 */ /* 0x002ee20000300800 */
[----:B------:R-:W-:Y:S01]  /*5f9b0*/  VIADD R7, R28, 0x90 ;  /* 0x000000901c077836 */ /* 0x000fe20000000000 */
[----:B------:R-:W-:-:S04]  /*5f9c0*/  ISETP.LT.AND P3, PT, R29, UR11, !P3 ;  /* 0x0000000b1d007c0c */ /* 0x000fc8000df61270 */
[----:B------:R-:W-:Y:S01]  /*5f9d0*/  ISETP.GE.AND P2, PT, R7, UR13, PT ;  /* 0x0000000d07007c0c */ /* 0x000fe2000bf46270 */
[C---:B------:R-:W-:Y:S01]  /*5f9e0*/  VIADD R7, R2.reuse, UR10 ;  /* 0x0000000a02077c36 */ /* 0x040fe20008000000 */
[----:B------:R-:W1:Y:S02]  /*5f9f0*/  LDCU UR13, c[0x0][0x3b8] ;  /* 0x00007700ff0d77ac */ /* 0x000e640008000800 */
[----:B------:R-:W-:Y:S02]  /*5fa00*/  ISETP.LT.AND P4, PT, R3, UR28, !P2 ;  /* 0x0000001c03007c0c */ /* 0x000fe4000d781270 */
[----:B------:R-:W-:Y:S01]  /*5fa10*/  ISETP.LT.AND P6, PT, R27, UR9, !P2 ;  /* 0x000000091b007c0c */ /* 0x000fe2000d7c1270 */
[----:B------:R-:W-:Y:S01]  /*5fa20*/  IMAD.WIDE R18, R2, 0x2, R16 ;  /* 0x0000000202127825 */ /* 0x000fe200078e0210 */
[----:B------:R-:W-:Y:S01]  /*5fa30*/  ISETP.LT.AND P5, PT, R6, UR6, !P2 ;  /* 0x0000000606007c0c */ /* 0x000fe2000d7a1270 */
[----:B------:R-:W0:Y:S02]  /*5fa40*/  LDCU.64 UR8, c[0x0][0x398] ;  /* 0x00007300ff0877ac */ /* 0x000e240008000a00 */
[----:B------:R-:W-:Y:S01]  /*5fa50*/  IMAD.WIDE R14, R7, 0x2, R4 ;  /* 0x00000002070e7825 */ /* 0x000fe200078e0204 */
[----:B------:R1:W-:Y:S01]  /*5fa60*/  @P3 STG.E.U16 desc[UR34][R18.64], R20 ;  /* 0x0000001412003986 */ /* 0x0003e2000c101522 */
[----:B----4-:R-:W-:Y:S01]  /*5fa70*/  PRMT R2, R25, 0x7632, R2 ;  /* 0x0000763219027816 */ /* 0x010fe20000000002 */
[----:B------:R-:W4:Y:S01]  /*5fa80*/  LDCU.64 UR10, c[0x0][0x398] ;  /* 0x00007300ff0a77ac */ /* 0x000f220008000a00 */
[----:B------:R-:W-:-:S02]  /*5fa90*/  IMAD.WIDE R12, R7, 0x2, R8 ;  /* 0x00000002070c7825 */ /* 0x000fc400078e0208 */
[----:B------:R0:W-:Y:S01]  /*5faa0*/  @P4 STG.E.U16 desc[UR34][R14.64], R25 ;  /* 0x000000190e004986 */ /* 0x0001e2000c101522 */
[----:B------:R-:W2:Y:S01]  /*5fab0*/  LDCU UR6, c[0x0][0x39c] ;  /* 0x00007380ff0677ac */ /* 0x000ea20008000800 */
[----:B------:R-:W2:Y:S01]  /*5fac0*/  LDCU UR28, c[0x0][0x39c] ;  /* 0x00007380ff1c77ac */ /* 0x000ea20008000800 */
[----:B-1----:R-:W-:Y:S01]  /*5fad0*/  IMAD.WIDE R18, R7, 0x2, R10 ;  /* 0x0000000207127825 */ /* 0x002fe200078e020a */
[----:B------:R1:W-:Y:S04]  /*5fae0*/  @P6 STG.E.U16 desc[UR34][R12.64], R2 ;  /* 0x000000020c006986 */ /* 0x0003e8000c101522 */
[----:B0-----:R-:W3:Y:S01]  /*5faf0*/  LDL.LU R25, [R1+0x494] ;  /* 0x0004940001197983 */ /* 0x001ee20000300800 */
[----:B------:R-:W-:Y:S01]  /*5fb00*/  ISETP.LT.AND P3, PT, R29, UR5, !P2 ;  /* 0x000000051d007c0c */ /* 0x000fe2000d761270 */
[----:B------:R-:W-:Y:S01]  /*5fb10*/  VIADD R15, R28, 0x95 ;  /* 0x000000951c0f7836 */ /* 0x000fe20000000000 */
[----:B------:R-:W-:Y:S01]  /*5fb20*/  ISETP.LT.AND P4, PT, R3, UR16, !P1 ;  /* 0x0000001003007c0c */ /* 0x000fe2000cf81270 */
[----:B------:R-:W0:Y:S01]  /*5fb30*/  LDCU.64 UR16, c[0x0][0x398] ;  /* 0x00007300ff1077ac */ /* 0x000e220008000a00 */
[----:B------:R-:W-:Y:S01]  /*5fb40*/  ISETP.LT.AND P6, PT, R27, UR63, !P1 ;  /* 0x0000003f1b007c0c */ /* 0x000fe2000cfc1270 */
[----:B-1----:R-:W-:-:S04]  /*5fb50*/  IMAD.WIDE R12, R7, 0x2, R16 ;  /* 0x00000002070c7825 */ /* 0x002fc800078e0210 */
[----:B------:R-:W-:Y:S01]  /*5fb60*/  VIADD R2, R7, UR13 ;  /* 0x0000000d07027c36 */ /* 0x000fe20008000000 */
[----:B------:R-:W-:Y:S01]  /*5fb70*/  ISETP.GE.AND P2, PT, R15, UR9, PT ;  /* 0x000000090f007c0c */ /* 0x000fe2000bf46270 */
[----:B------:R-:W1:Y:S01]  /*5fb80*/  LDCU UR13, c[0x0][0x3b8] ;  /* 0x00007700ff0d77ac */ /* 0x000e620008000800 */
[----:B------:R-:W0:Y:S01]  /*5fb90*/  LDCU UR5, c[0x0][0x39c] ;  /* 0x00007380ff0577ac */ /* 0x000e220008000800 */
[----:B------:R-:W0:Y:S01]  /*5fba0*/  LDCU UR9, c[0x0][0x39c] ;  /* 0x00007380ff0977ac */ /* 0x000e220008000800 */
[----:B------:R-:W0:Y:S01]  /*5fbb0*/  LDCU UR63, c[0x0][0x3b8] ;  /* 0x00007700ff3f77ac */ /* 0x000e220008000800 */
[----:B--2---:R2:W-:Y:S01]  /*5fbc0*/  @P5 STG.E.U16 desc[UR34][R18.64], R0 ;  /* 0x0000000012005986 */ /* 0x0045e2000c101522 */
[----:B------:R-:W-:-:S03]  /*5fbd0*/  PRMT R14, R0, 0x7632, R14 ;  /* 0x00007632000e7816 */ /* 0x000fc6000000000e */
[----:B--2---:R-:W2:Y:S01]  /*5fbe0*/  LDL.LU R0, [R1+0x474] ;  /* 0x0004740001007983 */ /* 0x004ea20000300800 */
[----:B------:R-:W-:Y:S01]  /*5fbf0*/  ISETP.LT.AND P5, PT, R6, UR64, !P1 ;  /* 0x0000004006007c0c */ /* 0x000fe2000cfa1270 */
[----:B------:R-:W-:Y:S02]  /*5fc00*/  VIADD R18, R28, 0x92 ;  /* 0x000000921c127836 */ /* 0x000fe40000000000 */
[----:B------:R0:W-:Y:S01]  /*5fc10*/  @P3 STG.E.U16 desc[UR34][R12.64], R14 ;  /* 0x0000000e0c003986 */ /* 0x0001e2000c101522 */
[----:B------:R-:W0:Y:S02]  /*5fc20*/  LDCU UR64, c[0x0][0x3b8] ;  /* 0x00007700ff4077ac */ /* 0x000e240008000800 */
[----:B----4-:R-:W-:Y:S01]  /*5fc30*/  ISETP.GE.AND P3, PT, R18, UR11, PT ;  /* 0x0000000b12007c0c */ /* 0x010fe2000bf66270 */
[----:B------:R-:W-:Y:S01]  /*5fc40*/  IMAD.WIDE R18, R2, 0x2, R10 ;  /* 0x0000000202127825 */ /* 0x000fe200078e020a */
[----:B------:R-:W-:-:S03]  /*5fc50*/  PRMT R7, R26, 0x7632, R7 ;  /* 0x000076321a077816 */ /* 0x000fc60000000007 */
[C---:B0-----:R-:W-:Y:S01]  /*5fc60*/  IMAD.WIDE R12, R2.reuse, 0x2, R4 ;  /* 0x00000002020c7825 */ /* 0x041fe200078e0204 */
[----:B------:R-:W-:Y:S01]  /*5fc70*/  ISETP.LT.AND P1, PT, R29, UR65, !P1 ;  /* 0x000000411d007c0c */ /* 0x000fe2000cf21270 */
[----:B------:R-:W0:Y:S02]  /*5fc80*/  LDCU UR11, c[0x0][0x3b8] ;  /* 0x00007700ff0b77ac */ /* 0x000e240008000800 */
[----:B------:R-:W-:Y:S01]  /*5fc90*/  IMAD.WIDE R14, R2, 0x2, R8 ;  /* 0x00000002020e7825 */ /* 0x000fe200078e0208 */
[----:B------:R4:W-:Y:S01]  /*5fca0*/  @P4 STG.E.U16 desc[UR34][R12.64], R26 ;  /* 0x0000001a0c004986 */ /* 0x0009e2000c101522 */
[----:B------:R-:W0:Y:S03]  /*5fcb0*/  LDCU UR65, c[0x0][0x3b8] ;  /* 0x00007700ff4177ac */ /* 0x000e260008000800 */
[----:B------:R0:W-:Y:S04]  /*5fcc0*/  @P6 STG.E.U16 desc[UR34][R14.64], R7 ;  /* 0x000000070e006986 */ /* 0x0001e8000c101522 */
[----:B----4-:R-:W4:Y:S04]  /*5fcd0*/  LDL.LU R26, [R1+0x484] ;  /* 0x00048400011a7983 */ /* 0x010f280000300800 */
[----:B---3--:R3:W-:Y:S01]  /*5fce0*/  @P5 STG.E.U16 desc[UR34][R18.64], R24 ;  /* 0x0000001812005986 */ /* 0x0087e2000c101522 */
[----:B0-----:R-:W-:-:S03]  /*5fcf0*/  PRMT R7, R24, 0x7632, R7 ;  /* 0x0000763218077816 */ /* 0x001fc60000000007 */
[----:B---3--:R-:W3:Y:S01]  /*5fd00*/  LDL.LU R24, [R1+0x464] ;  /* 0x0004640001187983 */ /* 0x008ee20000300800 */
[----:B------:R-:W-:Y:S01]  /*5fd10*/  ISETP.LT.AND P6, PT, R3, UR30, !P3 ;  /* 0x0000001e03007c0c */ /* 0x000fe2000dfc1270 */
[----:B------:R-:W-:Y:S01]  /*5fd20*/  IMAD.WIDE R12, R2, 0x2, R16 ;  /* 0x00000002020c7825 */ /* 0x000fe200078e0210 */
[----:B------:R-:W-:Y:S01]  /*5fd30*/  ISETP.LT.AND P5, PT, R27, UR67, !P3 ;  /* 0x000000431b007c0c */ /* 0x000fe2000dfa1270 */
[----:B------:R-:W0:Y:S01]  /*5fd40*/  LDCU UR30, c[0x0][0x39c] ;  /* 0x00007380ff1e77ac */ /* 0x000e220008000800 */
[----:B------:R-:W-:Y:S01]  /*5fd50*/  ISETP.LT.AND P4, PT, R6, UR77, !P3 ;  /* 0x0000004d06007c0c */ /* 0x000fe2000df81270 */
[----:B------:R-:W-:Y:S01]  /*5fd60*/  VIADD R2, R2, UR15 ;  /* 0x0000000f02027c36 */ /* 0x000fe20008000000 */
[----:B------:R1:W-:Y:S01]  /*5fd70*/  @P1 STG.E.U16 desc[UR34][R12.64], R7 ;  /* 0x000000070c001986 */ /* 0x0003e2000c101522 */
[----:B------:R-:W0:Y:S02]  /*5fd80*/  LDCU UR67, c[0x0][0x3b8] ;  /* 0x00007700ff4377ac */ /* 0x000e240008000800 */
[C---:B------:R-:W-:Y:S01]  /*5fd90*/  IMAD.WIDE R14, R2.reuse, 0x2, R8 ;  /* 0x00000002020e7825 */ /* 0x040fe200078e0208 */
[----:B------:R-:W0:Y:S03]  /*5fda0*/  LDCU UR77, c[0x0][0x3b8] ;  /* 0x00007700ff4d77ac */ /* 0x000e260008000800 */
[----:B------:R-:W-:-:S04]  /*5fdb0*/  IMAD.WIDE R18, R2, 0x2, R10 ;  /* 0x0000000202127825 */ /* 0x000fc800078e020a */
[----:B-1----:R-:W-:Y:S01]  /*5fdc0*/  IMAD.WIDE R12, R2, 0x2, R4 ;  /* 0x00000002020c7825 */ /* 0x002fe200078e0204 */
[----:B------:R-:W-:-:S04]  /*5fdd0*/  PRMT R20, R25, 0x7632, R20 ;  /* 0x0000763219147816 */ /* 0x000fc80000000014 */
[----:B------:R1:W-:Y:S04]  /*5fde0*/  @P6 STG.E.U16 desc[UR34][R12.64], R25 ;  /* 0x000000190c006986 */ /* 0x0003e8000c101522 */
[----:B------:R0:W-:Y:S01]  /*5fdf0*/  @P5 STG.E.U16 desc[UR34][R14.64], R20 ;  /* 0x000000140e005986 */ /* 0x0001e2000c101522 */
[----:B------:R-:W-:Y:S01]  /*5fe00*/  ISETP.LT.AND P3, PT, R29, UR68, !P3 ;  /* 0x000000441d007c0c */ /* 0x000fe2000df61270 */
[----:B------:R-:W0:Y:S01]  /*5fe10*/  LDCU UR68, c[0x0][0x398] ;  /* 0x00007300ff4477ac */ /* 0x000e220008000800 */
[----:B------:R-:W-:-:S05]  /*5fe20*/  VIADD R7, R28, 0x93 ;  /* 0x000000931c077836 */ /* 0x000fca0000000000 */
[----:B------:R-:W-:Y:S01]  /*5fe30*/  ISETP.GE.AND P1, PT, R7, UR17, PT ;  /* 0x0000001107007c0c */ /* 0x000fe2000bf26270 */
[C---:B-1----:R-:W-:Y:S01]  /*5fe40*/  IMAD.WIDE R12, R2.reuse, 0x2, R16 ;  /* 0x00000002020c7825 */ /* 0x042fe200078e0210 */
[----:B------:R-:W1:Y:S02]  /*5fe50*/  LDCU UR17, c[0x0][0x3b8] ;  /* 0x00007700ff1177ac */ /* 0x000e640008000800 */
[----:B------:R-:W-:Y:S01]  /*5fe60*/  ISETP.LT.AND P5, PT, R27, UR71, !P1 ;  /* 0x000000471b007c0c */ /* 0x000fe2000cfa1270 */
[----:B------:R-:W-:Y:S01]  /*5fe70*/  VIADD R7, R2, UR11 ;  /* 0x0000000b02077c36 */ /* 0x000fe20008000000 */
[----:B------:R-:W1:Y:S01]  /*5fe80*/  LDCU UR71, c[0x0][0x398] ;  /* 0x00007300ff4777ac */ /* 0x000e620008000800 */
[----:B------:R-:W1:Y:S01]  /*5fe90*/  LDCU UR11, c[0x0][0x3b8] ;  /* 0x00007700ff0b77ac */ /* 0x000e620008000800 */
[----:B0-----:R-:W-:Y:S01]  /*5fea0*/  ISETP.LT.AND P6, PT, R6, UR68, !P1 ;  /* 0x0000004406007c0c */ /* 0x001fe2000cfc1270 */
[----:B------:R-:W0:Y:S01]  /*5feb0*/  LDCU UR68, c[0x0][0x398] ;  /* 0x00007300ff4477ac */ /* 0x000e220008000800 */
[----:B--2---:R2:W-:Y:S01]  /*5fec0*/  @P4 STG.E.U16 desc[UR34][R18.64], R0 ;  /* 0x0000000012004986 */ /* 0x0045e2000c101522 */
[----:B------:R-:W-:-:S03]  /*5fed0*/  PRMT R14, R0, 0x7632, R14 ;  /* 0x00007632000e7816 */ /* 0x000fc6000000000e */
[----:B--2---:R-:W2:Y:S01]  /*5fee0*/  LDL.LU R0, [R1+0x498] ;  /* 0x0004980001007983 */ /* 0x004ea20000300800 */
[----:B------:R-:W-:Y:S01]  /*5fef0*/  ISETP.LT.AND P4, PT, R3, UR14, !P1 ;  /* 0x0000000e03007c0c */ /* 0x000fe2000cf81270 */
[----:B------:R-:W-:Y:S02]  /*5ff00*/  VIADD R18, R28, 0x94 ;  /* 0x000000941c127836 */ /* 0x000fe40000000000 */
[----:B------:R-:W2:Y:S04]  /*5ff10*/  LDL.LU R25, [R1+0x478] ;  /* 0x0004780001197983 */ /* 0x000ea80000300800 */
[----:B------:R0:W-:Y:S01]  /*5ff20*/  @P3 STG.E.U16 desc[UR34][R12.64], R14 ;  /* 0x0000000e0c003986 */ /* 0x0001e2000c101522 */
[----:B------:R-:W-:Y:S01]  /*5ff30*/  ISETP.GE.AND P3, PT, R18, UR19, PT ;  /* 0x0000001312007c0c */ /* 0x000fe2000bf66270 */
[----:B------:R-:W-:Y:S01]  /*5ff40*/  IMAD.WIDE R18, R7, 0x2, R10 ;  /* 0x0000000207127825 */ /* 0x000fe200078e020a */
[----:B----4-:R-:W-:-:S03]  /*5ff50*/  PRMT R2, R26, 0x7632, R2 ;  /* 0x000076321a027816 */ /* 0x010fc60000000002 */
[----:B0-----:R-:W-:Y:S01]  /*5ff60*/  IMAD.WIDE R12, R7, 0x2, R4 ;  /* 0x00000002070c7825 */ /* 0x001fe200078e0204 */
[----:B---3--:R-:W-:-:S03]  /*5ff70*/  PRMT R20, R24, 0x7632, R20 ;  /* 0x0000763218147816 */ /* 0x008fc60000000014 */
[----:B------:R-:W-:Y:S01]  /*5ff80*/  IMAD.WIDE R14, R7, 0x2, R8 ;  /* 0x00000002070e7825 */ /* 0x000fe200078e0208 */
[----:B------:R-:W-:Y:S01]  /*5ff90*/  @P4 STG.E.U16 desc[UR34][R12.64], R26 ;  /* 0x0000001a0c004986 */ /* 0x000fe2000c101522 */
[----:B------:R-:W-:Y:S01]  /*5ffa0*/  ISETP.LT.AND P1, PT, R29, UR68, !P1 ;  /* 0x000000441d007c0c */ /* 0x000fe2000cf21270 */
[----:B------:R-:W0:Y:S02]  /*5ffb0*/  LDCU UR68, c[0x0][0x398] ;  /* 0x00007300ff4477ac */ /* 0x000e240008000800 */
[----:B------:R-:W-:Y:S01]  /*5ffc0*/  @P5 STG.E.U16 desc[UR34][R14.64], R2 ;  /* 0x000000020e005986 */ /* 0x000fe2000c101522 */
[----:B------:R-:W3:Y:S03]  /*5ffd0*/  LDCU.64 UR14, c[0x0][0x398] ;  /* 0x00007300ff0e77ac */ /* 0x000ee60008000a00 */
[----:B------:R4:W-:Y:S01]  /*5ffe0*/  @P6 STG.E.U16 desc[UR34][R18.64], R24 ;  /* 0x0000001812006986 */ /* 0x0009e2000c101522 */
[----:B------:R-:W1:Y:S03]  /*5fff0*/  LDCU UR19, c[0x0][0x39c] ;  /* 0x00007380ff1377ac */ /* 0x000e660008000800 */
[----:B----4-:R-:W4:Y:S01]  /*60000*/  LDL.LU R24, [R1+0x488] ;  /* 0x0004880001187983 */ /* 0x010f220000300800 */
[----:B------:R-:W-:Y:S01]  /*60010*/  ISETP.LT.AND P6, PT, R3, UR12, !P3 ;  /* 0x0000000c03007c0c */ /* 0x000fe2000dfc1270 */
[C---:B------:R-:W-:Y:S01]  /*60020*/  VIADD R2, R7.reuse, UR13 ;  /* 0x0000000d07027c36 */ /* 0x040fe20008000000 */
[----:B0-----:R-:W-:Y:S01]  /*60030*/  ISETP.LT.AND P4, PT, R6, UR68, !P3 ;  /* 0x0000004406007c0c */ /* 0x001fe2000df81270 */
[----:B------:R-:W-:Y:S01]  /*60040*/  IMAD.WIDE R18, R7, 0x2, R16 ;  /* 0x0000000207127825 */ /* 0x000fe200078e0210 */
[----:B------:R-:W0:Y:S03]  /*60050*/  LDCU UR68, c[0x0][0x398] ;  /* 0x00007300ff4477ac */ /* 0x000e260008000800 */
[C---:B------:R-:W-:Y:S01]  /*60060*/  IMAD.WIDE R14, R2.reuse, 0x2, R4 ;  /* 0x00000002020e7825 */ /* 0x040fe200078e0204 */
[----:B------:R3:W-:Y:S01]  /*60070*/  @P1 STG.E.U16 desc[UR34][R18.64], R20 ;  /* 0x0000001412001986 */ /* 0x0007e2000c101522 */
[----:B-1----:R-:W-:Y:S01]  /*60080*/  ISETP.LT.AND P5, PT, R27, UR71, !P3 ;  /* 0x000000471b007c0c */ /* 0x002fe2000dfa1270 */
[----:B------:R-:W1:Y:S01]  /*60090*/  LDCU UR71, c[0x0][0x398] ;  /* 0x00007300ff4777ac */ /* 0x000e620008000800 */
[C---:B------:R-:W-:Y:S01]  /*600a0*/  IMAD.WIDE R12, R2.reuse, 0x2, R8 ;  /* 0x00000002020c7825 */ /* 0x040fe200078e0208 */
[----:B------:R-:W1:Y:S03]  /*600b0*/  LDCU.64 UR12, c[0x0][0x398] ;  /* 0x00007300ff0c77ac */ /* 0x000e660008000a00 */
[----:B---3--:R-:W-:Y:S01]  /*600c0*/  IMAD.WIDE R18, R2, 0x2, R10 ;  /* 0x0000000202127825 */ /* 0x008fe200078e020a */
[----:B0-----:R-:W-:Y:S01]  /*600d0*/  ISETP.LT.AND P3, PT, R29, UR68, !P3 ;  /* 0x000000441d007c0c */ /* 0x001fe2000df61270 */
[----:B------:R-:W0:Y:S01]  /*600e0*/  LDCU UR68, c[0x0][0x398] ;  /* 0x00007300ff4477ac */ /* 0x000e220008000800 */
[----:B--2---:R-:W-:Y:S01]  /*600f0*/  PRMT R7, R0, 0x7632, R7 ;  /* 0x0000763200077816 */ /* 0x004fe20000000007 */
[----:B------:R2:W-:Y:S04]  /*60100*/  @P6 STG.E.U16 desc[UR34][R14.64], R0 ;  /* 0x000000000e006986 */ /* 0x0005e8000c101522 */
[----:B--2---:R-:W2:Y:S04]  /*60110*/  LDL.LU R0, [R1+0x468] ;  /* 0x0004680001007983 */ /* 0x004ea80000300800 */
[----:B------:R-:W3:Y:S04]  /*60120*/  LDL.LU R26, [R1+0x49c] ;  /* 0x00049c00011a7983 */ /* 0x000ee80000300800 */
[----:B------:R0:W-:Y:S04]  /*60130*/  @P5 STG.E.U16 desc[UR34][R12.64], R7 ;  /* 0x000000070c005986 */ /* 0x0001e8000c101522 */
[----:B------:R1:W-:Y:S01]  /*60140*/  @P4 STG.E.U16 desc[UR34][R18.64], R25 ;  /* 0x0000001912004986 */ /* 0x0003e2000c101522 */
[----:B------:R-:W-:Y:S01]  /*60150*/  ISETP.LT.AND P6, PT, R3, UR40, !P2 ;  /* 0x0000002803007c0c */ /* 0x000fe2000d7c1270 */
[----:B------:R-:W-:Y:S01]  /*60160*/  VIADD R14, R28, 0x9b ;  /* 0x0000009b1c0e7836 */ /* 0x000fe20000000000 */
[----:B0-----:R-:W-:Y:S01]  /*60170*/  PRMT R7, R25, 0x7632, R7 ;  /* 0x0000763219077816 */ /* 0x001fe20000000007 */
[C---:B------:R-:W-:Y:S01]  /*60180*/  IMAD.WIDE R12, R2.reuse, 0x2, R16 ;  /* 0x00000002020c7825 */ /* 0x040fe200078e0210 */
[----:B------:R-:W-:Y:S01]  /*60190*/  ISETP.LT.AND P5, PT, R27, UR68, !P2 ;  /* 0x000000441b007c0c */ /* 0x000fe2000d7a1270 */
[----:B------:R-:W0:Y:S01]  /*601a0*/  LDCU UR68, c[0x0][0x398] ;  /* 0x00007300ff4477ac */ /* 0x000e220008000800 */
[----:B-1----:R-:W3:Y:S01]  /*601b0*/  LDL.LU R25, [R1+0x47c] ;  /* 0x00047c0001197983 */ /* 0x002ee20000300800 */
[----:B------:R-:W-:Y:S01]  /*601c0*/  VIADD R2, R2, UR11 ;  /* 0x0000000b02027c36 */ /* 0x000fe20008000000 */
[----:B------:R-:W-:Y:S01]  /*601d0*/  ISETP.LT.AND P4, PT, R6, UR71, !P2 ;  /* 0x0000004706007c0c */ /* 0x000fe2000d781270 */
[----:B------:R-:W-:Y:S01]  /*601e0*/  VIADD R15, R28, 0x96 ;  /* 0x000000961c0f7836 */ /* 0x000fe20000000000 */
[----:B------:R1:W-:Y:S01]  /*601f0*/  @P3 STG.E.U16 desc[UR34][R12.64], R7 ;  /* 0x000000070c003986 */ /* 0x0003e2000c101522 */
[----:B------:R-:W-:Y:S01]  /*60200*/  ISETP.GE.AND P1, PT, R14, UR13, PT ;  /* 0x0000000d0e007c0c */ /* 0x000fe2000bf26270 */
[----:B------:R-:W0:Y:S01]  /*60210*/  LDCU UR71, c[0x0][0x398] ;  /* 0x00007300ff4777ac */ /* 0x000e220008000800 */
[----:B------:R-:W0:Y:S01]  /*60220*/  LDCU UR40, c[0x0][0x39c] ;  /* 0x00007380ff2877ac */ /* 0x000e220008000800 */
[----:B-1----:R-:W-:Y:S01]  /*60230*/  IMAD.WIDE R12, R2, 0x2, R4 ;  /* 0x00000002020c7825 */ /* 0x002fe200078e0204 */
[----:B----4-:R-:W-:-:S04]  /*60240*/  PRMT R7, R24, 0x7632, R7 ;  /* 0x0000763218077816 */ /* 0x010fc80000000007 */
[----:B------:R1:W-:Y:S01]  /*60250*/  @P6 STG.E.U16 desc[UR34][R12.64], R24 ;  /* 0x000000180c006986 */ /* 0x0003e2000c101522 */
[----:B0-----:R-:W-:Y:S01]  /*60260*/  ISETP.LT.AND P2, PT, R29, UR68, !P2 ;  /* 0x000000441d007c0c */ /* 0x001fe2000d741270 */
[----:B------:R-:W0:Y:S01]  /*60270*/  LDCU UR68, c[0x0][0x398] ;  /* 0x00007300ff4477ac */ /* 0x000e220008000800 */
[----:B------:R-:W-:Y:S01]  /*60280*/  ISETP.GE.AND P3, PT, R15, UR15, PT ;  /* 0x0000000f0f007c0c */ /* 0x000fe2000bf66270 */
[C---:B------:R-:W-:Y:S01]  /*60290*/  IMAD.WIDE R18, R2.reuse, 0x2, R10 ;  /* 0x0000000202127825 */ /* 0x040fe200078e020a */
[----:B------:R-:W4:Y:S01]  /*602a0*/  LDCU UR15, c[0x0][0x39c] ;  /* 0x00007380ff0f77ac */ /* 0x000f220008000800 */
[----:B------:R-:W2:Y:S01]  /*602b0*/  LDCU UR13, c[0x0][0x39c] ;  /* 0x00007380ff0d77ac */ /* 0x000ea20008000800 */
[----:B-1----:R-:W4:Y:S01]  /*602c0*/  LDL.LU R24, [R1+0x48c] ;  /* 0x00048c0001187983 */ /* 0x002f220000300800 */
[----:B------:R-:W-:-:S05]  /*602d0*/  IMAD.WIDE R14, R2, 0x2, R8 ;  /* 0x00000002020e7825 */ /* 0x000fca00078e0208 */
[----:B------:R1:W-:Y:S01]  /*602e0*/  @P5 STG.E.U16 desc[UR34][R14.64], R7 ;  /* 0x000000070e005986 */ /* 0x0003e2000c101522 */
[----:B------:R-:W-:Y:S01]  /*602f0*/  IMAD.WIDE R12, R2, 0x2, R16 ;  /* 0x00000002020c7825 */ /* 0x000fe200078e0210 */
[----:B0-----:R-:W-:Y:S01]  /*60300*/  ISETP.LT.AND P6, PT, R6, UR68, !P3 ;  /* 0x0000004406007c0c */ /* 0x001fe2000dfc1270 */
[----:B------:R-:W0:Y:S02]  /*60310*/  LDCU UR68, c[0x0][0x398] ;  /* 0x00007300ff4477ac */ /* 0x000e240008000800 */
[----:B------:R-:W-:Y:S01]  /*60320*/  VIADD R2, R2, UR17 ;  /* 0x0000001102027c36 */ /* 0x000fe20008000000 */
[----:B------:R-:W-:Y:S01]  /*60330*/  ISETP.LT.AND P5, PT, R27, UR71, !P3 ;  /* 0x000000471b007c0c */ /* 0x000fe2000dfa1270 */
[----:B------:R-:W0:Y:S01]  /*60340*/  LDCU UR71, c[0x0][0x398] ;  /* 0x00007300ff4777ac */ /* 0x000e220008000800 */
[----:B-1----:R-:W-:Y:S01]  /*60350*/  VIADD R14, R28, 0x97 ;  /* 0x000000971c0e7836 */ /* 0x002fe20000000000 */
[----:B--2---:R1:W-:Y:S01]  /*60360*/  @P4 STG.E.U16 desc[UR34][R18.64], R0 ;  /* 0x0000000012004986 */ /* 0x0043e2000c101522 */
[----:B------:R-:W-:-:S02]  /*60370*/  PRMT R7, R0, 0x7632, R7 ;  /* 0x0000763200077816 */ /* 0x000fc40000000007 */
[----:B------:R-:W-:Y:S01]  /*60380*/  ISETP.LT.AND P4, PT, R3, UR10, !P3 ;  /* 0x0000000a03007c0c */ /* 0x000fe2000df81270 */
[----:B------:R-:W2:Y:S01]  /*60390*/  LDCU.64 UR10, c[0x0][0x398] ;  /* 0x00007300ff0a77ac */ /* 0x000ea20008000a00 */
[----:B-1----:R-:W2:Y:S04]  /*603a0*/  LDL.LU R0, [R1+0x46c] ;  /* 0x00046c0001007983 */ /* 0x002ea80000300800 */
[----:B------:R1:W-:Y:S01]  /*603b0*/  @P2 STG.E.U16 desc[UR34][R12.64], R7 ;  /* 0x000000070c002986 */ /* 0x0003e2000c101522 */
[----:B------:R-:W-:Y:S01]  /*603c0*/  ISETP.GE.AND P2, PT, R14, UR27, PT ;  /* 0x0000001b0e007c0c */ /* 0x000fe2000bf46270 */
[----:B------:R-:W-:-:S04]  /*603d0*/  IMAD.WIDE R14, R2, 0x2, R8 ;  /* 0x00000002020e7825 */ /* 0x000fc800078e0208 */
[C---:B------:R-:W-:Y:S01]  /*603e0*/  IMAD.WIDE R18, R2.reuse, 0x2, R10 ;  /* 0x0000000202127825 */ /* 0x040fe200078e020a */
[----:B0-----:R-:W-:Y:S01]  /*603f0*/  ISETP.LT.AND P3, PT, R29, UR68, !P3 ;  /* 0x000000441d007c0c */ /* 0x001fe2000df61270 */
[----:B------:R-:W0:Y:S02]  /*60400*/  LDCU UR68, c[0x0][0x398] ;  /* 0x00007300ff4477ac */ /* 0x000e240008000800 */
[----:B-1----:R-:W-:Y:S01]  /*60410*/  IMAD.WIDE R12, R2, 0x2, R4 ;  /* 0x00000002020c7825 */ /* 0x002fe200078e0204 */
[----:B---3--:R-:W-:Y:S01]  /*60420*/  PRMT R7, R26, 0x7632, R7 ;  /* 0x000076321a077816 */ /* 0x008fe20000000007 */
[----:B------:R-:W1:Y:S03]  /*60430*/  LDCU UR27, c[0x0][0x39c] ;  /* 0x00007380ff1b77ac */ /* 0x000e660008000800 */
[----:B------:R3:W-:Y:S04]  /*60440*/  @P4 STG.E.U16 desc[UR34][R12.64], R26 ;  /* 0x0000001a0c004986 */ /* 0x0007e8000c101522 */
[----:B---3--:R-:W3:Y:S04]  /*60450*/  LDL.LU R26, [R1+0x4d0] ;  /* 0x0004d000011a7983 */ /* 0x008ee80000300800 */
[----:B------:R0:W-:Y:S04]  /*60460*/  @P5 STG.E.U16 desc[UR34][R14.64], R7 ;  /* 0x000000070e005986 */ /* 0x0001e8000c101522 */
[----:B------:R1:W-:Y:S01]  /*60470*/  @P6 STG.E.U16 desc[UR34][R18.64], R25 ;  /* 0x0000001912006986 */ /* 0x0003e2000c101522 */
[----:B------:R-:W-:Y:S01]  /*60480*/  ISETP.LT.AND P4, PT, R3, UR16, !P2 ;  /* 0x0000001003007c0c */ /* 0x000fe2000d781270 */
[----:B------:R-:W-:Y:S01]  /*60490*/  IMAD.WIDE R12, R2, 0x2, R16 ;  /* 0x00000002020c7825 */ /* 0x000fe200078e0210 */
[----:B0-----:R-:W-:-:S03]  /*604a0*/  PRMT R7, R25, 0x7632, R7 ;  /* 0x0000763219077816 */ /* 0x001fc60000000007 */
[----:B------:R-:W-:Y:S01]  /*604b0*/  VIADD R14, R28, 0x9a ;  /* 0x0000009a1c0e7836 */ /* 0x000fe20000000000 */
[----:B------:R-:W-:Y:S01]  /*604c0*/  ISETP.LT.AND P6, PT, R6, UR68, !P2 ;  /* 0x0000004406007c0c */ /* 0x000fe2000d7c1270 */
[----:B------:R-:W-:Y:S01]  /*604d0*/  VIADD R2, R2, UR43 ;  /* 0x0000002b02027c36 */ /* 0x000fe20008000000 */
[----:B-1----:R-:W3:Y:S01]  /*604e0*/  LDL.LU R25, [R1+0x4b0] ;  /* 0x0004b00001197983 */ /* 0x002ee20000300800 */
[----:B------:R-:W0:Y:S03]  /*604f0*/  LDCU UR68, c[0x0][0x398] ;  /* 0x00007300ff4477ac */ /* 0x000e260008000800 */
[----:B------:R1:W-:Y:S01]  /*60500*/  @P3 STG.E.U16 desc[UR34][R12.64], R7 ;  /* 0x000000070c003986 */ /* 0x0003e2000c101522 */
[----:B------:R-:W-:Y:S01]  /*60510*/  ISETP.LT.AND P5, PT, R27, UR71, !P2 ;  /* 0x000000471b007c0c */ /* 0x000fe2000d7a1270 */
[----:B------:R-:W0:Y:S01]  /*60520*/  LDCU UR71, c[0x0][0x398] ;  /* 0x00007300ff4777ac */ /* 0x000e220008000800 */
[----:B------:R-:W0:Y:S01]  /*60530*/  LDCU.64 UR16, c[0x0][0x398] ;  /* 0x00007300ff1077ac */ /* 0x000e220008000a00 */
[----:B------:R-:W0:Y:S01]  /*60540*/  LDCU UR43, c[0x0][0x39c] ;  /* 0x00007380ff2b77ac */ /* 0x000e220008000800 */
[----:B-1----:R-:W-:Y:S01]  /*60550*/  IMAD.WIDE R12, R2, 0x2, R4 ;  /* 0x00000002020c7825 */ /* 0x002fe200078e0204 */
[----:B----4-:R-:W-:-:S04]  /*60560*/  PRMT R7, R24, 0x7632, R7 ;  /* 0x0000763218077816 */ /* 0x010fc80000000007 */
[----:B------:R1:W-:Y:S04]  /*60570*/  @P4 STG.E.U16 desc[UR34][R12.64], R24 ;  /* 0x000000180c004986 */ /* 0x0003e8000c101522 */
[----:B-1----:R-:W4:Y:S01]  /*60580*/  LDL.LU R24, [R1+0x4c0] ;  /* 0x0004c00001187983 */ /* 0x002f220000300800 */
[----:B0-----:R-:W-:Y:S01]  /*60590*/  ISETP.LT.AND P2, PT, R29, UR68, !P2 ;  /* 0x000000441d007c0c */ /* 0x001fe2000d741270 */
[----:B------:R-:W0:Y:S01]  /*605a0*/  LDCU UR68, c[0x0][0x398] ;  /* 0x00007300ff4477ac */ /* 0x000e220008000800 */
[----:B--2---:R-:W-:Y:S01]  /*605b0*/  ISETP.GE.AND P3, PT, R14, UR11, PT ;  /* 0x0000000b0e007c0c */ /* 0x004fe2000bf66270 */
[----:B------:R-:W-:-:S04]  /*605c0*/  IMAD.WIDE R14, R2, 0x2, R8 ;  /* 0x00000002020e7825 */ /* 0x000fc800078e0208 */
[C---:B------:R-:W-:Y:S01]  /*605d0*/  IMAD.WIDE R18, R2.reuse, 0x2, R10 ;  /* 0x0000000202127825 */ /* 0x040fe200078e020a */
[----:B------:R1:W-:Y:S03]  /*605e0*/  @P5 STG.E.U16 desc[UR34][R14.64], R7 ;  /* 0x000000070e005986 */ /* 0x0003e6000c101522 */
[----:B------:R-:W-:Y:S01]  /*605f0*/  IMAD.WIDE R12, R2, 0x2, R16 ;  /* 0x00000002020c7825 */ /* 0x000fe200078e0210 */
[----:B------:R-:W-:Y:S01]  /*60600*/  ISETP.LT.AND P4, PT, R6, UR71, !P0 ;  /* 0x0000004706007c0c */ /* 0x000fe2000c781270 */
[----:B------:R-:W2:Y:S02]  /*60610*/  LDCU UR71, c[0x0][0x398] ;  /* 0x00007300ff4777ac */ /* 0x000ea40008000800 */
[----:B------:R-:W-:Y:S01]  /*60620*/  VIADD R2, R2, UR44 ;  /* 0x0000002c02027c36 */ /* 0x000fe20008000000 */
[----:B------:R-:W2:Y:S01]  /*60630*/  LDCU UR11, c[0x0][0x39c] ;  /* 0x00007380ff0b77ac */ /* 0x000ea20008000800 */
[----:B0-----:R-:W-:Y:S01]  /*60640*/  ISETP.LT.AND P5, PT, R27, UR68, !P0 ;  /* 0x000000441b007c0c */ /* 0x001fe2000c7a1270 */
[----:B------:R-:W0:Y:S01]  /*60650*/  LDCU UR68, c[0x0][0x398] ;  /* 0x00007300ff4477ac */ /* 0x000e220008000800 */
[----:B-1----:R-:W-:Y:S01]  /*60660*/  IMAD.WIDE R14, R2, 0x2, R8 ;  /* 0x00000002020e7825 */ /* 0x002fe200078e0208 */
[----:B------:R-:W1:Y:S01]  /*60670*/  LDCU UR44, c[0x0][0x39c] ;  /* 0x00007380ff2c77ac */ /* 0x000e620008000800 */
[----:B------:R-:W-:Y:S01]  /*60680*/  PRMT R7, R0, 0x7632, R7 ;  /* 0x0000763200077816 */ /* 0x000fe20000000007 */
[----:B------:R0:W-:Y:S01]  /*60690*/  @P6 STG.E.U16 desc[UR34][R18.64], R0 ;  /* 0x0000000012006986 */ /* 0x0001e2000c101522 */
[----:B------:R-:W-:Y:S01]  /*606a0*/  ISETP.LT.AND P6, PT, R3, UR18, !P0 ;  /* 0x0000001203007c0c */ /* 0x000fe2000c7c1270 */
[----:B------:R-:W1:Y:S02]  /*606b0*/  LDCU UR18, c[0x0][0x39c] ;  /* 0x00007380ff1277ac */ /* 0x000e640008000800 */
[----:B------:R2:W-:Y:S04]  /*606c0*/  @P2 STG.E.U16 desc[UR34][R12.64], R7 ;  /* 0x000000070c002986 */ /* 0x0005e8000c101522 */
[----:B0-----:R-:W4:Y:S01]  /*606d0*/  LDL.LU R0, [R1+0x4a0] ;  /* 0x0004a00001007983 */ /* 0x001f220000300800 */
[----:B--2---:R-:W-:-:S04]  /*606e0*/  IMAD.WIDE R12, R2, 0x2, R4 ;  /* 0x00000002020c7825 */ /* 0x004fc800078e0204 */
[----:B------:R-:W-:Y:S01]  /*606f0*/  IMAD.WIDE R18, R2, 0x2, R10 ;  /* 0x0000000202127825 */ /* 0x000fe200078e020a */
[----:B------:R-:W-:Y:S01]  /*60700*/  ISETP.LT.AND P2, PT, R29, UR68, !P0 ;  /* 0x000000441d007c0c */ /* 0x000fe2000c741270 */
[----:B------:R-:W0:Y:S02]  /*60710*/  LDCU UR68, c[0x0][0x398] ;  /* 0x00007300ff4477ac */ /* 0x000e240008000800 */
[----:B------:R-:W-:Y:S01]  /*60720*/  VIADD R7, R28, 0x99 ;  /* 0x000000991c077836 */ /* 0x000fe20000000000 */
[----:B---3--:R-:W-:Y:S01]  /*60730*/  PRMT R20, R26, 0x7632, R20 ;  /* 0x000076321a147816 */ /* 0x008fe20000000014 */
[----:B------:R2:W-:Y:S04]  /*60740*/  @P6 STG.E.U16 desc[UR34][R12.64], R26 ;  /* 0x0000001a0c006986 */ /* 0x0005e8000c101522 */
[----:B--2---:R-:W2:Y:S01]  /*60750*/  LDL.LU R26, [R1+0x4d4] ;  /* 0x0004d400011a7983 */ /* 0x004ea20000300800 */
[----:B------:R-:W-:-:S03]  /*60760*/  ISETP.GE.AND P0, PT, R7, UR17, PT ;  /* 0x0000001107007c0c */ /* 0x000fc6000bf06270 */
[----:B------:R3:W-:Y:S01]  /*60770*/  @P5 STG.E.U16 desc[UR34][R14.64], R20 ;  /* 0x000000140e005986 */ /* 0x0007e2000c101522 */
[C---:B------:R-:W-:Y:S01]  /*60780*/  IMAD.WIDE R12, R2.reuse, 0x2, R16 ;  /* 0x00000002020c7825 */ /* 0x040fe200078e0210 */
[----:B------:R-:W1:Y:S02]  /*60790*/  LDCU UR17, c[0x0][0x39c] ;  /* 0x00007380ff1177ac */ /* 0x000e640008000800 */
[----:B------:R0:W-:Y:S01]  /*607a0*/  @P4 STG.E.U16 desc[UR34][R18.64], R25 ;  /* 0x0000001912004986 */ /* 0x0001e2000c101522 */
[----:B------:R-:W-:Y:S01]  /*607b0*/  ISETP.LT.AND P4, PT, R3, UR8, !P0 ;  /* 0x0000000803007c0c */ /* 0x000fe2000c781270 */
[----:B------:R-:W-:Y:S01]  /*607c0*/  VIADD R7, R2, UR45 ;  /* 0x0000002d02077c36 */ /* 0x000fe20008000000 */
[----:B---3--:R-:W-:Y:S01]  /*607d0*/  PRMT R14, R25, 0x7632, R14 ;  /* 0x00007632190e7816 */ /* 0x008fe2000000000e */
[----:B------:R-:W3:Y:S01]  /*607e0*/  LDCU UR8, c[0x0][0x39c] ;  /* 0x00007380ff0877ac */ /* 0x000ee20008000800 */
[----:B0-----:R-:W3:Y:S01]  /*607f0*/  LDL.LU R25, [R1+0x4b4] ;  /* 0x0004b40001197983 */ /* 0x001ee20000300800 */
[----:B------:R-:W-:Y:S01]  /*60800*/  ISETP.LT.AND P6, PT, R6, UR68, !P0 ;  /* 0x0000004406007c0c */ /* 0x000fe2000c7c1270 */
[----:B------:R-:W0:Y:S02]  /*60810*/  LDCU UR68, c[0x0][0x398] ;  /* 0x00007300ff4477ac */ /* 0x000e240008000800 */
[----:B------:R1:W-:Y:S01]  /*60820*/  @P2 STG.E.U16 desc[UR34][R12.64], R14 ;  /* 0x0000000e0c002986 */ /* 0x0003e2000c101522 */
[----:B------:R-:W-:Y:S01]  /*60830*/  ISETP.LT.AND P5, PT, R27, UR71, !P0 ;  /* 0x000000471b007c0c */ /* 0x000fe2000c7a1270 */
[----:B------:R-:W-:Y:S01]  /*60840*/  VIADD R18, R28, 0x9c ;  /* 0x0000009c1c127836 */ /* 0x000fe20000000000 */
[----:B------:R-:W0:Y:S01]  /*60850*/  LDCU UR71, c[0x0][0x398] ;  /* 0x00007300ff4777ac */ /* 0x000e220008000800 */
[----:B------:R-:W0:Y:S01]  /*60860*/  LDCU UR45, c[0x0][0x39c] ;  /* 0x00007380ff2d77ac */ /* 0x000e220008000800 */
[----:B-1----:R-:W-:Y:S01]  /*60870*/  IMAD.WIDE R12, R7, 0x2, R4 ;  /* 0x00000002070c7825 */ /* 0x002fe200078e0204 */
[----:B----4-:R-:W-:-:S04]  /*60880*/  PRMT R2, R24, 0x7632, R2 ;  /* 0x0000763218027816 */ /* 0x010fc80000000002 */
[----:B------:R1:W-:Y:S04]  /*60890*/  @P4 STG.E.U16 desc[UR34][R12.64], R24 ;  /* 0x000000180c004986 */ /* 0x0003e8000c101522 */
[----:B-1----:R-:W4:Y:S01]  /*608a0*/  LDL.LU R24, [R1+0x4c4] ;  /* 0x0004c40001187983 */ /* 0x002f220000300800 */
[----:B0-----:R-:W-:Y:S01]  /*608b0*/  ISETP.LT.AND P0, PT, R29, UR68, !P0 ;  /* 0x000000441d007c0c */ /* 0x001fe2000c701270 */
[----:B------:R-:W0:Y:S01]  /*608c0*/  LDCU UR68, c[0x0][0x398] ;  /* 0x00007300ff4477ac */ /* 0x000e220008000800 */
[C---:B------:R-:W-:Y:S01]  /*608d0*/  IMAD.WIDE R14, R7.reuse, 0x2, R8 ;  /* 0x00000002070e7825 */ /* 0x040fe200078e0208 */
[----:B------:R-:W-:Y:S01]  /*608e0*/  ISETP.GE.AND P2, PT, R18, UR7, PT ;  /* 0x0000000712007c0c */ /* 0x000fe2000bf46270 */
[----:B------:R-:W1:Y:S02]  /*608f0*/  LDCU UR7, c[0x0][0x39c] ;  /* 0x00007380ff0777ac */ /* 0x000e640008000800 */
[----:B------:R-:W-:Y:S01]  /*60900*/  IMAD.WIDE R18, R7, 0x2, R10 ;  /* 0x0000000207127825 */ /* 0x000fe200078e020a */
[----:B------:R0:W-:Y:S01]  /*60910*/  @P5 STG.E.U16 desc[UR34][R14.64], R2 ;  /* 0x000000020e005986 */ /* 0x0001e2000c101522 */
[----:B------:R-:W-:Y:S01]  /*60920*/  ISETP.LT.AND P5, PT, R27, UR71, !P3 ;  /* 0x000000471b007c0c */ /* 0x000fe2000dfa1270 */
[----:B------:R-:W1:Y:S01]  /*60930*/  LDCU UR71, c[0x0][0x3b8] ;  /* 0x00007700ff4777ac */ /* 0x000e620008000800 */
[----:B0-----:R-:W-:Y:S01]  /*60940*/  VIADD R2, R7, UR46 ;  /* 0x0000002e07027c36 */ /* 0x001fe20008000000 */
[----:B------:R-:W-:Y:S01]  /*60950*/  ISETP.LT.AND P4, PT, R6, UR68, !P3 ;  /* 0x0000004406007c0c */ /* 0x000fe2000df81270 */
[----:B------:R-:W0:Y:S02]  /*60960*/  LDCU UR68, c[0x0][0x398] ;  /* 0x00007300ff4477ac */ /* 0x000e240008000800 */
[C---:B------:R-:W-:Y:S01]  /*60970*/  IMAD.WIDE R14, R2.reuse, 0x2, R4 ;  /* 0x00000002020e7825 */ /* 0x040fe200078e0204 */
[----:B------:R-:W0:Y:S03]  /*60980*/  LDCU UR46, c[0x0][0x39c] ;  /* 0x00007380ff2e77ac */ /* 0x000e260008000800 */
[----:B------:R-:W-:Y:S01]  /*60990*/  IMAD.WIDE R12, R2, 0x2, R8 ;  /* 0x00000002020c7825 */ /* 0x000fe200078e0208 */
[----:B------:R0:W-:Y:S01]  /*609a0*/  @P6 STG.E.U16 desc[UR34][R18.64], R0 ;  /* 0x0000000012006986 */ /* 0x0001e2000c101522 */
[----:B------:R-:W-:Y:S01]  /*609b0*/  ISETP.LT.AND P6, PT, R3, UR14, !P3 ;  /* 0x0000000e03007c0c */ /* 0x000fe2000dfc1270 */
[----:B------:R-:W1:Y:S01]  /*609c0*/  LDCU UR14, c[0x0][0x39c] ;  /* 0x00007380ff0e77ac */ /* 0x000e620008000800 */
[----:B------:R-:W-:-:S02]  /*609d0*/  PRMT R20, R0, 0x7632, R20 ;  /* 0x0000763200147816 */ /* 0x000fc40000000014 */
[----:B0-----:R-:W4:Y:S01]  /*609e0*/  LDL.LU R0, [R1+0x4a4] ;  /* 0x0004a40001007983 */ /* 0x001f220000300800 */
[----:B------:R-:W-:-:S05]  /*609f0*/  IMAD.WIDE R18, R7, 0x2, R16 ;  /* 0x0000000207127825 */ /* 0x000fca00078e0210 */
[----:B------:R0:W-:Y:S01]  /*60a00*/  @P0 STG.E.U16 desc[UR34][R18.64], R20 ;  /* 0x0000001412000986 */ /* 0x0001e2000c101522 */
[----:B------:R-:W-:Y:S01]  /*60a10*/  ISETP.LT.AND P0, PT, R29, UR68, !P3 ;  /* 0x000000441d007c0c */ /* 0x000fe2000df01270 */
[----:B------:R-:W1:Y:S01]  /*60a20*/  LDCU UR68, c[0x0][0x3b8] ;  /* 0x00007700ff4477ac */ /* 0x000e620008000800 */
[----:B--2---:R-:W-:Y:S01]  /*60a30*/  PRMT R7, R26, 0x7632, R7 ;  /* 0x000076321a077816 */ /* 0x004fe20000000007 */
[----:B------:R2:W-:Y:S01]  /*60a40*/  @P6 STG.E.U16 desc[UR34][R14.64], R26 ;  /* 0x0000001a0e006986 */ /* 0x0005e2000c101522 */
[----:B0-----:R-:W-:-:S03]  /*60a50*/  IMAD.WIDE R18, R2, 0x2, R10 ;  /* 0x0000000202127825 */ /* 0x001fc600078e020a */
[----:B--2---:R-:W2:Y:S04]  /*60a60*/  LDL.LU R26, [R1+0x4d8] ;  /* 0x0004d800011a7983 */ /* 0x004ea80000300800 */
[----:B------:R0:W-:Y:S04]  /*60a70*/  @P5 STG.E.U16 desc[UR34][R12.64], R7 ;  /* 0x000000070c005986 */ /* 0x0001e8000c101522 */
[----:B---3--:R3:W-:Y:S01]  /*60a80*/  @P4 STG.E.U16 desc[UR34][R18.64], R25 ;  /* 0x0000001912004986 */ /* 0x0087e2000c101522 */
[----:B------:R-:W-:Y:S01]  /*60a90*/  ISETP.LT.AND P6, PT, R3, UR26, !P1 ;  /* 0x0000001a03007c0c */ /* 0x000fe2000cfc1270 */
[----:B------:R-:W-:Y:S01]  /*60aa0*/  VIADD R14, R28, 0x9d ;  /* 0x0000009d1c0e7836 */ /* 0x000fe20000000000 */
[----:B0-----:R-:W-:Y:S01]  /*60ab0*/  PRMT R7, R25, 0x7632, R7 ;  /* 0x0000763219077816 */ /* 0x001fe20000000007 */
[C---:B------:R-:W-:Y:S01]  /*60ac0*/  IMAD.WIDE R12, R2.reuse, 0x2, R16 ;  /* 0x00000002020c7825 */ /* 0x040fe200078e0210 */
[----:B------:R-:W-:Y:S01]  /*60ad0*/  ISETP.LT.AND P4, PT, R27, UR16, !P1 ;  /* 0x000000101b007c0c */ /* 0x000fe2000cf81270 */
[----:B------:R-:W0:Y:S01]  /*60ae0*/  LDCU UR16, c[0x0][0x39c] ;  /* 0x00007380ff1077ac */ /* 0x000e220008000800 */
[----:B---3--:R-:W3:Y:S01]  /*60af0*/  LDL.LU R25, [R1+0x4b8] ;  /* 0x0004b80001197983 */ /* 0x008ee20000300800 */
[----:B------:R-:W-:Y:S01]  /*60b00*/  VIADD R2, R2, UR48 ;  /* 0x0000003002027c36 */ /* 0x000fe20008000000 */
[----:B------:R-:W0:Y:S02]  /*60b10*/  LDCU UR48, c[0x0][0x3b8] ;  /* 0x00007700ff3077ac */ /* 0x000e240008000800 */
[----:B------:R1:W-:Y:S01]  /*60b20*/  @P0 STG.E.U16 desc[UR34][R12.64], R7 ;  /* 0x000000070c000986 */ /* 0x0003e2000c101522 */
[----:B------:R-:W-:Y:S01]  /*60b30*/  ISETP.LT.AND P5, PT, R6, UR10, !P1 ;  /* 0x0000000a06007c0c */ /* 0x000fe2000cfa1270 */
[----:B------:R-:W0:Y:S01]  /*60b40*/  LDCU UR26, c[0x0][0x39c] ;  /* 0x00007380ff1a77ac */ /* 0x000e220008000800 */
[----:B-1----:R-:W-:Y:S01]  /*60b50*/  IMAD.WIDE R12, R2, 0x2, R4 ;  /* 0x00000002020c7825 */ /* 0x002fe200078e0204 */
[----:B----4-:R-:W-:-:S04]  /*60b60*/  PRMT R7, R24, 0x7632, R7 ;  /* 0x0000763218077816 */ /* 0x010fc80000000007 */
[----:B------:R1:W-:Y:S01]  /*60b70*/  @P6 STG.E.U16 desc[UR34][R12.64], R24 ;  /* 0x000000180c006986 */ /* 0x0003e2000c101522 */
[----:B------:R-:W-:Y:S01]  /*60b80*/  ISETP.GE.AND P3, PT, R14, UR36, PT ;  /* 0x000000240e007c0c */ /* 0x000fe2000bf66270 */
[C---:B------:R-:W-:Y:S01]  /*60b90*/  IMAD.WIDE R18, R2.reuse, 0x2, R10 ;  /* 0x0000000202127825 */ /* 0x040fe200078e020a */
[----:B------:R-:W-:Y:S01]  /*60ba0*/  ISETP.LT.AND P1, PT, R29, UR12, !P1 ;  /* 0x0000000c1d007c0c */ /* 0x000fe2000cf21270 */
[----:B------:R-:W4:Y:S01]  /*60bb0*/  LDCU UR10, c[0x0][0x39c] ;  /* 0x00007380ff0a77ac */ /* 0x000f220008000800 */
[----:B-1----:R-:W4:Y:S01]  /*60bc0*/  LDL.LU R24, [R1+0x4c8] ;  /* 0x0004c80001187983 */ /* 0x002f220000300800 */
[C---:B------:R-:W-:Y:S01]  /*60bd0*/  IMAD.WIDE R14, R2.reuse, 0x2, R8 ;  /* 0x00000002020e7825 */ /* 0x040fe200078e0208 */
[----:B------:R-:W-:Y:S01]  /*60be0*/  ISETP.LT.AND P0, PT, R3, UR4, !P2 ;  /* 0x0000000403007c0c */ /* 0x000fe2000d701270 */
[----:B------:R-:W1:Y:S02]  /*60bf0*/  LDCU UR12, c[0x0][0x39c] ;  /* 0x00007380ff0c77ac */ /* 0x000e640008000800 */
[C---:B------:R-:W-:Y:S01]  /*60c00*/  IMAD.WIDE R12, R2.reuse, 0x2, R16 ;  /* 0x00000002020c7825 */ /* 0x040fe200078e0210 */
[----:B------:R1:W-:Y:S01]  /*60c10*/  @P4 STG.E.U16 desc[UR34][R14.64], R7 ;  /* 0x000000070e004986 */ /* 0x0003e2000c101522 */
[----:B------:R-:W2:Y:S02]  /*60c20*/  LDCU UR36, c[0x0][0x39c] ;  /* 0x00007380ff2477ac */ /* 0x000ea40008000800 */
[----:B0-----:R-:W-:Y:S01]  /*60c30*/  VIADD R2, R2, UR48 ;  /* 0x0000003002027c36 */ /* 0x001fe20008000000 */
[----:B------:R-:W-:Y:S01]  /*60c40*/  ISETP.LT.AND P4, PT, R27, UR4, !P2 ;  /* 0x000000041b007c0c */ /* 0x000fe2000d781270 */
[----:B------:R-:W0:Y:S01]  /*60c50*/  LDCU UR48, c[0x0][0x3b8] ;  /* 0x00007700ff3077ac */ /* 0x000e220008000800 */
[----:B-1----:R-:W-:-:S05]  /*60c60*/  VIADD R14, R28, 0x9e ;  /* 0x0000009e1c0e7836 */ /* 0x002fca0000000000 */
[----:B------:R-:W-:Y:S01]  /*60c70*/  ISETP.GE.AND P6, PT, R14, UR41, PT ;  /* 0x000000290e007c0c */ /* 0x000fe2000bfc6270 */
[----:B------:R-:W-:Y:S01]  /*60c80*/  IMAD.WIDE R14, R2, 0x2, R8 ;  /* 0x00000002020e7825 */ /* 0x000fe200078e0208 */
[----:B------:R-:W1:Y:S01]  /*60c90*/  LDCU UR41, c[0x0][0x39c] ;  /* 0x00007380ff2977ac */ /* 0x000e620008000800 */
[----:B------:R0:W-:Y:S01]  /*60ca0*/  @P5 STG.E.U16 desc[UR34][R18.64], R0 ;  /* 0x0000000012005986 */ /* 0x0001e2000c101522 */
[----:B------:R-:W-:-:S05]  /*60cb0*/  PRMT R7, R0, 0x7632, R7 ;  /* 0x0000763200077816 */ /* 0x000fca0000000007 */
[----:B------:R1:W-:Y:S04]  /*60cc0*/  @P1 STG.E.U16 desc[UR34][R12.64], R7 ;  /* 0x000000070c001986 */ /* 0x0003e8000c101522 */
[----:B0-----:R-:W4:Y:S01]  /*60cd0*/  LDL.LU R0, [R1+0x4a8] ;  /* 0x0004a80001007983 */ /* 0x001f220000300800 */
[----:B------:R-:W-:Y:S01]  /*60ce0*/  ISETP.LT.AND P5, PT, R6, UR4, !P2 ;  /* 0x0000000406007c0c */ /* 0x000fe2000d7a1270 */
[----:B-1----:R-:W-:-:S04]  /*60cf0*/  IMAD.WIDE R12, R2, 0x2, R4 ;  /* 0x00000002020c7825 */ /* 0x002fc800078e0204 */
[----:B------:R-:W-:Y:S01]  /*60d00*/  IMAD.WIDE R18, R2, 0x2, R10 ;  /* 0x0000000202127825 */ /* 0x000fe200078e020a */
[----:B--2---:R-:W-:Y:S01]  /*60d10*/  PRMT R7, R26, 0x7632, R7 ;  /* 0x000076321a077816 */ /* 0x004fe20000000007 */
[----:B------:R0:W-:Y:S01]  /*60d20*/  @P0 STG.E.U16 desc[UR34][R12.64], R26 ;  /* 0x0000001a0c000986 */ /* 0x0001e2000c101522 */
[----:B------:R-:W-:-:S03]  /*60d30*/  ISETP.LT.AND P0, PT, R29, UR4, !P2 ;  /* 0x000000041d007c0c */ /* 0x000fc6000d701270 */
[----:B0-----:R-:W2:Y:S04]  /*60d40*/  LDL.LU R26, [R1+0x4dc] ;  /* 0x0004dc00011a7983 */ /* 0x001ea80000300800 */
[----:B------:R0:W-:Y:S04]  /*60d50*/  @P4 STG.E.U16 desc[UR34][R14.64], R7 ;  /* 0x000000070e004986 */ /* 0x0001e8000c101522 */
[----:B---3--:R1:W-:Y:S01]  /*60d60*/  @P5 STG.E.U16 desc[UR34][R18.64], R25 ;  /* 0x0000001912005986 */ /* 0x0083e2000c101522 */
[----:B------:R-:W-:Y:S02]  /*60d70*/  ISETP.LT.AND P1, PT, R3, UR4, !P3 ;  /* 0x0000000403007c0c */ /* 0x000fe4000df21270 */
[----:B0-----:R-:W-:-:S02]  /*60d80*/  PRMT R7, R25, 0x7632, R7 ;  /* 0x0000763219077816 */ /* 0x001fc40000000007 */
[----:B-1----:R-:W3:Y:S01]  /*60d90*/  LDL.LU R25, [R1+0x4bc] ;  /* 0x0004bc0001197983 */ /* 0x002ee20000300800 */
[----:B------:R-:W-:-:S04]  /*60da0*/  IMAD.WIDE R12, R2, 0x2, R16 ;  /* 0x00000002020c7825 */ /* 0x000fc800078e0210 */
[----:B------:R-:W-:Y:S01]  /*60db0*/  VIADD R2, R2, UR48 ;  /* 0x0000003002027c36 */ /* 0x000fe20008000000 */
[----:B------:R0:W-:Y:S01]  /*60dc0*/  @P0 STG.E.U16 desc[UR34][R12.64], R7 ;  /* 0x000000070c000986 */ /* 0x0001e2000c101522 */
[----:B------:R-:W-:Y:S01]  /*60dd0*/  ISETP.LT.AND P4, PT, R27, UR4, !P3 ;  /* 0x000000041b007c0c */ /* 0x000fe2000df81270 */
[----:B------:R-:W-:Y:S01]  /*60de0*/  VIADD R14, R28, 0x9f ;  /* 0x0000009f1c0e7836 */ /* 0x000fe20000000000 */
[----:B------:R-:W-:Y:S01]  /*60df0*/  ISETP.LT.AND P5, PT, R6, UR4, !P3 ;  /* 0x0000000406007c0c */ /* 0x000fe2000dfa1270 */
[----:B------:R-:W-:Y:S01]  /*60e00*/  VIADD R15, R28, 0xa0 ;  /* 0x000000a01c0f7836 */ /* 0x000fe20000000000 */
[----:B------:R-:W1:Y:S01]  /*60e10*/  LDCU UR48, c[0x0][0x39c] ;  /* 0x00007380ff3077ac */ /* 0x000e620008000800 */
[----:B0-----:R-:W-:Y:S01]  /*60e20*/  IMAD.WIDE R12, R2, 0x2, R4 ;  /* 0x00000002020c7825 */ /* 0x001fe200078e0204 */
[----:B----4-:R-:W-:-:S04]  /*60e30*/  PRMT R7, R24, 0x7632, R7 ;  /* 0x0000763218077816 */ /* 0x010fc80000000007 */
[----:B------:R0:W-:Y:S04]  /*60e40*/  @P1 STG.E.U16 desc[UR34][R12.64], R24 ;  /* 0x000000180c001986 */ /* 0x0001e8000c101522 */
[----:B0-----:R-:W4:Y:S01]  /*60e50*/  LDL.LU R24, [R1+0x4cc] ;  /* 0x0004cc0001187983 */ /* 0x001f220000300800 */
[----:B------:R-:W-:Y:S02]  /*60e60*/  ISETP.LT.AND P3, PT, R29, UR4, !P3 ;  /* 0x000000041d007c0c */ /* 0x000fe4000df61270 */
[----:B------:R-:W-:Y:S02]  /*60e70*/  ISETP.GE.AND P2, PT, R14, UR37, PT ;  /* 0x000000250e007c0c */ /* 0x000fe4000bf46270 */
[----:B------:R-:W-:Y:S01]  /*60e80*/  ISETP.GE.AND P0, PT, R15, UR24, PT ;  /* 0x000000180f007c0c */ /* 0x000fe2000bf06270 */
[C---:B------:R-:W-:Y:S01]  /*60e90*/  IMAD.WIDE R14, R2.reuse, 0x2, R8 ;  /* 0x00000002020e7825 */ /* 0x040fe200078e0208 */
[----:B------:R-:W-:Y:S01]  /*60ea0*/  ISETP.LT.AND P1, PT, R3, UR4, !P6 ;  /* 0x0000000403007c0c */ /* 0x000fe2000f721270 */
[----:B------:R-:W0:Y:S02]  /*60eb0*/  LDCU UR37, c[0x0][0x39c] ;  /* 0x00007380ff2577ac */ /* 0x000e240008000800 */
[C---:B------:R-:W-:Y:S01]  /*60ec0*/  IMAD.WIDE R18, R2.reuse, 0x2, R10 ;  /* 0x0000000202127825 */ /* 0x040fe200078e020a */
[----:B------:R1:W-:Y:S03]  /*60ed0*/  @P4 STG.E.U16 desc[UR34][R14.64], R7 ;  /* 0x000000070e004986 */ /* 0x0003e6000c101522 */
[C---:B------:R-:W-:Y:S01]  /*60ee0*/  IMAD.WIDE R12, R2.reuse, 0x2, R16 ;  /* 0x00000002020c7825 */ /* 0x040fe200078e0210 */
[----:B------:R-:W0:Y:S03]  /*60ef0*/  LDCU UR24, c[0x0][0x39c] ;  /* 0x00007380ff1877ac */ /* 0x000e260008000800 */
[----:B------:R-:W-:Y:S01]  /*60f00*/  VIADD R2, R2, UR49 ;  /* 0x0000003102027c36 */ /* 0x000fe20008000000 */
[----:B------:R-:W-:Y:S01]  /*60f10*/  ISETP.LT.AND P4, PT, R27, UR4, !P6 ;  /* 0x000000041b007c0c */ /* 0x000fe2000f781270 */
[----:B------:R-:W0:Y:S01]  /*60f20*/  LDCU UR49, c[0x0][0x39c] ;  /* 0x00007380ff3177ac */ /* 0x000e220008000800 */
[----:B-1----:R-:W-:Y:S01]  /*60f30*/  VIADD R14, R28, 0xa1 ;  /* 0x000000a11c0e7836 */ /* 0x002fe20000000000 */
[----:B------:R1:W-:Y:S01]  /*60f40*/  @P5 STG.E.U16 desc[UR34][R18.64], R0 ;  /* 0x0000000012005986 */ /* 0x0003e2000c101522 */
[----:B------:R-:W-:-:S05]  /*60f50*/  PRMT R7, R0, 0x7632, R7 ;  /* 0x0000763200077816 */ /* 0x000fca0000000007 */
[----:B------:R0:W-:Y:S04]  /*60f60*/  @P3 STG.E.U16 desc[UR34][R12.64], R7 ;  /* 0x000000070c003986 */ /* 0x0001e8000c101522 */
[----:B-1----:R-:W4:Y:S01]  /*60f70*/  LDL.LU R0, [R1+0x4ac] ;  /* 0x0004ac0001007983 */ /* 0x002f220000300800 */
[----:B------:R-:W-:Y:S01]  /*60f80*/  ISETP.LT.AND P5, PT, R6, UR4, !P6 ;  /* 0x0000000406007c0c */ /* 0x000fe2000f7a1270 */
[----:B0-----:R-:W-:Y:S01]  /*60f90*/  IMAD.WIDE R12, R2, 0x2, R4 ;  /* 0x00000002020c7825 */ /* 0x001fe200078e0204 */
[----:B------:R-:W-:Y:S01]  /*60fa0*/  ISETP.GE.AND P3, PT, R14, UR33, PT ;  /* 0x000000210e007c0c */ /* 0x000fe2000bf66270 */
[----:B------:R-:W0:Y:S02]  /*60fb0*/  LDCU UR33, c[0x0][0x39c] ;  /* 0x00007380ff2177ac */ /* 0x000e240008000800 */
[----:B------:R-:W-:-:S04]  /*60fc0*/  IMAD.WIDE R14, R2, 0x2, R8 ;  /* 0x00000002020e7825 */ /* 0x000fc800078e0208 */
[----:B------:R-:W-:Y:S01]  /*60fd0*/  IMAD.WIDE R18, R2, 0x2, R10 ;  /* 0x0000000202127825 */ /* 0x000fe200078e020a */
[----:B--2---:R-:W-:Y:S01]  /*60fe0*/  PRMT R7, R26, 0x7632, R7 ;  /* 0x000076321a077816 */ /* 0x004fe20000000007 */
[----:B------:R1:W-:Y:S01]  /*60ff0*/  @P1 STG.E.U16 desc[UR34][R12.64], R26 ;  /* 0x0000001a0c001986 */ /* 0x0003e2000c101522 */
[----:B------:R-:W-:-:S03]  /*61000*/  ISETP.LT.AND P6, PT, R29, UR4, !P6 ;  /* 0x000000041d007c0c */ /* 0x000fc6000f7c1270 */
[----:B-1----:R-:W2:Y:S04]  /*61010*/  LDL.LU R26, [R1+0x510] ;  /* 0x00051000011a7983 */ /* 0x002ea80000300800 */
[----:B------:R1:W-:Y:S04]  /*61020*/  @P4 STG.E.U16 desc[UR34][R14.64], R7 ;  /* 0x000000070e004986 */ /* 0x0003e8000c101522 */
[----:B---3--:R3:W-:Y:S01]  /*61030*/  @P5 STG.E.U16 desc[UR34][R18.64], R25 ;  /* 0x0000001912005986 */ /* 0x0087e2000c101522 */
[----:B------:R-:W-:Y:S02]  /*61040*/  ISETP.LT.AND P1, PT, R3, UR4, !P2 ;  /* 0x0000000403007c0c */ /* 0x000fe4000d721270 */
[----:B-1----:R-:W-:-:S02]  /*61050*/  PRMT R7, R25, 0x7632, R7 ;  /* 0x0000763219077816 */ /* 0x002fc40000000007 */
[----:B---3--:R-:W3:Y:S01]  /*61060*/  LDL.LU R25, [R1+0x4f0] ;  /* 0x0004f00001197983 */ /* 0x008ee20000300800 */
[----:B------:R-:W-:-:S04]  /*61070*/  IMAD.WIDE R12, R2, 0x2, R16 ;  /* 0x00000002020c7825 */ /* 0x000fc800078e0210 */
[----:B------:R-:W-:Y:S01]  /*61080*/  VIADD R2, R2, UR50 ;  /* 0x0000003202027c36 */ /* 0x000fe20008000000 */
[----:B------:R1:W-:Y:S01]  /*61090*/  @P6 STG.E.U16 desc[UR34][R12.64], R7 ;  /* 0x000000070c006986 */ /* 0x0003e2000c101522 */
[----:B------:R-:W-:Y:S01]  /*610a0*/  ISETP.LT.AND P4, PT, R27, UR4, !P2 ;  /* 0x000000041b007c0c */ /* 0x000fe2000d781270 */
[----:B------:R-:W-:Y:S01]  /*610b0*/  VIADD R14, R28, 0xa2 ;  /* 0x000000a21c0e7836 */ /* 0x000fe20000000000 */
[----:B------:R-:W-:Y:S01]  /*610c0*/  ISETP.LT.AND P5, PT, R6, UR4, !P2 ;  /* 0x0000000406007c0c */ /* 0x000fe2000d7a1270 */
[----:B------:R-:W0:Y:S01]  /*610d0*/  LDCU UR50, c[0x0][0x39c] ;  /* 0x00007380ff3277ac */ /* 0x000e220008000800 */
[----:B-1----:R-:W-:Y:S01]  /*610e0*/  IMAD.WIDE R12, R2, 0x2, R4 ;  /* 0x00000002020c7825 */ /* 0x002fe200078e0204 */
[----:B----4-:R-:W-:-:S04]  /*610f0*/  PRMT R7, R24, 0x7632, R7 ;  /* 0x0000763218077816 */ /* 0x010fc80000000007 */
[----:B------:R1:W-:Y:S04]  /*61100*/  @P1 STG.E.U16 desc[UR34][R12.64], R24 ;  /* 0x000000180c001986 */ /* 0x0003e8000c101522 */
[----:B-1----:R-:W4:Y:S01]  /*61110*/  LDL.LU R24, [R1+0x500] ;  /* 0x0005000001187983 */ /* 0x002f220000300800 */
[----:B------:R-:W-:Y:S02]  /*61120*/  ISETP.LT.AND P2, PT, R29, UR4, !P2 ;  /* 0x000000041d007c0c */ /* 0x000fe4000d741270 */
[----:B------:R-:W-:Y:S01]  /*61130*/  ISETP.GE.AND P6, PT, R14, UR29, PT ;  /* 0x0000001d0e007c0c */ /* 0x000fe2000bfc6270 */
[C---:B------:R-:W-:Y:S01]  /*61140*/  IMAD.WIDE R14, R2.reuse, 0x2, R8 ;  /* 0x00000002020e7825 */ /* 0x040fe200078e0208 */
[----:B------:R-:W-:Y:S01]  /*61150*/  ISETP.LT.AND P1, PT, R3, UR4, !P0 ;  /* 0x0000000403007c0c */ /* 0x000fe2000c721270 */
[----:B------:R-:W1:Y:S02]  /*61160*/  LDCU UR29, c[0x0][0x39c] ;  /* 0x00007380ff1d77ac */ /* 0x000e640008000800 */
[C---:B------:R-:W-:Y:S01]  /*61170*/  IMAD.WIDE R18, R2.reuse, 0x2, R10 ;  /* 0x0000000202127825 */ /* 0x040fe200078e020a */
[----:B------:R0:W-:Y:S03]  /*61180*/  @P4 STG.E.U16 desc[UR34][R14.64], R7 ;  /* 0x000000070e004986 */ /* 0x0001e6000c101522 */
[----:B------:R-:W-:-:S04]  /*61190*/  IMAD.WIDE R12, R2, 0x2, R16 ;  /* 0x00000002020c7825 */ /* 0x000fc800078e0210 */
[----:B------:R-:W-:Y:S01]  /*611a0*/  VIADD R2, R2, UR51 ;  /* 0x0000003302027c36 */ /* 0x000fe20008000000 */
[----:B------:R-:W-:Y:S01]  /*611b0*/  ISETP.LT.AND P4, PT, R27, UR4, !P0 ;  /* 0x000000041b007c0c */ /* 0x000fe2000c781270 */
[----:B------:R-:W1:Y:S02]  /*611c0*/  LDCU UR51, c[0x0][0x39c] ;  /* 0x00007380ff3377ac */ /* 0x000e640008000800 */
[----:B0-----:R-:W-:Y:S01]  /*611d0*/  IMAD.WIDE R14, R2, 0x2, R8 ;  /* 0x00000002020e7825 */ /* 0x001fe200078e0208 */
[----:B------:R-:W-:Y:S01]  /*611e0*/  PRMT R7, R0, 0x7632, R7 ;  /* 0x0000763200077816 */ /* 0x000fe20000000007 */
[----:B------:R0:W-:Y:S04]  /*611f0*/  @P5 STG.E.U16 desc[UR34][R18.64], R0 ;  /* 0x0000000012005986 */ /* 0x0001e8000c101522 */
[----:B------:R1:W-:Y:S04]  /*61200*/  @P2 STG.E.U16 desc[UR34][R12.64], R7 ;  /* 0x000000070c002986 */ /* 0x0003e8000c101522 */
[----:B0-----:R-:W4:Y:S01]  /*61210*/  LDL.LU R0, [R1+0x4e0] ;  /* 0x0004e00001007983 */ /* 0x001f220000300800 */
[----:B------:R-:W-:Y:S01]  /*61220*/  ISETP.LT.AND P5, PT, R6, UR4, !P0 ;  /* 0x0000000406007c0c */ /* 0x000fe2000c7a1270 */
[----:B-1----:R-:W-:-:S04]  /*61230*/  IMAD.WIDE R12, R2, 0x2, R4 ;  /* 0x00000002020c7825 */ /* 0x002fc800078e0204 */
[----:B------:R-:W-:Y:S02]  /*61240*/  VIADD R7, R28, 0xa3 ;  /* 0x000000a31c077836 */ /* 0x000fe40000000000 */
[----:B------:R-:W-:Y:S01]  /*61250*/  IMAD.WIDE R18, R2, 0x2, R10 ;  /* 0x0000000202127825 */ /* 0x000fe200078e020a */
[----:B------:R-:W-:Y:S02]  /*61260*/  ISETP.LT.AND P0, PT, R29, UR4, !P0 ;  /* 0x000000041d007c0c */ /* 0x000fe4000c701270 */
[----:B------:R-:W-:Y:S01]  /*61270*/  ISETP.GE.AND P2, PT, R7, UR20, PT ;  /* 0x0000001407007c0c */ /* 0x000fe2000bf46270 */
[----:B------:R-:W0:Y:S01]  /*61280*/  LDCU UR20, c[0x0][0x39c] ;  /* 0x00007380ff1477ac */ /* 0x000e220008000800 */
[----:B--2---:R-:W-:Y:S01]  /*61290*/  PRMT R20, R26, 0x7632, R20 ;  /* 0x000076321a147816 */ /* 0x004fe20000000014 */
[----:B------:R1:W-:Y:S04]  /*612a0*/  @P1 STG.E.U16 desc[UR34][R12.64], R26 ;  /* 0x0000001a0c001986 */ /* 0x0003e8000c101522 */
[----:B-1----:R-:W2:Y:S04]  /*612b0*/  LDL.LU R26, [R1+0x514] ;  /* 0x00051400011a7983 */ /* 0x002ea80000300800 */
[----:B------:R-:W-:Y:S01]  /*612c0*/  @P4 STG.E.U16 desc[UR34][R14.64], R20 ;  /* 0x000000140e004986 */ /* 0x000fe2000c101522 */
[----:B---3--:R-:W-:-:S03]  /*612d0*/  PRMT R7, R25, 0x7632, R7 ;  /* 0x0000763219077816 */ /* 0x008fc60000000007 */
[----:B------:R1:W-:Y:S01]  /*612e0*/  @P5 STG.E.U16 desc[UR34][R18.64], R25 ;  /* 0x0000001912005986 */ /* 0x0003e2000c101522 */
[----:B------:R-:W-:Y:S01]  /*612f0*/  ISETP.LT.AND P1, PT, R3, UR4, !P3 ;  /* 0x0000000403007c0c */ /* 0x000fe2000df21270 */
[C---:B------:R-:W-:Y:S02]  /*61300*/  IMAD.WIDE R12, R2.reuse, 0x2, R16 ;  /* 0x00000002020c7825 */ /* 0x040fe400078e0210 */
[----:B-1----:R-:W3:Y:S02]  /*61310*/  LDL.LU R25, [R1+0x4f4] ;  /* 0x0004f40001197983 */ /* 0x002ee40000300800 */
[----:B------:R-:W-:Y:S01]  /*61320*/  VIADD R2, R2, UR52 ;  /* 0x0000003402027c36 */ /* 0x000fe20008000000 */
[----:B----4-:R-:W-:Y:S01]  /*61330*/  PRMT R20, R24, 0x7632, R20 ;  /* 0x0000763218147816 */ /* 0x010fe20000000014 */
[----:B------:R1:W-:Y:S01]  /*61340*/  @P0 STG.E.U16 desc[UR34][R12.64], R7 ;  /* 0x000000070c000986 */ /* 0x0003e2000c101522 */
[----:B------:R-:W-:Y:S01]  /*61350*/  ISETP.LT.AND P4, PT, R27, UR4, !P3 ;  /* 0x000000041b007c0c */ /* 0x000fe2000df81270 */
[----:B------:R-:W4:Y:S01]  /*61360*/  LDCU UR52, c[0x0][0x39c] ;  /* 0x00007380ff3477ac */ /* 0x000f220008000800 */
[----:B-1----:R-:W-:-:S05]  /*61370*/  IMAD.WIDE R12, R2, 0x2, R4 ;  /* 0x00000002020c7825 */ /* 0x002fca00078e0204 */
[----:B------:R1:W-:Y:S04]  /*61380*/  @P1 STG.E.U16 desc[UR34][R12.64], R24 ;  /* 0x000000180c001986 */ /* 0x0003e8000c101522 */
[----:B-1----:R-:W4:Y:S01]  /*61390*/  LDL.LU R24, [R1+0x504] ;  /* 0x0005040001187983 */ /* 0x002f220000300800 */
[----:B------:R-:W-:Y:S02]  /*613a0*/  ISETP.LT.AND P5, PT, R6, UR4, !P3 ;  /* 0x0000000406007c0c */ /* 0x000fe4000dfa1270 */
[----:B------:R-:W-:Y:S01]  /*613b0*/  ISETP.LT.AND P3, PT, R29, UR4, !P3 ;  /* 0x000000041d007c0c */ /* 0x000fe2000df61270 */
[----:B------:R-:W-:Y:S02]  /*613c0*/  VIADD R7, R28, 0xa4 ;  /* 0x000000a41c077836 */ /* 0x000fe40000000000 */
[----:B------:R-:W-:Y:S01]  /*613d0*/  IMAD.WIDE R14, R2, 0x2, R8 ;  /* 0x00000002020e7825 */ /* 0x000fe200078e0208 */
[----:B------:R-:W-:-:S03]  /*613e0*/  ISETP.LT.AND P1, PT, R3, UR4, !P6 ;  /* 0x0000000403007c0c */ /* 0x000fc6000f721270 */
[C---:B------:R-:W-:Y:S01]  /*613f0*/  IMAD.WIDE R18, R2.reuse, 0x2, R10 ;  /* 0x0000000202127825 */ /* 0x040fe200078e020a */
[----:B------:R-:W-:Y:S01]  /*61400*/  ISETP.GE.AND P0, PT, R7, UR21, PT ;  /* 0x0000001507007c0c */ /* 0x000fe2000bf06270 */
[----:B------:R1:W-:Y:S02]  /*61410*/  @P4 STG.E.U16 desc[UR34][R14.64], R20 ;  /* 0x000000140e004986 */ /* 0x0003e4000c101522 */
[C---:B------:R-:W-:Y:S01]  /*61420*/  IMAD.WIDE R12, R2.reuse, 0x2, R16 ;  /* 0x00000002020c7825 */ /* 0x040fe200078e0210 */
[----:B------:R-:W0:Y:S03]  /*61430*/  LDCU UR21, c[0x0][0x39c] ;  /* 0x00007380ff1577ac */ /* 0x000e260008000800 */
[----:B------:R-:W-:Y:S01]  /*61440*/  VIADD R2, R2, UR53 ;  /* 0x0000003502027c36 */ /* 0x000fe20008000000 */
[----:B------:R-:W-:Y:S01]  /*61450*/  ISETP.LT.AND P4, PT, R27, UR4, !P6 ;  /* 0x000000041b007c0c */ /* 0x000fe2000f781270 */
[----:B------:R-:W0:Y:S02]  /*61460*/  LDCU UR53, c[0x0][0x39c] ;  /* 0x00007380ff3577ac */ /* 0x000e240008000800 */
[----:B-1----:R-:W-:Y:S01]  /*61470*/  IMAD.WIDE R14, R2, 0x2, R8 ;  /* 0x00000002020e7825 */ /* 0x002fe200078e0208 */
[----:B------:R1:W-:Y:S01]  /*61480*/  @P5 STG.E.U16 desc[UR34][R18.64], R0 ;  /* 0x0000000012005986 */ /* 0x0003e2000c101522 */
[----:B------:R-:W-:-:S05]  /*61490*/  PRMT R7, R0, 0x7632, R7 ;  /* 0x0000763200077816 */ /* 0x000fca0000000007 */
[----:B------:R0:W-:Y:S04]  /*614a0*/  @P3 STG.E.U16 desc[UR34][R12.64], R7 ;  /* 0x000000070c003986 */ /* 0x0001e8000c101522 */
[----:B-1----:R-:W4:Y:S01]  /*614b0*/  LDL.LU R0, [R1+0x4e4] ;  /* 0x0004e40001007983 */ /* 0x002f220000300800 */
[----:B------:R-:W-:Y:S01]  /*614c0*/  ISETP.LT.AND P5, PT, R6, UR4, !P6 ;  /* 0x0000000406007c0c */ /* 0x000fe2000f7a1270 */
[----:B0-----:R-:W-:-:S04]  /*614d0*/  IMAD.WIDE R12, R2, 0x2, R4 ;  /* 0x00000002020c7825 */ /* 0x001fc800078e0204 */
[----:B------:R-:W-:Y:S02]  /*614e0*/  VIADD R7, R28, 0xa5 ;  /* 0x000000a51c077836 */ /* 0x000fe40000000000 */
[----:B------:R-:W-:Y:S01]  /*614f0*/  IMAD.WIDE R18, R2, 0x2, R10 ;  /* 0x0000000202127825 */ /* 0x000fe200078e020a */
[----:B------:R-:W-:Y:S02]  /*61500*/  ISETP.LT.AND P6, PT, R29, UR4, !P6 ;  /* 0x000000041d007c0c */ /* 0x000fe4000f7c1270 */
[----:B--2---:R-:W-:Y:S01]  /*61510*/  PRMT R20, R26, 0x7632, R20 ;  /* 0x000076321a147816 */ /* 0x004fe20000000014 */
[----:B------:R0:W-:Y:S01]  /*61520*/  @P1 STG.E.U16 desc[UR34][R12.64], R26 ;  /* 0x0000001a0c001986 */ /* 0x0001e2000c101522 */
[----:B------:R-:W-:Y:S01]  /*61530*/  ISETP.GE.AND P3, PT, R7, UR22, PT ;  /* 0x0000001607007c0c */ /* 0x000fe2000bf66270 */
[----:B------:R-:W1:Y:S02]  /*61540*/  LDCU UR22, c[0x0][0x39c] ;  /* 0x00007380ff1677ac */ /* 0x000e640008000800 */
[----:B0-----:R-:W2:Y:S04]  /*61550*/  LDL.LU R26, [R1+0x518] ;  /* 0x00051800011a7983 */ /* 0x001ea80000300800 */
[----:B------:R-:W-:Y:S01]  /*61560*/  @P4 STG.E.U16 desc[UR34][R14.64], R20 ;  /* 0x000000140e004986 */ /* 0x000fe2000c101522 */
[----:B---3--:R-:W-:-:S03]  /*61570*/  PRMT R7, R25, 0x7632, R7 ;  /* 0x0000763219077816 */ /* 0x008fc60000000007 */
[----:B------:R0:W-:Y:S01]  /*61580*/  @P5 STG.E.U16 desc[UR34][R18.64], R25 ;  /* 0x0000001912005986 */ /* 0x0001e2000c101522 */
[----:B------:R-:W-:Y:S01]  /*61590*/  ISETP.LT.AND P1, PT, R3, UR4, !P2 ;  /* 0x0000000403007c0c */ /* 0x000fe2000d721270 */
[C---:B------:R-:W-:Y:S02]  /*615a0*/  IMAD.WIDE R12, R2.reuse, 0x2, R16 ;  /* 0x00000002020c7825 */ /* 0x040fe400078e0210 */
[----:B0-----:R-:W3:Y:S02]  /*615b0*/  LDL.LU R25, [R1+0x4f8] ;  /* 0x0004f80001197983 */ /* 0x001ee40000300800 */
[----:B------:R-:W-:Y:S01]  /*615c0*/  VIADD R2, R2, UR54 ;  /* 0x0000003602027c36 */ /* 0x000fe20008000000 */
[----:B----4-:R-:W-:Y:S01]  /*615d0*/  PRMT R20, R24, 0x7632, R20 ;  /* 0x0000763218147816 */ /* 0x010fe20000000014 */
[----:B------:R0:W-:Y:S01]  /*615e0*/  @P6 STG.E.U16 desc[UR34][R12.64], R7 ;  /* 0x000000070c006986 */ /* 0x0001e2000c101522 */
[----:B------:R-:W-:Y:S01]  /*615f0*/  ISETP.LT.AND P4, PT, R27, UR4, !P2 ;  /* 0x000000041b007c0c */ /* 0x000fe2000d781270 */
[----:B------:R-:W4:Y:S01]  /*61600*/  LDCU UR54, c[0x0][0x39c] ;  /* 0x00007380ff3677ac */ /* 0x000f220008000800 */
[----:B0-----:R-:W-:-:S05]  /*61610*/  IMAD.WIDE R12, R2, 0x2, R4 ;  /* 0x00000002020c7825 */ /* 0x001fca00078e0204 */
[----:B------:R0:W-:Y:S04]  /*61620*/  @P1 STG.E.U16 desc[UR34][R12.64], R24 ;  /* 0x000000180c001986 */ /* 0x0001e8000c101522 */
[----:B0-----:R-:W4:Y:S01]  /*61630*/  LDL.LU R24, [R1+0x508] ;  /* 0x0005080001187983 */ /* 0x001f220000300800 */
        /* <DEDUP_REMOVED lines=9> */
[----:B------:R-:W1:Y:S03]  /*616d0*/  LDCU UR31, c[0x0][0x39c] ;  /* 0x00007380ff1f77ac */ /* 0x000e660008000800 */
[----:B------:R-:W-:Y:S01]  /*616e0*/  VIADD R2, R2, UR55 ;  /* 0x0000003702027c36 */ /* 0x000fe20008000000 */
[----:B------:R-:W-:Y:S01]  /*616f0*/  ISETP.LT.AND P4, PT, R27, UR4, !P0 ;  /* 0x000000041b007c0c */ /* 0x000fe2000c781270 */
[----:B------:R-:W1:Y:S02]  /*61700*/  LDCU UR55, c[0x0][0x39c] ;  /* 0x00007380ff3777ac */ /* 0x000e640008000800 */
[----:B0-----:R-:W-:Y:S01]  /*61710*/  IMAD.WIDE R14, R2, 0x2, R8 ;  /* 0x00000002020e7825 */ /* 0x001fe200078e0208 */
[----:B------:R0:W-:Y:S01]  /*61720*/  @P5 STG.E.U16 desc[UR34][R18.64], R0 ;  /* 0x0000000012005986 */ /* 0x0001e2000c101522 */
[----:B------:R-:W-:-:S05]  /*61730*/  PRMT R7, R0, 0x7632, R7 ;  /* 0x0000763200077816 */ /* 0x000fca0000000007 */
        /* <DEDUP_REMOVED lines=19> */
[----:B------:R-:W1:Y:S01]  /*61870*/  LDCU UR56, c[0x0][0x3b8] ;  /* 0x00007700ff3877ac */ /* 0x000e620008000800 */
[----:B------:R0:W-:Y:S02]  /*61880*/  @P0 STG.E.U16 desc[UR34][R12.64], R7 ;  /* 0x000000070c000986 */ /* 0x0001e4000c101522 */
[----:B0-----:R-:W-:Y:S01]  /*61890*/  IMAD.WIDE R12, R2, 0x2, R4 ;  /* 0x00000002020c7825 */ /* 0x001fe200078e0204 */
[----:B----4-:R-:W-:-:S04]  /*618a0*/  PRMT R20, R24, 0x7632, R20 ;  /* 0x0000763218147816 */ /* 0x010fc80000000014 */
[----:B------:R0:W-:Y:S04]  /*618b0*/  @P1 STG.E.U16 desc[UR34][R12.64], R24 ;  /* 0x000000180c001986 */ /* 0x0001e8000c101522 */
[----:B0-----:R-:W4:Y:S01]  /*618c0*/  LDL.LU R24, [R1+0x50c] ;  /* 0x00050c0001187983 */ /* 0x001f220000300800 */
[----:B------:R-:W-:Y:S02]  /*618d0*/  ISETP.LT.AND P4, PT, R27, UR4, !P3 ;  /* 0x000000041b007c0c */ /* 0x000fe4000df81270 */
[----:B------:R-:W-:Y:S02]  /*618e0*/  ISETP.LT.AND P5, PT, R6, UR4, !P3 ;  /* 0x0000000406007c0c */ /* 0x000fe4000dfa1270 */
[----:B------:R-:W-:Y:S01]  /*618f0*/  ISETP.LT.AND P3, PT, R29, UR4, !P3 ;  /* 0x000000041d007c0c */ /* 0x000fe2000df61270 */
[----:B------:R-:W-:-:S02]  /*61900*/  VIADD R7, R28, 0xa8 ;  /* 0x000000a81c077836 */ /* 0x000fc40000000000 */
[----:B------:R-:W-:Y:S01]  /*61910*/  IMAD.WIDE R14, R2, 0x2, R8 ;  /* 0x00000002020e7825 */ /* 0x000fe200078e0208 */
[----:B------:R-:W-:-:S03]  /*61920*/  ISETP.LT.AND P1, PT, R3, UR4, !P6 ;  /* 0x0000000403007c0c */ /* 0x000fc6000f721270 */
[C---:B------:R-:W-:Y:S01]  /*61930*/  IMAD.WIDE R18, R2.reuse, 0x2, R10 ;  /* 0x0000000202127825 */ /* 0x040fe200078e020a */
[----:B------:R-:W-:Y:S01]  /*61940*/  ISETP.GE.AND P0, PT, R7, UR23, PT ;  /* 0x0000001707007c0c */ /* 0x000fe2000bf06270 */
[----:B------:R0:W-:Y:S02]  /*61950*/  @P4 STG.E.U16 desc[UR34][R14.64], R20 ;  /* 0x000000140e004986 */ /* 0x0001e4000c101522 */
[C---:B------:R-:W-:Y:S01]  /*61960*/  IMAD.WIDE R12, R2.reuse, 0x2, R16 ;  /* 0x00000002020c7825 */ /* 0x040fe200078e0210 */
[----:B------:R-:W2:Y:S03]  /*61970*/  LDCU UR23, c[0x0][0x39c] ;  /* 0x00007380ff1777ac */ /* 0x000ea60008000800 */
[----:B-1----:R-:W-:Y:S01]  /*61980*/  VIADD R2, R2, UR56 ;  /* 0x0000003802027c36 */ /* 0x002fe20008000000 */
[----:B------:R-:W-:Y:S01]  /*61990*/  ISETP.LT.AND P4, PT, R27, UR4, !P6 ;  /* 0x000000041b007c0c */ /* 0x000fe2000f781270 */
[----:B------:R-:W1:Y:S01]  /*619a0*/  LDCU UR56, c[0x0][0x39c] ;  /* 0x00007380ff3877ac */ /* 0x000e620008000800 */
[----:B0-----:R-:W-:Y:S01]  /*619b0*/  VIADD R14, R28, 0xa9 ;  /* 0x000000a91c0e7836 */ /* 0x001fe20000000000 */
[----:B------:R0:W-:Y:S01]  /*619c0*/  @P5 STG.E.U16 desc[UR34][R18.64], R0 ;  /* 0x0000000012005986 */ /* 0x0001e2000c101522 */
[----:B------:R-:W-:-:S05]  /*619d0*/  PRMT R7, R0, 0x7632, R7 ;  /* 0x0000763200077816 */ /* 0x000fca0000000007 */
[----:B------:R1:W-:Y:S04]  /*619e0*/  @P3 STG.E.U16 desc[UR34][R12.64], R7 ;  /* 0x000000070c003986 */ /* 0x0003e8000c101522 */
[----:B0-----:R-:W4:Y:S01]  /*619f0*/  LDL.LU R0, [R1+0x4ec] ;  /* 0x0004ec0001007983 */ /* 0x001f220000300800 */
[----:B------:R-:W-:Y:S01]  /*61a00*/  ISETP.LT.AND P5, PT, R6, UR4, !P6 ;  /* 0x0000000406007c0c */ /* 0x000fe2000f7a1270 */
[----:B-1----:R-:W-:Y:S01]  /*61a10*/  IMAD.WIDE R12, R2, 0x2, R4 ;  /* 0x00000002020c7825 */ /* 0x002fe200078e0204 */
[----:B------:R-:W-:Y:S01]  /*61a20*/  ISETP.GE.AND P3, PT, R14, UR32, PT ;  /* 0x000000200e007c0c */ /* 0x000fe2000bf66270 */
[----:B------:R-:W0:Y:S02]  /*61a30*/  LDCU UR32, c[0x0][0x39c] ;  /* 0x00007380ff2077ac */ /* 0x000e240008000800 */
[----:B------:R-:W-:-:S04]  /*61a40*/  IMAD.WIDE R14, R2, 0x2, R8 ;  /* 0x00000002020e7825 */ /* 0x000fc800078e0208 */
[----:B------:R-:W-:Y:S01]  /*61a50*/  IMAD.WIDE R18, R2, 0x2, R10 ;  /* 0x0000000202127825 */ /* 0x000fe200078e020a */
[----:B--2---:R-:W-:Y:S01]  /*61a60*/  PRMT R7, R26, 0x7632, R7 ;  /* 0x000076321a077816 */ /* 0x004fe20000000007 */
[----:B------:R1:W-:Y:S04]  /*61a70*/  @P1 STG.E.U16 desc[UR34][R12.64], R26 ;  /* 0x0000001a0c001986 */ /* 0x0003e8000c101522 */
[----:B-1----:R-:W2:Y:S04]  /*61a80*/  LDL.LU R26, [R1+0x540] ;  /* 0x00054000011a7983 */ /* 0x002ea80000300800 */
[----:B------:R1:W-:Y:S04]  /*61a90*/  @P4 STG.E.U16 desc[UR34][R14.64], R7 ;  /* 0x000000070e004986 */ /* 0x0003e8000c101522 */
[----:B---3--:R3:W-:Y:S01]  /*61aa0*/  @P5 STG.E.U16 desc[UR34][R18.64], R25 ;  /* 0x0000001912005986 */ /* 0x0087e2000c101522 */
[----:B------:R-:W-:-:S02]  /*61ab0*/  ISETP.LT.AND P6, PT, R29, UR4, !P6 ;  /* 0x000000041d007c0c */ /* 0x000fc4000f7c1270 */
[----:B-1----:R-:W-:Y:S02]  /*61ac0*/  PRMT R7, R25, 0x7632, R7 ;  /* 0x0000763219077816 */ /* 0x002fe40000000007 */
[----:B---3--:R-:W3:Y:S01]  /*61ad0*/  LDL.LU R25, [R1+0x550] ;  /* 0x0005500001197983 */ /* 0x008ee20000300800 */
[----:B------:R-:W-:Y:S01]  /*61ae0*/  ISETP.LT.AND P5, PT, R3, UR4, !P2 ;  /* 0x0000000403007c0c */ /* 0x000fe2000d7a1270 */
[----:B------:R-:W-:-:S04]  /*61af0*/  IMAD.WIDE R12, R2, 0x2, R16 ;  /* 0x00000002020c7825 */ /* 0x000fc800078e0210 */
[----:B------:R-:W-:-:S03]  /*61b00*/  VIADD R2, R2, UR57 ;  /* 0x0000003902027c36 */ /* 0x000fc60008000000 */
[----:B------:R4:W-:Y:S01]  /*61b10*/  @P6 STG.E.U16 desc[UR34][R12.64], R7 ;  /* 0x000000070c006986 */ /* 0x0009e2000c101522 */
[----:B------:R-:W-:Y:S02]  /*61b20*/  ISETP.LT.AND P1, PT, R27, UR4, !P2 ;  /* 0x000000041b007c0c */ /* 0x000fe4000d721270 */
[----:B------:R-:W-:Y:S01]  /*61b30*/  ISETP.LT.AND P4, PT, R6, UR4, !P2 ;  /* 0x0000000406007c0c */ /* 0x000fe2000d781270 */
[----:B------:R-:W-:Y:S01]  /*61b40*/  IMAD.WIDE R14, R2, 0x2, R4 ;  /* 0x00000002020e7825 */ /* 0x000fe200078e0204 */
[----:B------:R-:W1:Y:S01]  /*61b50*/  LDCU UR57, c[0x0][0x3b8] ;  /* 0x00007700ff3977ac */ /* 0x000e620008000800 */
[----:B----4-:R-:W-:-:S03]  /*61b60*/  PRMT R7, R24, 0x7632, R7 ;  /* 0x0000763218077816 */ /* 0x010fc60000000007 */
[----:B------:R4:W-:Y:S04]  /*61b70*/  @P5 STG.E.U16 desc[UR34][R14.64], R24 ;  /* 0x000000180e005986 */ /* 0x0009e8000c101522 */
[----:B----4-:R-:W4:Y:S01]  /*61b80*/  LDL.LU R24, [R1+0x530] ;  /* 0x0005300001187983 */ /* 0x010f220000300800 */
[----:B------:R-:W-:Y:S01]  /*61b90*/  ISETP.LT.AND P2, PT, R29, UR4, !P2 ;  /* 0x000000041d007c0c */ /* 0x000fe2000d741270 */
[----:B------:R-:W-:Y:S01]  /*61ba0*/  IMAD.WIDE R12, R2, 0x2, R8 ;  /* 0x00000002020c7825 */ /* 0x000fe200078e0208 */
[----:B------:R-:W-:-:S03]  /*61bb0*/  ISETP.LT.AND P5, PT, R3, UR4, !P0 ;  /* 0x0000000403007c0c */ /* 0x000fc6000c7a1270 */
[C---:B------:R-:W-:Y:S01]  /*61bc0*/  IMAD.WIDE R14, R2.reuse, 0x2, R10 ;  /* 0x00000002020e7825 */ /* 0x040fe200078e020a */
[----:B------:R0:W-:Y:S01]  /*61bd0*/  @P1 STG.E.U16 desc[UR34][R12.64], R7 ;  /* 0x000000070c001986 */ /* 0x0001e2000c101522 */
[----:B------:R-:W-:Y:S02]  /*61be0*/  ISETP.LT.AND P1, PT, R27, UR4, !P0 ;  /* 0x000000041b007c0c */ /* 0x000fe4000c721270 */
[----:B0-----:R-:W-:-:S04]  /*61bf0*/  IMAD.WIDE R12, R2, 0x2, R16 ;  /* 0x00000002020c7825 */ /* 0x001fc800078e0210 */
[----:B------:R-:W-:Y:S01]  /*61c00*/  VIADD R2, R2, UR58 ;  /* 0x0000003a02027c36 */ /* 0x000fe20008000000 */
[----:B------:R-:W0:Y:S01]  /*61c10*/  LDCU UR58, c[0x0][0x3b8] ;  /* 0x00007700ff3a77ac */ /* 0x000e220008000800 */
[----:B------:R-:W-:-:S05]  /*61c20*/  VIADD R18, R28, 0xaa ;  /* 0x000000aa1c127836 */ /* 0x000fca0000000000 */
[----:B------:R-:W-:Y:S01]  /*61c30*/  ISETP.GE.AND P6, PT, R18, UR5, PT ;  /* 0x0000000512007c0c */ /* 0x000fe2000bfc6270 */
[----:B------:R-:W-:Y:S01]  /*61c40*/  IMAD.WIDE R18, R2, 0x2, R10 ;  /* 0x0000000202127825 */ /* 0x000fe200078e020a */
[----:B------:R-:W0:Y:S01]  /*61c50*/  LDCU UR5, c[0x0][0x3b8] ;  /* 0x00007700ff0577ac */ /* 0x000e220008000800 */
[----:B------:R-:W-:Y:S01]  /*61c60*/  PRMT R7, R0, 0x7632, R7 ;  /* 0x0000763200077816 */ /* 0x000fe20000000007 */
[----:B------:R0:W-:Y:S04]  /*61c70*/  @P4 STG.E.U16 desc[UR34][R14.64], R0 ;  /* 0x000000000e004986 */ /* 0x0001e8000c101522 */
[----:B------:R1:W-:Y:S04]  /*61c80*/  @P2 STG.E.U16 desc[UR34][R12.64], R7 ;  /* 0x000000070c002986 */ /* 0x0003e8000c101522 */
[----:B0-----:R-:W4:Y:S01]  /*61c90*/  LDL.LU R0, [R1+0x520] ;  /* 0x0005200001007983 */ /* 0x001f220000300800 */
[----:B------:R-:W-:Y:S01]  /*61ca0*/  ISETP.LT.AND P4, PT, R6, UR4, !P0 ;  /* 0x0000000406007c0c */ /* 0x000fe2000c781270 */
[----:B-1----:R-:W-:-:S04]  /*61cb0*/  IMAD.WIDE R12, R2, 0x2, R4 ;  /* 0x00000002020c7825 */ /* 0x002fc800078e0204 */
[----:B------:R-:W-:-:S05]  /*61cc0*/  VIADD R14, R28, 0xab ;  /* 0x000000ab1c0e7836 */ /* 0x000fca0000000000 */
[----:B------:R-:W-:Y:S01]  /*61cd0*/  ISETP.GE.AND P2, PT, R14, UR6, PT ;  /* 0x000000060e007c0c */ /* 0x000fe2000bf46270 */
[----:B------:R-:W-:Y:S01]  /*61ce0*/  IMAD.WIDE R14, R2, 0x2, R8 ;  /* 0x00000002020e7825 */ /* 0x000fe200078e0208 */
[----:B------:R-:W-:Y:S01]  /*61cf0*/  ISETP.LT.AND P0, PT, R29, UR4, !P0 ;  /* 0x000000041d007c0c */ /* 0x000fe2000c701270 */
[----:B------:R-:W0:Y:S01]  /*61d00*/  LDCU UR6, c[0x0][0x3b8] ;  /* 0x00007700ff0677ac */ /* 0x000e220008000800 */
        /* <DEDUP_REMOVED lines=41> */
[----:B------:R-:W-:Y:S02]  /*61fa0*/  ISETP.LT.AND P6, PT, R29, UR4, !P6 ;  /* 0x000000041d007c0c */ /* 0x000fe4000f7c1270 */
        /* <DEDUP_REMOVED lines=31> */
[----:B------:R-:W-:Y:S01]  /*621a0*/  PRMT R7, R0, 0x7632, R7 ;  /* 0x0000763200077816 */ /* 0x000fe20000000007 */
[----:B------:R0:W-:Y:S04]  /*621b0*/  @P4 STG.E.U16 desc[UR34][R18.64], R0 ;  /* 0x0000000012004986 */ /* 0x0001e8000c101522 */
[----:B------:R1:W-:Y:S01]  /*621c0*/  @P2 STG.E.U16 desc[UR34][R12.64], R7 ;  /* 0x000000070c002986 */ /* 0x0003e2000c101522 */
[----:B------:R-:W-:-:S03]  /*621d0*/  ISETP.LT.AND P4, PT, R6, UR4, !P0 ;  /* 0x0000000406007c0c */ /* 0x000fc6000c781270 */
[----:B0-----:R-:W4:Y:S01]  /*621e0*/  LDL.LU R0, [R1+0x528] ;  /* 0x0005280001007983 */ /* 0x001f220000300800 */
        /* <DEDUP_REMOVED lines=25> */
[----:B------:R-:W-:Y:S01]  /*62380*/  ISETP.GE.AND P0, PT, R14, UR19, PT ;  /* 0x000000130e007c0c */ /* 0x000fe2000bf06270 */
[C---:B------:R-:W-:Y:S01]  /*62390*/  IMAD.WIDE R14, R2.reuse, 0x2, R8 ;  /* 0x00000002020e7825 */ /* 0x040fe200078e0208 */
[----:B------:R-:W-:Y:S01]  /*623a0*/  ISETP.LT.AND P3, PT, R29, UR4, !P3 ;  /* 0x000000041d007c0c */ /* 0x000fe2000df61270 */
[----:B------:R-:W1:Y:S02]  /*623b0*/  LDCU UR19, c[0x0][0x3b8] ;  /* 0x00007700ff1377ac */ /* 0x000e640008000800 */
[----:B------:R-:W-:Y:S01]  /*623c0*/  IMAD.WIDE R18, R2, 0x2, R10 ;  /* 0x0000000202127825 */ /* 0x000fe200078e020a */
[----:B------:R0:W-:Y:S01]  /*623d0*/  @P1 STG.E.U16 desc[UR34][R14.64], R7 ;  /* 0x000000070e001986 */ /* 0x0001e2000c101522 */
[----:B------:R-:W-:-:S02]  /*623e0*/  ISETP.LT.AND P1, PT, R3, UR4, !P6 ;  /* 0x0000000403007c0c */ /* 0x000fc4000f721270 */
[----:B------:R-:W-:-:S04]  /*623f0*/  IMAD.WIDE R12, R2, 0x2, R16 ;  /* 0x00000002020c7825 */ /* 0x000fc800078e0210 */
[----:B0-----:R-:W-:Y:S02]  /*62400*/  VIADD R15, R28, 0xb1 ;  /* 0x000000b11c0f7836 */ /* 0x001fe40000000000 */
[----:B------:R-:W-:Y:S01]  /*62410*/  VIADD R7, R2, UR58 ;  /* 0x0000003a02077c36 */ /* 0x000fe20008000000 */
[----:B------:R-:W0:Y:S02]  /*62420*/  LDCU UR58, c[0x0][0x3b8] ;  /* 0x00007700ff3a77ac */ /* 0x000e240008000800 */
[----:B------:R-:W-:Y:S01]  /*62430*/  ISETP.GE.AND P5, PT, R15, UR39, PT ;  /* 0x000000270f007c0c */ /* 0x000fe2000bfa6270 */
[----:B------:R-:W-:Y:S01]  /*62440*/  VIADD R2, R28, 0xb2 ;  /* 0x000000b21c027836 */ /* 0x000fe20000000000 */
[----:B------:R-:W0:Y:S01]  /*62450*/  LDCU UR39, c[0x0][0x3b8] ;  /* 0x00007700ff2777ac */ /* 0x000e220008000800 */
[----:B------:R0:W-:Y:S01]  /*62460*/  @P4 STG.E.U16 desc[UR34][R18.64], R0 ;  /* 0x0000000012004986 */ /* 0x0001e2000c101522 */
[----:B------:R-:W-:Y:S02]  /*62470*/  PRMT R14, R0, 0x7632, R14 ;  /* 0x00007632000e7816 */ /* 0x000fe4000000000e */
[----:B------:R-:W-:-:S03]  /*62480*/  ISETP.LT.AND P4, PT, R27, UR4, !P6 ;  /* 0x000000041b007c0c */ /* 0x000fc6000f781270 */
[----:B------:R1:W-:Y:S01]  /*62490*/  @P3 STG.E.U16 desc[UR34][R12.64], R14 ;  /* 0x0000000e0c003986 */ /* 0x0003e2000c101522 */
[----:B------:R-:W-:-:S03]  /*624a0*/  ISETP.LT.AND P3, PT, R6, UR4, !P6 ;  /* 0x0000000406007c0c */ /* 0x000fc6000f761270 */
[----:B0-----:R-:W4:Y:S01]  /*624b0*/  LDL.LU R0, [R1+0x52c] ;  /* 0x00052c0001007983 */ /* 0x001f220000300800 */
[----:B-1----:R-:W-:-:S04]  /*624c0*/  IMAD.WIDE R12, R7, 0x2, R4 ;  /* 0x00000002070c7825 */ /* 0x002fc800078e0204 */
[----:B------:R-:W-:Y:S01]  /*624d0*/  IMAD.WIDE R14, R7, 0x2, R8 ;  /* 0x00000002070e7825 */ /* 0x000fe200078e0208 */
[----:B------:R-:W-:Y:S02]  /*624e0*/  ISETP.LT.AND P6, PT, R29, UR4, !P6 ;  /* 0x000000041d007c0c */ /* 0x000fe4000f7c1270 */
[----:B--2---:R-:W-:Y:S01]  /*624f0*/  PRMT R18, R26, 0x7632, R18 ;  /* 0x000076321a127816 */ /* 0x004fe20000000012 */
[----:B------:R0:W-:Y:S04]  /*62500*/  @P1 STG.E.U16 desc[UR34][R12.64], R26 ;  /* 0x0000001a0c001986 */ /* 0x0001e8000c101522 */
[----:B------:R1:W-:Y:S01]  /*62510*/  @P4 STG.E.U16 desc[UR34][R14.64], R18 ;  /* 0x000000120e004986 */ /* 0x0003e2000c101522 */
[----:B------:R-:W-:Y:S01]  /*62520*/  ISETP.GE.AND P1, PT, R2, UR42, PT ;  /* 0x0000002a02007c0c */ /* 0x000fe2000bf26270 */
[----:B------:R-:W-:-:S02]  /*62530*/  VIADD R2, R7, UR5 ;  /* 0x0000000507027c36 */ /* 0x000fc40008000000 */
[----:B0-----:R-:W-:-:S04]  /*62540*/  IMAD.WIDE R12, R7, 0x2, R16 ;  /* 0x00000002070c7825 */ /* 0x001fc800078e0210 */
[----:B-1----:R-:W-:Y:S01]  /*62550*/  IMAD.WIDE R14, R7, 0x2, R10 ;  /* 0x00000002070e7825 */ /* 0x002fe200078e020a */
[----:B------:R-:W-:Y:S01]  /*62560*/  ISETP.LT.AND P4, PT, R3, UR4, !P2 ;  /* 0x0000000403007c0c */ /* 0x000fe2000d781270 */
[----:B------:R-:W0:Y:S01]  /*62570*/  LDCU UR42, c[0x0][0x3b8] ;  /* 0x00007700ff2a77ac */ /* 0x000e220008000800 */
[----:B---3--:R-:W-:Y:S02]  /*62580*/  PRMT R7, R25, 0x7632, R7 ;  /* 0x0000763219077816 */ /* 0x008fe40000000007 */
[----:B------:R1:W-:Y:S01]  /*62590*/  @P3 STG.E.U16 desc[UR34][R14.64], R25 ;  /* 0x000000190e003986 */ /* 0x0003e2000c101522 */
[----:B------:R-:W-:Y:S01]  /*625a0*/  VIADD R18, R28, 0xb3 ;  /* 0x000000b31c127836 */ /* 0x000fe20000000000 */
[----:B------:R-:W2:Y:S02]  /*625b0*/  LDCU UR5, c[0x0][0x3b8] ;  /* 0x00007700ff0577ac */ /* 0x000ea40008000800 */
[----:B-1----:R-:W3:Y:S01]  /*625c0*/  LDL.LU R25, [R1+0x560] ;  /* 0x0005600001197983 */ /* 0x002ee20000300800 */
[----:B------:R-:W-:-:S03]  /*625d0*/  IMAD.WIDE R14, R2, 0x2, R4 ;  /* 0x00000002020e7825 */ /* 0x000fc600078e0204 */
[----:B------:R4:W-:Y:S02]  /*625e0*/  @P6 STG.E.U16 desc[UR34][R12.64], R7 ;  /* 0x000000070c006986 */ /* 0x0009e4000c101522 */
[----:B----4-:R-:W-:Y:S02]  /*625f0*/  PRMT R7, R24, 0x7632, R7 ;  /* 0x0000763218077816 */ /* 0x010fe40000000007 */
[----:B------:R1:W-:Y:S04]  /*62600*/  @P4 STG.E.U16 desc[UR34][R14.64], R24 ;  /* 0x000000180e004986 */ /* 0x0003e8000c101522 */
[----:B-1----:R-:W4:Y:S01]  /*62610*/  LDL.LU R24, [R1+0x570] ;  /* 0x0005700001187983 */ /* 0x002f220000300800 */
[----:B------:R-:W-:Y:S02]  /*62620*/  ISETP.LT.AND P3, PT, R27, UR4, !P2 ;  /* 0x000000041b007c0c */ /* 0x000fe4000d761270 */
[----:B------:R-:W-:Y:S01]  /*62630*/  ISETP.LT.AND P6, PT, R6, UR4, !P2 ;  /* 0x0000000406007c0c */ /* 0x000fe2000d7c1270 */
[----:B------:R-:W-:-:S04]  /*62640*/  IMAD.WIDE R12, R2, 0x2, R8 ;  /* 0x00000002020c7825 */ /* 0x000fc800078e0208 */
[----:B------:R-:W-:Y:S01]  /*62650*/  IMAD.WIDE R14, R2, 0x2, R10 ;  /* 0x00000002020e7825 */ /* 0x000fe200078e020a */
[----:B------:R-:W-:-:S05]  /*62660*/  ISETP.LT.AND P2, PT, R29, UR4, !P2 ;  /* 0x000000041d007c0c */ /* 0x000fca000d741270 */
[----:B------:R1:W-:Y:S01]  /*62670*/  @P3 STG.E.U16 desc[UR34][R12.64], R7 ;  /* 0x000000070c003986 */ /* 0x0003e2000c101522 */
[----:B------:R-:W-:Y:S02]  /*62680*/  ISETP.LT.AND P3, PT, R3, UR4, !P0 ;  /* 0x0000000403007c0c */ /* 0x000fe4000c761270 */
[----:B------:R-:W-:Y:S01]  /*62690*/  ISETP.GE.AND P4, PT, R18, UR15, PT ;  /* 0x0000000f12007c0c */ /* 0x000fe2000bf86270 */
[C---:B------:R-:W-:Y:S01]  /*626a0*/  VIADD R18, R2.reuse, UR57 ;  /* 0x0000003902127c36 */ /* 0x040fe20008000000 */
[----:B------:R-:W0:Y:S01]  /*626b0*/  LDCU UR15, c[0x0][0x3b8] ;  /* 0x00007700ff0f77ac */ /* 0x000e220008000800 */
[----:B------:R-:W0:Y:S01]  /*626c0*/  LDCU UR57, c[0x0][0x3b8] ;  /* 0x00007700ff3977ac */ /* 0x000e220008000800 */
[----:B-1----:R-:W-:Y:S01]  /*626d0*/  IMAD.WIDE R12, R2, 0x2, R16 ;  /* 0x00000002020c7825 */ /* 0x002fe200078e0210 */
[----:B------:R-:W-:Y:S01]  /*626e0*/  PRMT R7, R0, 0x7632, R7 ;  /* 0x0000763200077816 */ /* 0x000fe20000000007 */
[----:B------:R1:W-:Y:S01]  /*626f0*/  @P6 STG.E.U16 desc[UR34][R14.64], R0 ;  /* 0x000000000e006986 */ /* 0x0003e2000c101522 */
[----:B------:R-:W-:-:S03]  /*62700*/  ISETP.LT.AND P6, PT, R27, UR4, !P0 ;  /* 0x000000041b007c0c */ /* 0x000fc6000c7c1270 */
[----:B-1----:R-:W2:Y:S01]  /*62710*/  LDL.LU R0, [R1+0x580] ;  /* 0x0005800001007983 */ /* 0x002ea20000300800 */
[----:B------:R-:W-:-:S03]  /*62720*/  IMAD.WIDE R14, R18, 0x2, R8 ;  /* 0x00000002120e7825 */ /* 0x000fc600078e0208 */
[----:B------:R1:W-:Y:S02]  /*62730*/  @P2 STG.E.U16 desc[UR34][R12.64], R7 ;  /* 0x000000070c002986 */ /* 0x0003e4000c101522 */
[----:B-1----:R-:W-:Y:S01]  /*62740*/  IMAD.WIDE R12, R18, 0x2, R4 ;  /* 0x00000002120c7825 */ /* 0x002fe200078e0204 */
[----:B---3--:R-:W-:-:S04]  /*62750*/  PRMT R19, R25, 0x7632, R19 ;  /* 0x0000763219137816 */ /* 0x008fc80000000013 */
[----:B------:R-:W-:Y:S04]  /*62760*/  @P3 STG.E.U16 desc[UR34][R12.64], R25 ;  /* 0x000000190c003986 */ /* 0x000fe8000c101522 */
[----:B------:R1:W-:Y:S01]  /*62770*/  @P6 STG.E.U16 desc[UR34][R14.64], R19 ;  /* 0x000000130e006986 */ /* 0x0003e2000c101522 */
[----:B------:R-:W-:Y:S01]  /*62780*/  ISETP.LT.AND P6, PT, R6, UR4, !P0 ;  /* 0x0000000406007c0c */ /* 0x000fe2000c7c1270 */
[----:B-1----:R-:W-:-:S12]  /*62790*/  IMAD.WIDE R14, R18, 0x2, R10 ;  /* 0x00000002120e7825 */ /* 0x002fd800078e020a */
[----:B----4-:R1:W-:Y:S01]  /*627a0*/  @P6 STG.E.U16 desc[UR34][R14.64], R24 ;  /* 0x000000180e006986 */ /* 0x0103e2000c101522 */
[----:B------:R-:W-:-:S03]  /*627b0*/  ISETP.LT.AND P6, PT, R3, UR4, !P5 ;  /* 0x0000000403007c0c */ /* 0x000fc6000efc1270 */
[----:B------:R-:W3:Y:S01]  /*627c0*/  LDL.LU R3, [R1+0x1adc] ;  /* 0x001adc0001037983 */ /* 0x000ee20000300800 */
[----:B------:R-:W-:Y:S02]  /*627d0*/  VIADD R2, R28, 0xb4 ;  /* 0x000000b41c027836 */ /* 0x000fe40000000000 */
[----:B------:R-:W-:Y:S02]  /*627e0*/  VIADD R13, R18, UR6 ;  /* 0x00000006120d7c36 */ /* 0x000fe40008000000 */
[----:B------:R-:W-:Y:S01]  /*627f0*/  VIADD R7, R28, 0xb5 ;  /* 0x000000b51c077836 */ /* 0x000fe20000000000 */
[----:B------:R-:W-:Y:S01]  /*62800*/  ISETP.GE.AND P2, PT, R2, UR13, PT ;  /* 0x0000000d02007c0c */ /* 0x000fe2000bf46270 */
[----:B------:R-:W-:Y:S01]  /*62810*/  VIADD R2, R13, UR61 ;  /* 0x0000003d0d027c36 */ /* 0x000fe20008000000 */
[----:B------:R-:W-:Y:S02]  /*62820*/  ISETP.LT.AND P0, PT, R29, UR4, !P0 ;  /* 0x000000041d007c0c */ /* 0x000fe4000c701270 */
[----:B------:R-:W-:Y:S01]  /*62830*/  PRMT R20, R24, 0x7632, R20 ;  /* 0x0000763218147816 */ /* 0x000fe20000000014 */
[----:B------:R-:W-:Y:S01]  /*62840*/  IMAD.WIDE R18, R18, 0x2, R16 ;  /* 0x0000000212127825 */ /* 0x000fe200078e0210 */
[----:B------:R-:W-:Y:S01]  /*62850*/  ISETP.GE.AND P3, PT, R7, UR27, PT ;  /* 0x0000001b07007c0c */ /* 0x000fe2000bf66270 */
[----:B------:R-:W4:Y:S01]  /*62860*/  LDL.LU R21, [R1+0x564] ;  /* 0x0005640001157983 */ /* 0x000f220000300800 */
[----:B------:R-:W0:Y:S01]  /*62870*/  LDCU UR13, c[0x0][0x3b8] ;  /* 0x00007700ff0d77ac */ /* 0x000e220008000800 */
[----:B------:R-:W-:-:S02]  /*62880*/  VIADD R7, R2, UR60 ;  /* 0x0000003c02077c36 */ /* 0x000fc40008000000 */
[----:B-1----:R-:W-:Y:S01]  /*62890*/  IMAD.WIDE R14, R13, 0x2, R4 ;  /* 0x000000020d0e7825 */ /* 0x002fe200078e0204 */
[----:B------:R-:W1:Y:S03]  /*628a0*/  LDCU UR27, c[0x0][0x3b8] ;  /* 0x00007700ff1b77ac */ /* 0x000e660008000800 */
[----:B------:R-:W-:Y:S01]  /*628b0*/  VIADD R12, R7, UR59 ;  /* 0x0000003b070c7c36 */ /* 0x000fe20008000000 */
[----:B------:R0:W-:Y:S01]  /*628c0*/  @P0 STG.E.U16 desc[UR34][R18.64], R20 ;  /* 0x0000001412000986 */ /* 0x0001e2000c101522 */
[----:B------:R-:W1:Y:S02]  /*628d0*/  LDCU UR6, c[0x0][0x3b8] ;  /* 0x00007700ff0677ac */ /* 0x000e640008000800 */
[----:B------:R-:W-:Y:S01]  /*628e0*/  VIADD R23, R12, UR9 ;  /* 0x000000090c177c36 */ /* 0x000fe20008000000 */
[----:B------:R-:W-:Y:S01]  /*628f0*/  ISETP.LT.AND P0, PT, R27, UR4, !P5 ;  /* 0x000000041b007c0c */ /* 0x000fe2000ef01270 */
[----:B------:R-:W1:Y:S02]  /*62900*/  LDCU UR61, c[0x0][0x3b8] ;  /* 0x00007700ff3d77ac */ /* 0x000e640008000800 */
[----:B------:R-:W-:Y:S01]  /*62910*/  VIADD R22, R23, UR64 ;  /* 0x0000004017167c36 */ /* 0x000fe20008000000 */
[----:B------:R-:W1:Y:S03]  /*62920*/  LDCU UR60, c[0x0][0x3b8] ;  /* 0x00007700ff3c77ac */ /* 0x000e660008000800 */
[----:B------:R-:W-:-:S02]  /*62930*/  VIADD R24, R22, UR63 ;  /* 0x0000003f16187c36 */ /* 0x000fc40008000000 */
[C---:B0-----:R-:W-:Y:S01]  /*62940*/  IMAD.WIDE R18, R13.reuse, 0x2, R8 ;  /* 0x000000020d127825 */ /* 0x041fe200078e0208 */
[----:B------:R-:W0:Y:S03]  /*62950*/  LDCU UR59, c[0x0][0x3b8] ;  /* 0x00007700ff3b77ac */ /* 0x000e260008000800 */
[----:B------:R-:W-:Y:S01]  /*62960*/  VIADD R26, R24, UR62 ;  /* 0x0000003e181a7c36 */ /* 0x000fe20008000000 */
[----:B------:R-:W0:Y:S04]  /*62970*/  LDCU UR9, c[0x0][0x3b8] ;  /* 0x00007700ff0977ac */ /* 0x000e280008000800 */
[----:B------:R-:W-:Y:S01]  /*62980*/  STL [R1+0x1acc], R26 ;  /* 0x001acc1a01007387 */ /* 0x000fe20000100800 */
[----:B------:R-:W0:Y:S01]  /*62990*/  LDCU UR64, c[0x0][0x3b8] ;  /* 0x00007700ff4077ac */ /* 0x000e220008000800 */
[----:B------:R-:W0:Y:S01]  /*629a0*/  LDCU UR63, c[0x0][0x3b8] ;  /* 0x00007700ff3f77ac */ /* 0x000e220008000800 */
[----:B------:R-:W0:Y:S01]  /*629b0*/  LDCU UR62, c[0x0][0x3b8] ;  /* 0x00007700ff3e77ac */ /* 0x000e220008000800 */
[----:B--2---:R-:W-:Y:S01]  /*629c0*/  PRMT R20, R0, 0x7632, R20 ;  /* 0x0000763200147816 */ /* 0x004fe20000000014 */
[----:B------:R2:W-:Y:S02]  /*629d0*/  @P6 STG.E.U16 desc[UR34][R14.64], R0 ;  /* 0x000000000e006986 */ /* 0x0005e4000c101522 */
[----:B--2---:R-:W-:Y:S01]  /*629e0*/  VIADD R0, R26, UR28 ;  /* 0x0000001c1a007c36 */ /* 0x004fe20008000000 */
[----:B------:R-:W-:Y:S01]  /*629f0*/  ISETP.LT.AND P6, PT, R6, UR4, !P5 ;  /* 0x0000000406007c0c */ /* 0x000fe2000efc1270 */
[----:B------:R-:W2:Y:S01]  /*62a00*/  LDL R26, [R1+0x10c0] ;  /* 0x0010c000011a7983 */ /* 0x000ea20000100800 */
[----:B------:R-:W-:Y:S01]  /*62a10*/  IMAD.WIDE R14, R13, 0x2, R16 ;  /* 0x000000020d0e7825 */ /* 0x000fe200078e0210 */
[----:B------:R-:W0:Y:S02]  /*62a20*/  LDCU UR28, c[0x0][0x3b8] ;  /* 0x00007700ff1c77ac */ /* 0x000e240008000800 */
[----:B------:R-:W2:Y:S01]  /*62a30*/  LDL.LU R25, [R1+0x574] ;  /* 0x0005740001197983 */ /* 0x000ea20000300800 */
[----:B------:R-:W-:-:S03]  /*62a40*/  VIADD R0, R0, UR66 ;  /* 0x0000004200007c36 */ /* 0x000fc60008000000 */
[----:B------:R0:W-:Y:S01]  /*62a50*/  @P0 STG.E.U16 desc[UR34][R18.64], R20 ;  /* 0x0000001412000986 */ /* 0x0001e2000c101522 */
[----:B------:R-:W-:Y:S01]  /*62a60*/  ISETP.LT.AND P5, PT, R29, UR4, !P5 ;  /* 0x000000041d007c0c */ /* 0x000fe2000efa1270 */
[----:B------:R-:W1:Y:S02]  /*62a70*/  LDCU UR66, c[0x0][0x3b8] ;  /* 0x00007700ff4277ac */ /* 0x000e640008000800 */
[----:B------:R-:W-:Y:S01]  /*62a80*/  STL [R1+0x1c], R0 ;  /* 0x00001c0001007387 */ /* 0x000fe20000100800 */
[----:B0-----:R-:W-:Y:S01]  /*62a90*/  IMAD.WIDE R18, R13, 0x2, R10 ;  /* 0x000000020d127825 */ /* 0x001fe200078e020a */
[----:B---3--:R-:W-:-:S04]  /*62aa0*/  PRMT R13, R3, 0x7632, R13 ;  /* 0x00007632030d7816 */ /* 0x008fc8000000000d */
[----:B------:R0:W-:Y:S04]  /*62ab0*/  @P6 STG.E.U16 desc[UR34][R18.64], R3 ;  /* 0x0000000312006986 */ /* 0x0001e8000c101522 */
[----:B0-----:R-:W3:Y:S01]  /*62ac0*/  LDL.LU R3, [R1+0x1ad8] ;  /* 0x001ad80001037983 */ /* 0x001ee20000300800 */
[----:B------:R-:W-:Y:S02]  /*62ad0*/  VIADD R0, R0, UR65 ;  /* 0x0000004100007c36 */ /* 0x000fe40008000000 */
[----:B------:R-:W-:Y:S01]  /*62ae0*/  IMAD.WIDE R18, R2, 0x2, R4 ;  /* 0x0000000202127825 */ /* 0x000fe200078e0204 */
[----:B------:R-:W-:Y:S01]  /*62af0*/  @P5 STG.E.U16 desc[UR34][R14.64], R13 ;  /* 0x0000000d0e005986 */ /* 0x000fe2000c101522 */
[----:B------:R-:W-:Y:S01]  /*62b00*/  ISETP.LT.AND P6, PT, R6, UR4, !P1 ;  /* 0x0000000406007c0c */ /* 0x000fe2000cfc1270 */
[----:B------:R-:W0:Y:S02]  /*62b10*/  LDCU UR65, c[0x0][0x3b8] ;  /* 0x00007700ff4177ac */ /* 0x000e240008000800 */
[----:B------:R1:W-:Y:S02]  /*62b20*/  STL [R1+0x34], R0 ;  /* 0x0000340001007387 */ /* 0x0003e40000100800 */
[----:B-1----:R-:W-:Y:S01]  /*62b30*/  VIADD R0, R0, UR67 ;  /* 0x0000004300007c36 */ /* 0x002fe20008000000 */
[----:B------:R-:W-:Y:S01]  /*62b40*/  ISETP.LT.AND P5, PT, R27, UR4, !P1 ;  /* 0x000000041b007c0c */ /* 0x000fe2000cfa1270 */
[----:B------:R-:W-:Y:S01]  /*62b50*/  IMAD.WIDE R14, R2, 0x2, R8 ;  /* 0x00000002020e7825 */ /* 0x000fe200078e0208 */
[----:B----4-:R-:W-:Y:S01]  /*62b60*/  PRMT R13, R21, 0x7632, R13 ;  /* 0x00007632150d7816 */ /* 0x010fe2000000000d */
[----:B------:R-:W1:Y:S01]  /*62b70*/  LDCU UR67, c[0x0][0x3b8] ;  /* 0x00007700ff4377ac */ /* 0x000e620008000800 */
[----:B------:R4:W-:Y:S02]  /*62b80*/  STL [R1+0x44], R0 ;  /* 0x0000440001007387 */ /* 0x0009e40000100800 */
[----:B----4-:R-:W-:Y:S01]  /*62b90*/  VIADD R0, R0, UR30 ;  /* 0x0000001e00007c36 */ /* 0x010fe20008000000 */
[----:B------:R-:W4:Y:S04]  /*62ba0*/  LDCU UR30, c[0x0][0x3b8] ;  /* 0x00007700ff1e77ac */ /* 0x000f280008000800 */
[----:B------:R0:W-:Y:S02]  /*62bb0*/  STL [R1+0x54], R0 ;  /* 0x0000540001007387 */ /* 0x0001e40000100800 */
[----:B0-----:R-:W-:Y:S01]  /*62bc0*/  VIADD R0, R0, UR68 ;  /* 0x0000004400007c36 */ /* 0x001fe20008000000 */
[----:B------:R-:W0:Y:S04]  /*62bd0*/  LDCU UR68, c[0x0][0x3b8] ;  /* 0x00007700ff4477ac */ /* 0x000e280008000800 */
[----:B------:R1:W-:Y:S02]  /*62be0*/  STL [R1+0x64], R0 ;  /* 0x0000640001007387 */ /* 0x0003e40000100800 */
[----:B-1----:R-:W-:Y:S01]  /*62bf0*/  VIADD R0, R0, UR38 ;  /* 0x0000002600007c36 */ /* 0x002fe20008000000 */
[----:B------:R-:W1:Y:S04]  /*62c00*/  LDCU UR38, c[0x0][0x3b8] ;  /* 0x00007700ff2677ac */ /* 0x000e680008000800 */
[----:B------:R0:W-:Y:S02]  /*62c10*/  STL [R1+0x7c], R0 ;  /* 0x00007c0001007387 */ /* 0x0001e40000100800 */
[----:B0-----:R-:W-:Y:S01]  /*62c20*/  VIADD R0, R0, UR70 ;  /* 0x0000004600007c36 */ /* 0x001fe20008000000 */
[----:B------:R-:W0:Y:S04]  /*62c30*/  LDCU UR70, c[0x0][0x3b8] ;  /* 0x00007700ff4677ac */ /* 0x000e280008000800 */
[----:B------:R1:W-:Y:S02]  /*62c40*/  STL [R1+0x88], R0 ;  /* 0x0000880001007387 */ /* 0x0003e40000100800 */
[----:B-1----:R-:W-:Y:S01]  /*62c50*/  VIADD R0, R0, UR69 ;  /* 0x0000004500007c36 */ /* 0x002fe20008000000 */
[----:B------:R-:W1:Y:S01]  /*62c60*/  LDCU UR69, c[0x0][0x3b8] ;  /* 0x00007700ff4577ac */ /* 0x000e620008000800 */
[----:B--2---:R-:W-:-:S02]  /*62c70*/  ISETP.LT.AND P0, PT, R26, UR4, !P1 ;  /* 0x000000041a007c0c */ /* 0x004fc4000cf01270 */
[----:B------:R-:W-:-:S11]  /*62c80*/  ISETP.LT.AND P1, PT, R29, UR4, !P1 ;  /* 0x000000041d007c0c */ /* 0x000fd6000cf21270 */
[----:B------:R2:W-:Y:S04]  /*62c90*/  @P0 STG.E.U16 desc[UR34][R18.64], R21 ;  /* 0x0000001512000986 */ /* 0x0005e8000c101522 */
[----:B------:R0:W-:Y:S01]  /*62ca0*/  @P5 STG.E.U16 desc[UR34][R14.64], R13 ;  /* 0x0000000d0e005986 */ /* 0x0001e2000c101522 */
[----:B------:R-:W-:Y:S01]  /*62cb0*/  ISETP.LT.AND P5, PT, R26, UR4, !P4 ;  /* 0x000000041a007c0c */ /* 0x000fe2000e7a1270 */
[----:B--2---:R-:W-:Y:S02]  /*62cc0*/  VIADD R18, R28, 0xb6 ;  /* 0x000000b61c127836 */ /* 0x004fe40000000000 */
[----:B0-----:R-:W2:Y:S04]  /*62cd0*/  LDL.LU R13, [R1+0x594] ;  /* 0x00059400010d7983 */ /* 0x001ea80000300800 */
[----:B------:R0:W-:Y:S01]  /*62ce0*/  STL [R1+0x9c], R0 ;  /* 0x00009c0001007387 */ /* 0x0001e20000100800 */
[----:B------:R-:W-:Y:S01]  /*62cf0*/  ISETP.GE.AND P0, PT, R18, UR40, PT ;  /* 0x0000002812007c0c */ /* 0x000fe2000bf06270 */
[C---:B------:R-:W-:Y:S01]  /*62d00*/  IMAD.WIDE R14, R2.reuse, 0x2, R10 ;  /* 0x00000002020e7825 */ /* 0x040fe200078e020a */
[----:B------:R-:W1:Y:S03]  /*62d10*/  LDCU UR40, c[0x0][0x3b8] ;  /* 0x00007700ff2877ac */ /* 0x000e660008000800 */
[----:B------:R-:W-:-:S04]  /*62d20*/  IMAD.WIDE R18, R2, 0x2, R16 ;  /* 0x0000000202127825 */ /* 0x000fc800078e0210 */
[----:B0-----:R-:W-:Y:S01]  /*62d30*/  VIADD R0, R0, UR72 ;  /* 0x0000004800007c36 */ /* 0x001fe20008000000 */
[----:B------:R-:W-:-:S04]  /*62d40*/  PRMT R2, R25, 0x7632, R2 ;  /* 0x0000763219027816 */ /* 0x000fc80000000002 */
[----:B------:R0:W-:Y:S04]  /*62d50*/  STL [R1+0xac], R0 ;  /* 0x0000ac0001007387 */ /* 0x0001e80000100800 */
[----:B------:R1:W-:Y:S01]  /*62d60*/  @P6 STG.E.U16 desc[UR34][R14.64], R25 ;  /* 0x000000190e006986 */ /* 0x0003e2000c101522 */
[----:B0-----:R-:W-:-:S03]  /*62d70*/  VIADD R0, R0, UR71 ;  /* 0x0000004700007c36 */ /* 0x001fc60008000000 */
[----:B------:R0:W-:Y:S04]  /*62d80*/  @P1 STG.E.U16 desc[UR34][R18.64], R2 ;  /* 0x0000000212001986 */ /* 0x0001e8000c101522 */
[----:B------:R4:W-:Y:S01]  /*62d90*/  STL [R1+0xbc], R0 ;  /* 0x0000bc0001007387 */ /* 0x0009e20000100800 */
[----:B-1----:R-:W-:-:S04]  /*62da0*/  IMAD.WIDE R14, R7, 0x2, R4 ;  /* 0x00000002070e7825 */ /* 0x002fc800078e0204 */
[----:B0-----:R-:W-:Y:S02]  /*62db0*/  VIADD R2, R28, 0xb7 ;  /* 0x000000b71c027836 */ /* 0x001fe40000000000 */
[----:B----4-:R-:W-:Y:S01]  /*62dc0*/  VIADD R0, R0, UR19 ;  /* 0x0000001300007c36 */ /* 0x010fe20008000000 */
[----:B------:R-:W-:Y:S01]  /*62dd0*/  ISETP.LT.AND P6, PT, R27, UR4, !P4 ;  /* 0x000000041b007c0c */ /* 0x000fe2000e7c1270 */
[----:B------:R-:W-:Y:S01]  /*62de0*/  IMAD.WIDE R18, R7, 0x2, R16 ;  /* 0x0000000207127825 */ /* 0x000fe200078e0210 */
[----:B------:R-:W-:Y:S01]  /*62df0*/  ISETP.GE.AND P1, PT, R2, UR11, PT ;  /* 0x0000000b02007c0c */ /* 0x000fe2000bf26270 */
[----:B------:R-:W0:Y:S01]  /*62e00*/  LDCU UR11, c[0x0][0x3b8] ;  /* 0x00007700ff0b77ac */ /* 0x000e220008000800 */
[----:B------:R1:W-:Y:S01]  /*62e10*/  STL [R1+0xcc], R0 ;  /* 0x0000cc0001007387 */ /* 0x0003e20000100800 */
[----:B------:R-:W-:Y:S01]  /*62e20*/  IMAD.WIDE R20, R12, 0x2, R4 ;  /* 0x000000020c147825 */ /* 0x000fe200078e0204 */
[----:B------:R-:W4:Y:S03]  /*62e30*/  LDCU UR19, c[0x0][0x3b8] ;  /* 0x00007700ff1377ac */ /* 0x000f260008000800 */
[----:B-1----:R-:W-:Y:S01]  /*62e40*/  VIADD R0, R0, UR73 ;  /* 0x0000004900007c36 */ /* 0x002fe20008000000 */
[----:B---3--:R1:W-:Y:S01]  /*62e50*/  @P5 STG.E.U16 desc[UR34][R14.64], R3 ;  /* 0x000000030e005986 */ /* 0x0083e2000c101522 */
[----:B------:R-:W-:-:S03]  /*62e60*/  PRMT R2, R3, 0x7632, R2 ;  /* 0x0000763203027816 */ /* 0x000fc60000000002 */
[----:B-1----:R-:W3:Y:S04]  /*62e70*/  LDL.LU R3, [R1+0x1ad4] ;  /* 0x001ad40001037983 */ /* 0x002ee80000300800 */
[----:B------:R1:W-:Y:S02]  /*62e80*/  STL [R1+0xdc], R0 ;  /* 0x0000dc0001007387 */ /* 0x0003e40000100800 */
[----:B-1----:R-:W-:Y:S02]  /*62e90*/  VIADD R0, R0, UR39 ;  /* 0x0000002700007c36 */ /* 0x002fe40008000000 */
[----:B------:R-:W-:Y:S01]  /*62ea0*/  IMAD.WIDE R14, R7, 0x2, R8 ;  /* 0x00000002070e7825 */ /* 0x000fe200078e0208 */
[----:B------:R-:W-:Y:S01]  /*62eb0*/  ISETP.LT.AND P5, PT, R6, UR4, !P4 ;  /* 0x0000000406007c0c */ /* 0x000fe2000e7a1270 */
[----:B------:R-:W1:Y:S01]  /*62ec0*/  LDCU UR39, c[0x0][0x3b8] ;  /* 0x00007700ff2777ac */ /* 0x000e620008000800 */
[----:B------:R0:W-:Y:S04]  /*62ed0*/  STL [R1+0xf0], R0 ;  /* 0x0000f00001007387 */ /* 0x0001e80000100800 */
[----:B------:R-:W4:Y:S01]  /*62ee0*/  LDL.LU R25, [R1+0x578] ;  /* 0x0005780001197983 */ /* 0x000f220000300800 */
[----:B0-----:R-:W-:Y:S01]  /*62ef0*/  VIADD R0, R0, UR58 ;  /* 0x0000003a00007c36 */ /* 0x001fe20008000000 */
[----:B------:R-:W-:-:S02]  /*62f00*/  ISETP.LT.AND P4, PT, R29, UR4, !P4 ;  /* 0x000000041d007c0c */ /* 0x000fc4000e781270 */
[----:B------:R-:W-:Y:S01]  /*62f10*/  @P6 STG.E.U16 desc[UR34][R14.64], R2 ;  /* 0x000000020e006986 */ /* 0x000fe2000c101522 */
[----:B------:R-:W0:Y:S03]  /*62f20*/  LDCU UR58, c[0x0][0x3b8] ;  /* 0x00007700ff3a77ac */ /* 0x000e260008000800 */
[----:B------:R1:W-:Y:S01]  /*62f30*/  STL [R1+0xfc], R0 ;  /* 0x0000fc0001007387 */ /* 0x0003e20000100800 */
[----:B------:R-:W-:Y:S01]  /*62f40*/  ISETP.LT.AND P6, PT, R26, UR4, !P2 ;  /* 0x000000041a007c0c */ /* 0x000fe2000d7c1270 */
[----:B-1----:R-:W-:Y:S01]  /*62f50*/  VIADD R0, R0, UR42 ;  /* 0x0000002a00007c36 */ /* 0x002fe20008000000 */
[----:B------:R-:W1:Y:S04]  /*62f60*/  LDCU UR42, c[0x0][0x3b8] ;  /* 0x00007700ff2a77ac */ /* 0x000e680008000800 */
[----:B------:R0:W-:Y:S01]  /*62f70*/  STL [R1+0x110], R0 ;  /* 0x0001100001007387 */ /* 0x0001e20000100800 */
[----:B------:R-:W-:-:S04]  /*62f80*/  IMAD.WIDE R14, R7, 0x2, R10 ;  /* 0x00000002070e7825 */ /* 0x000fc800078e020a */
[----:B0-----:R-:W-:-:S05]  /*62f90*/  VIADD R0, R0, UR75 ;  /* 0x0000004b00007c36 */ /* 0x001fca0008000000 */
[----:B------:R0:W-:Y:S02]  /*62fa0*/  STL [R1+0x114], R0 ;  /* 0x0001140001007387 */ /* 0x0001e40000100800 */
[----:B0-----:R-:W-:-:S05]  /*62fb0*/  VIADD R0, R0, UR76 ;  /* 0x0000004c00007c36 */ /* 0x001fca0008000000 */
[----:B------:R0:W-:Y:S02]  /*62fc0*/  STL [R1+0x118], R0 ;  /* 0x0001180001007387 */ /* 0x0001e40000100800 */
[----:B0-----:R-:W-:Y:S01]  /*62fd0*/  VIADD R0, R0, UR74 ;  /* 0x0000004a00007c36 */ /* 0x001fe20008000000 */
[----:B--2---:R-:W-:Y:S01]  /*62fe0*/  PRMT R2, R13, 0x7632, R2 ;  /* 0x000076320d027816 */ /* 0x004fe20000000002 */
[----:B------:R0:W-:Y:S04]  /*62ff0*/  @P5 STG.E.U16 desc[UR34][R14.64], R13 ;  /* 0x0000000d0e005986 */ /* 0x0001e8000c101522 */
[----:B------:R2:W-:Y:S01]  /*63000*/  @P4 STG.E.U16 desc[UR34][R18.64], R2 ;  /* 0x0000000212004986 */ /* 0x0005e2000c101522 */
[----:B------:R-:W-:Y:S02]  /*63010*/  ISETP.LT.AND P4, PT, R27, UR4, !P2 ;  /* 0x000000041b007c0c */ /* 0x000fe4000d781270 */
[----:B------:R-:W-:Y:S01]  /*63020*/  ISETP.LT.AND P5, PT, R6, UR4, !P2 ;  /* 0x0000000406007c0c */ /* 0x000fe2000d7a1270 */
[----:B0-----:R-:W-:-:S04]  /*63030*/  IMAD.WIDE R14, R12, 0x2, R8 ;  /* 0x000000020c0e7825 */ /* 0x001fc800078e0208 */
[----:B--2---:R-:W-:Y:S01]  /*63040*/  IMAD.WIDE R18, R12, 0x2, R10 ;  /* 0x000000020c127825 */ /* 0x004fe200078e020a */
[----:B---3--:R0:W-:Y:S01]  /*63050*/  @P6 STG.E.U16 desc[UR34][R20.64], R3 ;  /* 0x0000000314006986 */ /* 0x0081e2000c101522 */
[----:B------:R-:W-:-:S03]  /*63060*/  PRMT R2, R3, 0x7632, R2 ;  /* 0x0000763203027816 */ /* 0x000fc60000000002 */
[----:B0-----:R-:W2:Y:S04]  /*63070*/  LDL.LU R21, [R1+0x588] ;  /* 0x0005880001157983 */ /* 0x001ea80000300800 */
[----:B------:R0:W-:Y:S04]  /*63080*/  STL [R1+0x11c], R0 ;  /* 0x00011c0001007387 */ /* 0x0001e80000100800 */
[----:B------:R-:W3:Y:S01]  /*63090*/  LDL.LU R3, [R1+0x1ad0] ;  /* 0x001ad00001037983 */ /* 0x000ee20000300800 */
[----:B0-----:R-:W-:-:S03]  /*630a0*/  VIADD R0, R0, UR5 ;  /* 0x0000000500007c36 */ /* 0x001fc60008000000 */
[----:B------:R-:W-:Y:S01]  /*630b0*/  @P4 STG.E.U16 desc[UR34][R14.64], R2 ;  /* 0x000000020e004986 */ /* 0x000fe2000c101522 */
[----:B------:R-:W-:Y:S01]  /*630c0*/  ISETP.LT.AND P2, PT, R29, UR4, !P2 ;  /* 0x000000041d007c0c */ /* 0x000fe2000d741270 */
[----:B------:R-:W-:Y:S01]  /*630d0*/  IMAD.WIDE R12, R12, 0x2, R16 ;  /* 0x000000020c0c7825 */ /* 0x000fe200078e0210 */
[----:B------:R-:W0:Y:S01]  /*630e0*/  LDCU UR5, c[0x0][0x3b8] ;  /* 0x00007700ff0577ac */ /* 0x000e220008000800 */
[----:B------:R1:W-:Y:S02]  /*630f0*/  STL [R1+0x120], R0 ;  /* 0x0001200001007387 */ /* 0x0003e40000100800 */
[----:B-1----:R-:W-:Y:S02]  /*63100*/  VIADD R0, R0, UR15 ;  /* 0x0000000f00007c36 */ /* 0x002fe40008000000 */
[----:B----4-:R-:W-:Y:S01]  /*63110*/  @P5 STG.E.U16 desc[UR34][R18.64], R25 ;  /* 0x0000001912005986 */ /* 0x010fe2000c101522 */
[----:B------:R-:W-:Y:S01]  /*63120*/  PRMT R2, R25, 0x7632, R2 ;  /* 0x0000763219027816 */ /* 0x000fe20000000002 */
[----:B------:R-:W-:Y:S01]  /*63130*/  VIADD R7, R28, 0xb8 ;  /* 0x000000b81c077836 */ /* 0x000fe20000000000 */
[----:B------:R-:W-:Y:S01]  /*63140*/  ISETP.LT.AND P4, PT, R26, UR4, !P3 ;  /* 0x000000041a007c0c */ /* 0x000fe2000df81270 */
[----:B------:R1:W-:Y:S01]  /*63150*/  STL [R1+0x124], R0 ;  /* 0x0001240001007387 */ /* 0x0003e20000100800 */
[----:B------:R-:W-:Y:S01]  /*63160*/  IMAD.WIDE R14, R23, 0x2, R4 ;  /* 0x00000002170e7825 */ /* 0x000fe200078e0204 */
[----:B------:R-:W4:Y:S03]  /*63170*/  LDCU UR15, c[0x0][0x3b8] ;  /* 0x00007700ff0f77ac */ /* 0x000f260008000800 */
[----:B-1----:R-:W-:-:S05]  /*63180*/  VIADD R0, R0, UR77 ;  /* 0x0000004d00007c36 */ /* 0x002fca0008000000 */
[----:B------:R1:W-:Y:S04]  /*63190*/  STL [R1+0x12c], R0 ;  /* 0x00012c0001007387 */ /* 0x0003e80000100800 */
[----:B------:R-:W3:Y:S01]  /*631a0*/  LDL.LU R20, [R1+0x598] ;  /* 0x0005980001147983 */ /* 0x000ee20000300800 */
[----:B-1----:R-:W-:Y:S01]  /*631b0*/  VIADD R0, R0, UR57 ;  /* 0x0000003900007c36 */ /* 0x002fe20008000000 */
[----:B------:R-:W-:Y:S02]  /*631c0*/  ISETP.LT.AND P5, PT, R27, UR4, !P3 ;  /* 0x000000041b007c0c */ /* 0x000fe4000dfa1270 */
[----:B------:R-:W-:Y:S01]  /*631d0*/  @P2 STG.E.U16 desc[UR34][R12.64], R2 ;  /* 0x000000020c002986 */ /* 0x000fe2000c101522 */
[----:B------:R-:W-:Y:S01]  /*631e0*/  ISETP.GE.AND P6, PT, R7, UR43, PT ;  /* 0x0000002b07007c0c */ /* 0x000fe2000bfc6270 */
[C---:B------:R-:W-:Y:S01]  /*631f0*/  IMAD.WIDE R18, R23.reuse, 0x2, R8 ;  /* 0x0000000217127825 */ /* 0x040fe200078e0208 */
[----:B------:R-:W1:Y:S01]  /*63200*/  LDCU UR57, c[0x0][0x3b8] ;  /* 0x00007700ff3977ac */ /* 0x000e620008000800 */
[----:B------:R0:W-:Y:S01]  /*63210*/  STL [R1+0x130], R0 ;  /* 0x0001300001007387 */ /* 0x0001e20000100800 */
[----:B------:R-:W-:Y:S01]  /*63220*/  ISETP.LT.AND P2, PT, R6, UR4, !P3 ;  /* 0x0000000406007c0c */ /* 0x000fe2000df41270 */
[----:B------:R-:W1:Y:S01]  /*63230*/  LDCU UR43, c[0x0][0x3b8] ;  /* 0x00007700ff2b77ac */ /* 0x000e620008000800 */
[----:B0-----:R-:W-:Y:S01]  /*63240*/  VIADD R0, R0, UR13 ;  /* 0x0000000d00007c36 */ /* 0x001fe20008000000 */
[----:B------:R-:W0:Y:S04]  /*63250*/  LDCU UR13, c[0x0][0x3b8] ;  /* 0x00007700ff0d77ac */ /* 0x000e280008000800 */
[----:B------:R1:W-:Y:S02]  /*63260*/  STL [R1+0x134], R0 ;  /* 0x0001340001007387 */ /* 0x0003e40000100800 */
[----:B-1----:R-:W-:Y:S01]  /*63270*/  VIADD R0, R0, UR27 ;  /* 0x0000001b00007c36 */ /* 0x002fe20008000000 */
[----:B------:R-:W1:Y:S04]  /*63280*/  LDCU UR27, c[0x0][0x3b8] ;  /* 0x00007700ff1b77ac */ /* 0x000e680008000800 */
[----:B------:R0:W-:Y:S04]  /*63290*/  STL [R1+0x138], R0 ;  /* 0x0001380001007387 */ /* 0x0001e80000100800 */
[----:B------:R-:W4:Y:S01]  /*632a0*/  LDL.LU R25, [R1+0x56c] ;  /* 0x00056c0001197983 */ /* 0x000f220000300800 */
        /* <DEDUP_REMOVED lines=14> */
[----:B------:R1:W-:Y:S01]  /*63390*/  STL [R1+0x14c], R0 ;  /* 0x00014c0001007387 */ /* 0x0003e20000100800 */
[----:B------:R-:W-:-:S04]  /*633a0*/  IMAD.WIDE R12, R23, 0x2, R10 ;  /* 0x00000002170c7825 */ /* 0x000fc800078e020a */
[----:B-1----:R-:W-:Y:S02]  /*633b0*/  VIADD R0, R0, UR64 ;  /* 0x0000004000007c36 */ /* 0x002fe40008000000 */
[----:B------:R-:W-:Y:S01]  /*633c0*/  VIADD R2, R28, 0xb9 ;  /* 0x000000b91c027836 */ /* 0x000fe20000000000 */
[----:B--2---:R1:W-:Y:S01]  /*633d0*/  @P4 STG.E.U16 desc[UR34][R14.64], R21 ;  /* 0x000000150e004986 */ /* 0x0043e2000c101522 */
[----:B------:R-:W-:Y:S02]  /*633e0*/  PRMT R7, R21, 0x7632, R7 ;  /* 0x0000763215077816 */ /* 0x000fe40000000007 */
[----:B------:R-:W-:Y:S02]  /*633f0*/  ISETP.LT.AND P4, PT, R29, UR4, !P3 ;  /* 0x000000041d007c0c */ /* 0x000fe4000df81270 */
[----:B------:R-:W-:Y:S01]  /*63400*/  ISETP.LT.AND P3, PT, R26, UR4, !P0 ;  /* 0x000000041a007c0c */ /* 0x000fe2000c761270 */
[----:B------:R-:W-:Y:S04]  /*63410*/  @P5 STG.E.U16 desc[UR34][R18.64], R7 ;  /* 0x0000000712005986 */ /* 0x000fe8000c101522 */
[----:B-1----:R-:W2:Y:S04]  /*63420*/  LDL.LU R21, [R1+0x57c] ;  /* 0x00057c0001157983 */ /* 0x002ea80000300800 */
[----:B------:R1:W-:Y:S01]  /*63430*/  STL [R1+0x150], R0 ;  /* 0x0001500001007387 */ /* 0x0003e20000100800 */
[----:B------:R-:W-:-:S04]  /*63440*/  IMAD.WIDE R14, R23, 0x2, R16 ;  /* 0x00000002170e7825 */ /* 0x000fc800078e0210 */
[----:B-1----:R-:W-:-:S05]  /*63450*/  VIADD R0, R0, UR63 ;  /* 0x0000003f00007c36 */ /* 0x002fca0008000000 */
[----:B------:R1:W-:Y:S01]  /*63460*/  STL [R1+0x154], R0 ;  /* 0x0001540001007387 */ /* 0x0003e20000100800 */
[----:B------:R-:W-:Y:S01]  /*63470*/  ISETP.GE.AND P5, PT, R2, UR18, PT ;  /* 0x0000001202007c0c */ /* 0x000fe2000bfa6270 */
[----:B------:R-:W0:Y:S01]  /*63480*/  LDCU UR18, c[0x0][0x3b8] ;  /* 0x00007700ff1277ac */ /* 0x000e220008000800 */
[----:B-1----:R-:W-:-:S05]  /*63490*/  VIADD R0, R0, UR62 ;  /* 0x0000003e00007c36 */ /* 0x002fca0008000000 */
[----:B------:R-:W-:Y:S01]  /*634a0*/  STL [R1+0x158], R0 ;  /* 0x0001580001007387 */ /* 0x000fe20000100800 */
[----:B---3--:R-:W-:-:S03]  /*634b0*/  PRMT R7, R20, 0x7632, R7 ;  /* 0x0000763214077816 */ /* 0x008fc60000000007 */
[----:B------:R1:W-:Y:S04]  /*634c0*/  @P2 STG.E.U16 desc[UR34][R12.64], R20 ;  /* 0x000000140c002986 */ /* 0x0003e8000c101522 */
[----:B------:R-:W-:Y:S01]  /*634d0*/  @P4 STG.E.U16 desc[UR34][R14.64], R7 ;  /* 0x000000070e004986 */ /* 0x000fe2000c101522 */
[----:B-1----:R-:W-:Y:S01]  /*634e0*/  IMAD.WIDE R12, R22, 0x2, R4 ;  /* 0x00000002160c7825 */ /* 0x002fe200078e0204 */
[----:B----4-:R-:W-:-:S04]  /*634f0*/  PRMT R2, R25, 0x7632, R2 ;  /* 0x0000763219027816 */ /* 0x010fc80000000002 */
[----:B------:R1:W-:Y:S04]  /*63500*/  @P3 STG.E.U16 desc[UR34][R12.64], R25 ;  /* 0x000000190c003986 */ /* 0x0003e8000c101522 */
[----:B-1----:R-:W3:Y:S01]  /*63510*/  LDL.LU R25, [R1+0x58c] ;  /* 0x00058c0001197983 */ /* 0x002ee20000300800 */
[----:B------:R-:W-:Y:S01]  /*63520*/  VIADD R0, R0, UR28 ;  /* 0x0000001c00007c36 */ /* 0x000fe20008000000 */
[----:B------:R-:W-:Y:S01]  /*63530*/  ISETP.LT.AND P2, PT, R27, UR4, !P0 ;  /* 0x000000041b007c0c */ /* 0x000fe2000c741270 */
[----:B------:R-:W-:Y:S01]  /*63540*/  IMAD.WIDE R12, R22, 0x2, R8 ;  /* 0x00000002160c7825 */ /* 0x000fe200078e0208 */
[----:B------:R-:W-:Y:S01]  /*63550*/  ISETP.LT.AND P3, PT, R6, UR4, !P0 ;  /* 0x0000000406007c0c */ /* 0x000fe2000c761270 */
[----:B------:R-:W1:Y:S01]  /*63560*/  LDCU UR28, c[0x0][0x3b8] ;  /* 0x00007700ff1c77ac */ /* 0x000e620008000800 */
[----:B------:R4:W-:Y:S02]  /*63570*/  STL [R1+0x15c], R0 ;  /* 0x00015c0001007387 */ /* 0x0009e40000100800 */
[----:B----4-:R-:W-:-:S05]  /*63580*/  VIADD R0, R0, UR66 ;  /* 0x0000004200007c36 */ /* 0x010fca0008000000 */
[----:B------:R4:W-:Y:S02]  /*63590*/  STL [R1+0x160], R0 ;  /* 0x0001600001007387 */ /* 0x0009e40000100800 */
[----:B----4-:R-:W-:-:S05]  /*635a0*/  VIADD R0, R0, UR65 ;  /* 0x0000004100007c36 */ /* 0x010fca0008000000 */
[----:B------:R4:W-:Y:S02]  /*635b0*/  STL [R1+0x164], R0 ;  /* 0x0001640001007387 */ /* 0x0009e40000100800 */
[----:B----4-:R-:W-:Y:S02]  /*635c0*/  VIADD R0, R0, UR67 ;  /* 0x0000004300007c36 */ /* 0x010fe40008000000 */
[----:B------:R-:W-:Y:S04]  /*635d0*/  @P2 STG.E.U16 desc[UR34][R12.64], R2 ;  /* 0x000000020c002986 */ /* 0x000fe8000c101522 */
[----:B------:R4:W-:Y:S01]  /*635e0*/  STL [R1+0x168], R0 ;  /* 0x0001680001007387 */ /* 0x0009e20000100800 */
[----:B------:R-:W-:-:S03]  /*635f0*/  ISETP.LT.AND P2, PT, R26, UR4, !P1 ;  /* 0x000000041a007c0c */ /* 0x000fc6000cf41270 */
[----:B------:R-:W3:Y:S01]  /*63600*/  LDL.LU R26, [R1+0x1acc] ;  /* 0x001acc00011a7983 */ /* 0x000ee20000300800 */
[----:B----4-:R-:W-:Y:S01]  /*63610*/  VIADD R0, R0, UR30 ;  /* 0x0000001e00007c36 */ /* 0x010fe20008000000 */
[----:B------:R-:W-:Y:S01]  /*63620*/  ISETP.LT.AND P0, PT, R29, UR4, !P0 ;  /* 0x000000041d007c0c */ /* 0x000fe2000c701270 */
[----:B------:R-:W-:Y:S01]  /*63630*/  IMAD.WIDE R12, R22, 0x2, R10 ;  /* 0x00000002160c7825 */ /* 0x000fe200078e020a */
[----:B------:R-:W4:Y:S02]  /*63640*/  LDCU UR30, c[0x0][0x3b8] ;  /* 0x00007700ff1e77ac */ /* 0x000f240008000800 */
[----:B------:R0:W-:Y:S02]  /*63650*/  STL [R1+0x16c], R0 ;  /* 0x00016c0001007387 */ /* 0x0001e40000100800 */
[----:B0-----:R-:W-:Y:S01]  /*63660*/  VIADD R0, R0, UR38 ;  /* 0x0000002600007c36 */ /* 0x001fe20008000000 */
[----:B------:R-:W0:Y:S04]  /*63670*/  LDCU UR38, c[0x0][0x3b8] ;  /* 0x00007700ff2677ac */ /* 0x000e280008000800 */
[----:B------:R1:W-:Y:S02]  /*63680*/  STL [R1+0x170], R0 ;  /* 0x0001700001007387 */ /* 0x0003e40000100800 */
[----:B-1----:R-:W-:Y:S01]  /*63690*/  VIADD R0, R0, UR40 ;  /* 0x0000002800007c36 */ /* 0x002fe20008000000 */
[----:B------:R-:W-:Y:S01]  /*636a0*/  LOP3.LUT R3, R3, 0xfffffffb, RZ, 0xc0, !PT ;  /* 0xfffffffb03037812 */ /* 0x000fe200078ec0ff */
[----:B------:R-:W-:Y:S01]  /*636b0*/  IMAD.WIDE R14, R22, 0x2, R16 ;  /* 0x00000002160e7825 */ /* 0x000fe200078e0210 */
[----:B------:R-:W1:Y:S02]  /*636c0*/  LDCU UR40, c[0x0][0x3b8] ;  /* 0x00007700ff2877ac */ /* 0x000e640008000800 */
[----:B------:R0:W-:Y:S02]  /*636d0*/  STL [R1+0x174], R0 ;  /* 0x0001740001007387 */ /* 0x0001e40000100800 */
[----:B0-----:R-:W-:-:S05]  /*636e0*/  VIADD R0, R0, UR68 ;  /* 0x0000004400007c36 */ /* 0x001fca0008000000 */
[----:B------:R0:W-:Y:S04]  /*636f0*/  STL [R1+0x178], R0 ;  /* 0x0001780001007387 */ /* 0x0001e80000100800 */
[----:B------:R-:W-:Y:S01]  /*63700*/  STL [R1+0x1a80], R8 ;  /* 0x001a800801007387 */ /* 0x000fe20000100800 */
[----:B0-----:R-:W-:-:S03]  /*63710*/  VIADD R0, R0, UR69 ;  /* 0x0000004500007c36 */ /* 0x001fc60008000000 */
[----:B------:R-:W-:Y:S04]  /*63720*/  STL [R1+0x1a7c], R9 ;  /* 0x001a7c0901007387 */ /* 0x000fe80000100800 */
[----:B------:R-:W-:Y:S01]  /*63730*/  STL [R1+0x17c], R0 ;  /* 0x00017c0001007387 */ /* 0x000fe20000100800 */
[----:B--2---:R-:W-:-:S03]  /*63740*/  PRMT R2, R21, 0x7632, R2 ;  /* 0x0000763215027816 */ /* 0x004fc60000000002 */
[----:B------:R0:W-:Y:S04]  /*63750*/  @P3 STG.E.U16 desc[UR34][R12.64], R21 ;  /* 0x000000150c003986 */ /* 0x0001e8000c101522 */
[----:B------:R2:W-:Y:S01]  /*63760*/  @P0 STG.E.U16 desc[UR34][R14.64], R2 ;  /* 0x000000020e000986 */ /* 0x0005e2000c101522 */
[----:B0-----:R-:W-:-:S05]  /*63770*/  IMAD.WIDE R12, R24, 0x2, R4 ;  /* 0x00000002180c7825 */ /* 0x001fca00078e0204 */
[----:B---3--:R-:W-:Y:S01]  /*63780*/  @P2 STG.E.U16 desc[UR34][R12.64], R25 ;  /* 0x000000190c002986 */ /* 0x008fe2000c101522 */
[----:B------:R-:W-:-:S03]  /*63790*/  ISETP.LT.AND P2, PT, R6, UR4, !P1 ;  /* 0x0000000406007c0c */ /* 0x000fc6000cf41270 */
[----:B------:R-:W3:Y:S01]  /*637a0*/  LDL.LU R6, [R1+0x1ac8] ;  /* 0x001ac80001067983 */ /* 0x000ee20000300800 */
[----:B------:R-:W-:Y:S01]  /*637b0*/  VIADD R0, R0, UR11 ;  /* 0x0000000b00007c36 */ /* 0x000fe20008000000 */
[----:B------:R-:W-:Y:S01]  /*637c0*/  ISETP.LT.AND P3, PT, R27, UR4, !P1 ;  /* 0x000000041b007c0c */ /* 0x000fe2000cf61270 */
[C---:B--2---:R-:W-:Y:S02]  /*637d0*/  VIADD R2, R28.reuse, 0xbb ;  /* 0x000000bb1c027836 */ /* 0x044fe40000000000 */
[C---:B------:R-:W-:Y:S01]  /*637e0*/  VIADD R7, R28.reuse, 0xba ;  /* 0x000000ba1c077836 */ /* 0x040fe20000000000 */
[----:B------:R0:W-:Y:S01]  /*637f0*/  STL [R1+0x180], R0 ;  /* 0x0001800001007387 */ /* 0x0001e20000100800 */
[C---:B------:R-:W-:Y:S02]  /*63800*/  VIADD R14, R28.reuse, 0xcb ;  /* 0x000000cb1c0e7836 */ /* 0x040fe40000000000 */
[C---:B------:R-:W-:Y:S02]  /*63810*/  VIADD R23, R28.reuse, 0xdd ;  /* 0x000000dd1c177836 */ /* 0x040fe40000000000 */
[----:B------:R-:W-:-:S02]  /*63820*/  VIADD R20, R28, 0xe0 ;  /* 0x000000e01c147836 */ /* 0x000fc40000000000 */
[C---:B------:R-:W-:Y:S02]  /*63830*/  VIADD R19, R28.reuse, 0xe1 ;  /* 0x000000e11c137836 */ /* 0x040fe40000000000 */
[----:B------:R-:W-:Y:S01]  /*63840*/  VIADD R18, R28, 0xe2 ;  /* 0x000000e21c127836 */ /* 0x000fe20000000000 */
[----:B------:R-:W-:Y:S01]  /*63850*/  @P6 LOP3.LUT R3, R3, 0x4, RZ, 0xfc, !PT ;  /* 0x0000000403036812 */ /* 0x000fe200078efcff */
[----:B0-----:R-:W-:Y:S01]  /*63860*/  VIADD R0, R0, UR19 ;  /* 0x0000001300007c36 */ /* 0x001fe20008000000 */
[----:B------:R-:W-:Y:S01]  /*63870*/  ISETP.GE.AND P0, PT, R2, UR17, PT ;  /* 0x0000001102007c0c */ /* 0x000fe2000bf06270 */
[----:B------:R-:W-:Y:S01]  /*63880*/  IMAD.WIDE R12, R24, 0x2, R8 ;  /* 0x00000002180c7825 */ /* 0x000fe200078e0208 */
[----:B------:R-:W-:Y:S01]  /*63890*/  ISETP.LT.AND P1, PT, R29, UR4, !P1 ;  /* 0x000000041d007c0c */ /* 0x000fe2000cf21270 */
[----:B------:R-:W0:Y:S01]  /*638a0*/  LDCU UR17, c[0x0][0x3b8] ;  /* 0x00007700ff1177ac */ /* 0x000e220008000800 */
[----:B------:R2:W-:Y:S01]  /*638b0*/  STL [R1+0x184], R0 ;  /* 0x0001840001007387 */ /* 0x0005e20000100800 */
[----:B------:R-:W-:Y:S01]  /*638c0*/  ISETP.GE.AND P4, PT, R7, UR44, PT ;  /* 0x0000002c07007c0c */ /* 0x000fe2000bf86270 */
[C---:B------:R-:W-:Y:S01]  /*638d0*/  VIADD R22, R28.reuse, 0xde ;  /* 0x000000de1c167836 */ /* 0x040fe20000000000 */
[----:B------:R-:W-:Y:S01]  /*638e0*/  PRMT R2, R25, 0x7632, R2 ;  /* 0x0000763219027816 */ /* 0x000fe20000000002 */
[----:B------:R-:W-:Y:S01]  /*638f0*/  STL [R1+0x1a88], R10 ;  /* 0x001a880a01007387 */ /* 0x000fe20000100800 */
[----:B------:R-:W-:Y:S01]  /*63900*/  VIADD R21, R28, 0xdf ;  /* 0x000000df1c157836 */ /* 0x000fe20000000000 */
[----:B------:R-:W0:Y:S01]  /*63910*/  LDCU UR44, c[0x0][0x3b8] ;  /* 0x00007700ff2c77ac */ /* 0x000e220008000800 */
[----:B--2---:R-:W-:Y:S01]  /*63920*/  VIADD R0, R0, UR39 ;  /* 0x0000002700007c36 */ /* 0x004fe20008000000 */
[----:B------:R-:W-:Y:S01]  /*63930*/  STL [R1+0x1a84], R11 ;  /* 0x001a840b01007387 */ /* 0x000fe20000100800 */
[C---:B------:R-:W-:Y:S01]  /*63940*/  VIADD R7, R28.reuse, 0xbc ;  /* 0x000000bc1c077836 */ /* 0x040fe20000000000 */
[----:B------:R-:W2:Y:S02]  /*63950*/  LDCU UR11, c[0x0][0x3b8] ;  /* 0x00007700ff0b77ac */ /* 0x000ea40008000800 */
[----:B------:R0:W-:Y:S01]  /*63960*/  STL [R1+0x188], R0 ;  /* 0x0001880001007387 */ /* 0x0001e20000100800 */
[----:B------:R-:W-:Y:S01]  /*63970*/  VIADD R15, R28, 0xe3 ;  /* 0x000000e31c0f7836 */ /* 0x000fe20000000000 */
[----:B------:R-:W-:Y:S01]  /*63980*/  LOP3.LUT R3, R3, 0xfffffffd, RZ, 0xc0, !PT ;  /* 0xfffffffd03037812 */ /* 0x000fe200078ec0ff */
[----:B------:R-:W1:Y:S01]  /*63990*/  LDCU UR19, c[0x0][0x3b8] ;  /* 0x00007700ff1377ac */ /* 0x000e620008000800 */
[----:B------:R-:W-:Y:S01]  /*639a0*/  @P3 STG.E.U16 desc[UR34][R12.64], R2 ;  /* 0x000000020c003986 */ /* 0x000fe2000c101522 */
[----:B------:R-:W1:Y:S01]  /*639b0*/  LDCU UR39, c[0x0][0x3b8] ;  /* 0x00007700ff2777ac */ /* 0x000e620008000800 */
[----:B0-----:R-:W-:-:S05]  /*639c0*/  VIADD R0, R0, UR42 ;  /* 0x0000002a00007c36 */ /* 0x001fca0008000000 */
[----:B------:R0:W-:Y:S04]  /*639d0*/  STL [R1+0x18c], R0 ;  /* 0x00018c0001007387 */ /* 0x0001e80000100800 */
[----:B------:R-:W-:Y:S01]  /*639e0*/  STL [R1+0x1a90], R16 ;  /* 0x001a901001007387 */ /* 0x000fe20000100800 */
[----:B0-----:R-:W-:-:S03]  /*639f0*/  VIADD R0, R0, UR58 ;  /* 0x0000003a00007c36 */ /* 0x001fc60008000000 */
[----:B------:R-:W-:Y:S04]  /*63a00*/  STL [R1+0x1a8c], R17 ;  /* 0x001a8c1101007387 */ /* 0x000fe80000100800 */
[----:B------:R0:W-:Y:S01]  /*63a10*/  STL [R1+0x190], R0 ;  /* 0x0001900001007387 */ /* 0x0001e20000100800 */
[----:B------:R-:W-:-:S04]  /*63a20*/  IMAD.WIDE R12, R24, 0x2, R10 ;  /* 0x00000002180c7825 */ /* 0x000fc800078e020a */
[----:B0-----:R-:W-:-:S05]  /*63a30*/  VIADD R0, R0, UR70 ;  /* 0x0000004600007c36 */ /* 0x001fca0008000000 */
[----:B------:R0:W-:Y:S01]  /*63a40*/  STL [R1+0x194], R0 ;  /* 0x0001940001007387 */ /* 0x0001e20000100800 */
[----:B------:R-:W-:Y:S01]  /*63a50*/  ISETP.GE.AND P3, PT, R7, UR8, PT ;  /* 0x0000000807007c0c */ /* 0x000fe2000bf66270 */
[----:B------:R-:W-:Y:S01]  /*63a60*/  VIADD R7, R28, 0xbd ;  /* 0x000000bd1c077836 */ /* 0x000fe20000000000 */
[----:B------:R-:W-:Y:S01]  /*63a70*/  @P5 LOP3.LUT R3, R3, 0x2, RZ, 0xfc, !PT ;  /* 0x0000000203035812 */ /* 0x000fe200078efcff */
[----:B------:R-:W1:Y:S01]  /*63a80*/  LDCU UR8, c[0x0][0x3b8] ;  /* 0x00007700ff0877ac */ /* 0x000e620008000800 */
[----:B0-----:R-:W-:-:S05]  /*63a90*/  VIADD R0, R0, UR5 ;  /* 0x0000000500007c36 */ /* 0x001fca0008000000 */
[----:B------:R0:W-:Y:S02]  /*63aa0*/  STL [R1+0x198], R0 ;  /* 0x0001980001007387 */ /* 0x0001e40000100800 */
[----:B0-----:R-:W-:-:S05]  /*63ab0*/  VIADD R0, R0, UR15 ;  /* 0x0000000f00007c36 */ /* 0x001fca0008000000 */
[----:B------:R-:W-:Y:S01]  /*63ac0*/  STL [R1+0x19c], R0 ;  /* 0x00019c0001007387 */ /* 0x000fe20000100800 */
[----:B------:R-:W-:-:S04]  /*63ad0*/  LOP3.LUT R3, R3, 0xfffffffe, RZ, 0xc0, !PT ;  /* 0xfffffffe03037812 */ /* 0x000fc800078ec0ff */
[----:B------:R-:W-:-:S04]  /*63ae0*/  @P4 LOP3.LUT R3, R3, 0x1, RZ, 0xfc, !PT ;  /* 0x0000000103034812 */ /* 0x000fc800078efcff */
[----:B------:R-:W-:-:S04]  /*63af0*/  LOP3.LUT R3, R3, 0xffffffef, RZ, 0xc0, !PT ;  /* 0xffffffef03037812 */ /* 0x000fc800078ec0ff */
[----:B------:R-:W-:-:S04]  /*63b00*/  @P3 LOP3.LUT R3, R3, 0x10, RZ, 0xfc, !PT ;  /* 0x0000001003033812 */ /* 0x000fc800078efcff */
[----:B------:R-:W-:Y:S01]  /*63b10*/  LOP3.LUT R3, R3, 0xffffffdf, RZ, 0xc0, !PT ;  /* 0xffffffdf03037812 */ /* 0x000fe200078ec0ff */
[C---:B------:R-:W-:Y:S02]  /*63b20*/  VIADD R11, R28.reuse, 0xc3 ;  /* 0x000000c31c0b7836 */ /* 0x040fe40000000000 */
[C---:B------:R-:W-:Y:S02]  /*63b30*/  VIADD R10, R28.reuse, 0xc4 ;  /* 0x000000c41c0a7836 */ /* 0x040fe40000000000 */
[----:B------:R-:W-:Y:S01]  /*63b40*/  VIADD R9, R28, 0xc5 ;  /* 0x000000c51c097836 */ /* 0x000fe20000000000 */
[----:B---3--:R0:W-:Y:S01]  /*63b50*/  @P2 STG.E.U16 desc[UR34][R12.64], R6 ;  /* 0x000000060c002986 */ /* 0x0081e2000c101522 */
[----:B------:R-:W-:Y:S02]  /*63b60*/  PRMT R2, R6, 0x7632, R2 ;  /* 0x0000763206027816 */ /* 0x000fe40000000002 */
[----:B------:R-:W-:Y:S01]  /*63b70*/  ISETP.GE.AND P2, PT, R7, UR7, PT ;  /* 0x0000000707007c0c */ /* 0x000fe2000bf46270 */
[----:B------:R-:W-:Y:S01]  /*63b80*/  VIADD R7, R28, 0xbe ;  /* 0x000000be1c077836 */ /* 0x000fe20000000000 */
[----:B------:R-:W3:Y:S01]  /*63b90*/  LDCU UR7, c[0x0][0x3b8] ;  /* 0x00007700ff0777ac */ /* 0x000ee20008000800 */
[----:B0-----:R-:W-:-:S05]  /*63ba0*/  IMAD.WIDE R12, R24, 0x2, R16 ;  /* 0x00000002180c7825 */ /* 0x001fca00078e0210 */
[----:B------:R0:W-:Y:S01]  /*63bb0*/  @P1 STG.E.U16 desc[UR34][R12.64], R2 ;  /* 0x000000020c001986 */ /* 0x0001e2000c101522 */
[----:B------:R-:W-:Y:S01]  /*63bc0*/  ISETP.GE.AND P1, PT, R7, UR45, PT ;  /* 0x0000002d07007c0c */ /* 0x000fe2000bf26270 */
[----:B------:R-:W-:Y:S02]  /*63bd0*/  VIADD R7, R28, 0xc9 ;  /* 0x000000c91c077836 */ /* 0x000fe40000000000 */
[----:B0-----:R-:W-:-:S05]  /*63be0*/  VIADD R2, R0, UR43 ;  /* 0x0000002b00027c36 */ /* 0x001fca0008000000 */
[----:B------:R0:W-:Y:S01]  /*63bf0*/  STL [R1+0x1a0], R2 ;  /* 0x0001a00201007387 */ /* 0x0001e20000100800 */
[----:B------:R-:W-:Y:S02]  /*63c00*/  VIADD R6, R28, 0xca ;  /* 0x000000ca1c067836 */ /* 0x000fe40000000000 */
[----:B0-----:R-:W-:-:S05]  /*63c10*/  VIADD R2, R2, UR57 ;  /* 0x0000003902027c36 */ /* 0x001fca0008000000 */
[----:B------:R0:W-:Y:S04]  /*63c20*/  STL [R1+0x1a4], R2 ;  /* 0x0001a40201007387 */ /* 0x0001e80000100800 */
[----:B------:R1:W-:Y:S01]  /*63c30*/  STL [R1+0xb0], R7 ;  /* 0x0000b00701007387 */ /* 0x0003e20000100800 */
[----:B0-----:R-:W-:-:S03]  /*63c40*/  VIADD R2, R2, UR13 ;  /* 0x0000000d02027c36 */ /* 0x001fc60008000000 */
[----:B------:R0:W-:Y:S01]  /*63c50*/  STL [R1+0xb4], R6 ;  /* 0x0000b40601007387 */ /* 0x0001e20000100800 */
[----:B-1----:R-:W-:-:S03]  /*63c60*/  VIADD R7, R28, 0xcc ;  /* 0x000000cc1c077836 */ /* 0x002fc60000000000 */
[----:B------:R1:W-:Y:S04]  /*63c70*/  STL [R1+0xb8], R14 ;  /* 0x0000b80e01007387 */ /* 0x0003e80000100800 */
[----:B------:R2:W-:Y:S01]  /*63c80*/  STL [R1+0x1a8], R2 ;  /* 0x0001a80201007387 */ /* 0x0005e20000100800 */
[----:B0-----:R-:W-:-:S03]  /*63c90*/  VIADD R6, R28, 0xcd ;  /* 0x000000cd1c067836 */ /* 0x001fc60000000000 */
[----:B------:R0:W-:Y:S01]  /*63ca0*/  STL [R1+0xc0], R7 ;  /* 0x0000c00701007387 */ /* 0x0001e20000100800 */
[----:B-1----:R-:W-:Y:S02]  /*63cb0*/  VIADD R14, R28, 0xce ;  /* 0x000000ce1c0e7836 */ /* 0x002fe40000000000 */
[----:B--2---:R-:W-:Y:S01]  /*63cc0*/  VIADD R2, R2, UR6 ;  /* 0x0000000602027c36 */ /* 0x004fe20008000000 */
[----:B------:R1:W-:Y:S01]  /*63cd0*/  STL [R1+0xc4], R6 ;  /* 0x0000c40601007387 */ /* 0x0003e20000100800 */
[----:B0-----:R-:W-:-:S03]  /*63ce0*/  VIADD R7, R28, 0xcf ;  /* 0x000000cf1c077836 */ /* 0x001fc60000000000 */
[----:B------:R0:W-:Y:S04]  /*63cf0*/  STL [R1+0xc8], R14 ;  /* 0x0000c80e01007387 */ /* 0x0001e80000100800 */
[----:B------:R2:W-:Y:S01]  /*63d00*/  STL [R1+0x128], R2 ;  /* 0x0001280201007387 */ /* 0x0005e20000100800 */
[----:B-1----:R-:W-:-:S03]  /*63d10*/  VIADD R6, R28, 0xd0 ;  /* 0x000000d01c067836 */ /* 0x002fc60000000000 */
[----:B------:R1:W-:Y:S01]  /*63d20*/  STL [R1+0xd0], R7 ;  /* 0x0000d00701007387 */ /* 0x0003e20000100800 */
[----:B0-----:R-:W-:-:S03]  /*63d30*/  VIADD R14, R28, 0xd2 ;  /* 0x000000d21c0e7836 */ /* 0x001fc60000000000 */
[----:B------:R0:W-:Y:S01]  /*63d40*/  STL [R1+0xd4], R6 ;  /* 0x0000d40601007387 */ /* 0x0001e20000100800 */
[----:B--2---:R-:W-:Y:S02]  /*63d50*/  VIADD R2, R2, UR27 ;  /* 0x0000001b02027c36 */ /* 0x004fe40008000000 */
[C---:B-1----:R-:W-:Y:S02]  /*63d60*/  VIADD R7, R28.reuse, 0xd1 ;  /* 0x000000d11c077836 */ /* 0x042fe40000000000 */
[----:B0-----:R-:W-:-:S03]  /*63d70*/  VIADD R6, R28, 0xd3 ;  /* 0x000000d31c067836 */ /* 0x001fc60000000000 */
[----:B------:R0:W-:Y:S04]  /*63d80*/  STL [R1+0xd8], R7 ;  /* 0x0000d80701007387 */ /* 0x0001e80000100800 */
[----:B------:R1:W-:Y:S04]  /*63d90*/  STL [R1+0xe0], R14 ;  /* 0x0000e00e01007387 */ /* 0x0003e80000100800 */
[----:B------:R2:W-:Y:S01]  /*63da0*/  STL [R1+0x1a94], R2 ;  /* 0x001a940201007387 */ /* 0x0005e20000100800 */
[----:B0-----:R-:W-:-:S03]  /*63db0*/  VIADD R7, R2, UR60 ;  /* 0x0000003c02077c36 */ /* 0x001fc60008000000 */
[----:B------:R0:W-:Y:S01]  /*63dc0*/  STL [R1+0xe4], R6 ;  /* 0x0000e40601007387 */ /* 0x0001e20000100800 */
[C---:B-1----:R-:W-:Y:S02]  /*63dd0*/  VIADD R14, R28.reuse, 0xd5 ;  /* 0x000000d51c0e7836 */ /* 0x042fe40000000000 */
[C---:B--2---:R-:W-:Y:S02]  /*63de0*/  VIADD R2, R28.reuse, 0xd4 ;  /* 0x000000d41c027836 */ /* 0x044fe40000000000 */
[----:B0-----:R-:W-:-:S03]  /*63df0*/  VIADD R6, R28, 0xd6 ;  /* 0x000000d61c067836 */ /* 0x001fc60000000000 */
[----:B------:R0:W-:Y:S04]  /*63e00*/  STL [R1+0xe8], R2 ;  /* 0x0000e80201007387 */ /* 0x0001e80000100800 */
[----:B------:R-:W-:Y:S04]  /*63e10*/  STL [R1+0xec], R14 ;  /* 0x0000ec0e01007387 */ /* 0x000fe80000100800 */
[----:B------:R1:W-:Y:S01]  /*63e20*/  STL [R1+0x1a98], R7 ;  /* 0x001a980701007387 */ /* 0x0003e20000100800 */
[----:B0-----:R-:W-:-:S03]  /*63e30*/  VIADD R2, R7, UR9 ;  /* 0x0000000907027c36 */ /* 0x001fc60008000000 */
[----:B------:R0:W-:Y:S01]  /*63e40*/  STL [R1+0xf4], R6 ;  /* 0x0000f40601007387 */ /* 0x0001e20000100800 */
[C---:B-1----:R-:W-:Y:S02]  /*63e50*/  VIADD R7, R28.reuse, 0xd7 ;  /* 0x000000d71c077836 */ /* 0x042fe40000000000 */
[----:B0-----:R-:W-:-:S03]  /*63e60*/  VIADD R6, R28, 0xd8 ;  /* 0x000000d81c067836 */ /* 0x001fc60000000000 */
[----:B------:R0:W-:Y:S04]  /*63e70*/  STL [R1+0xf8], R7 ;  /* 0x0000f80701007387 */ /* 0x0001e80000100800 */
[----:B------:R1:W-:Y:S01]  /*63e80*/  STL [R1+0x100], R6 ;  /* 0x0001000601007387 */ /* 0x0003e20000100800 */
[----:B------:R-:W-:Y:S02]  /*63e90*/  VIADD R2, R2, UR18 ;  /* 0x0000001202027c36 */ /* 0x000fe40008000000 */
[C---:B0-----:R-:W-:Y:S02]  /*63ea0*/  VIADD R7, R28.reuse, 0xd9 ;  /* 0x000000d91c077836 */ /* 0x041fe40000000000 */
[----:B-1----:R-:W-:-:S03]  /*63eb0*/  VIADD R6, R28, 0xda ;  /* 0x000000da1c067836 */ /* 0x002fc60000000000 */
[----:B------:R-:W-:Y:S01]  /*63ec0*/  STL [R1+0x104], R7 ;  /* 0x0001040701007387 */ /* 0x000fe20000100800 */
[----:B------:R-:W-:-:S03]  /*63ed0*/  VIADD R24, R28, 0xdc ;  /* 0x000000dc1c187836 */ /* 0x000fc60000000000 */
[----:B------:R0:W-:Y:S04]  /*63ee0*/  STL [R1+0x1aa4], R6 ;  /* 0x001aa40601007387 */ /* 0x0001e80000100800 */
[----:B------:R1:W-:Y:S01]  /*63ef0*/  STL [R1+0x1b4], R2 ;  /* 0x0001b40201007387 */ /* 0x0003e20000100800 */
[----:B0-----:R-:W-:Y:S02]  /*63f00*/  VIADD R6, R28, 0xdb ;  /* 0x000000db1c067836 */ /* 0x001fe40000000000 */
[----:B-1----:R-:W-:-:S03]  /*63f10*/  VIADD R2, R2, UR59 ;  /* 0x0000003b02027c36 */ /* 0x002fc60008000000 */
[----:B------:R-:W-:Y:S04]  /*63f20*/  STL [R1+0x10c], R6 ;  /* 0x00010c0601007387 */ /* 0x000fe80000100800 */
[----:B------:R-:W-:Y:S04]  /*63f30*/  STL [R1+0x1a9c], R24 ;  /* 0x001a9c1801007387 */ /* 0x000fe80000100800 */
[----:B------:R-:W-:Y:S04]  /*63f40*/  STL [R1+0x1aa8], R23 ;  /* 0x001aa81701007387 */ /* 0x000fe80000100800 */
[----:B------:R0:W-:Y:S04]  /*63f50*/  STL [R1+0x1bc], R2 ;  /* 0x0001bc0201007387 */ /* 0x0001e80000100800 */
[----:B------:R-:W-:Y:S01]  /*63f60*/  STL [R1+0x1aac], R22 ;  /* 0x001aac1601007387 */ /* 0x000fe20000100800 */
[----:B0-----:R-:W-:-:S03]  /*63f70*/  VIADD R2, R2, UR28 ;  /* 0x0000001c02027c36 */ /* 0x001fc60008000000 */
[----:B------:R-:W-:Y:S04]  /*63f80*/  STL [R1+0x1ab0], R21 ;  /* 0x001ab01501007387 */ /* 0x000fe80000100800 */
[----:B------:R-:W-:Y:S04]  /*63f90*/  STL [R1+0x1ab4], R20 ;  /* 0x001ab41401007387 */ /* 0x000fe80000100800 */
[----:B------:R0:W-:Y:S01]  /*63fa0*/  STL [R1+0x1c4], R2 ;  /* 0x0001c40201007387 */ /* 0x0001e20000100800 */
[----:B------:R-:W-:-:S03]  /*63fb0*/  VIADD R14, R28, 0xe4 ;  /* 0x000000e41c0e7836 */ /* 0x000fc60000000000 */
[----:B------:R-:W-:Y:S01]  /*63fc0*/  STL [R1+0x1ab8], R19 ;  /* 0x001ab81301007387 */ /* 0x000fe20000100800 */
[----:B0-----:R-:W-:-:S03]  /*63fd0*/  VIADD R2, R2, UR44 ;  /* 0x0000002c02027c36 */ /* 0x001fc60008000000 */
[----:B------:R-:W-:Y:S01]  /*63fe0*/  STL [R1+0x1abc], R18 ;  /* 0x001abc1201007387 */ /* 0x000fe20000100800 */
[----:B------:R-:W-:-:S03]  /*63ff0*/  VIADD R7, R28, 0xe7 ;  /* 0x000000e71c077836 */ /* 0x000fc60000000000 */
[----:B------:R-:W-:Y:S04]  /*64000*/  STL [R1+0x1ac0], R15 ;  /* 0x001ac00f01007387 */ /* 0x000fe80000100800 */
[----:B------:R0:W-:Y:S01]  /*64010*/  STL [R1+0x1c8], R2 ;  /* 0x0001c80201007387 */ /* 0x0001e20000100800 */
[----:B------:R-:W-:-:S03]  /*64020*/  VIADD R6, R28, 0xe8 ;  /* 0x000000e81c067836 */ /* 0x000fc60000000000 */
[----:B------:R1:W-:Y:S01]  /*64030*/  STL [R1+0x1ac4], R14 ;  /* 0x001ac40e01007387 */ /* 0x0003e20000100800 */
[----:B0-----:R-:W-:Y:S02]  /*64040*/  VIADD R2, R2, UR61 ;  /* 0x0000003d02027c36 */ /* 0x001fe40008000000 */
[----:B-1----:R-:W-:-:S03]  /*64050*/  VIADD R14, R28, 0xe9 ;  /* 0x000000e91c0e7836 */ /* 0x002fc60000000000 */
[----:B------:R4:W-:Y:S04]  /*64060*/  STL [R1+0x1c0], R2 ;  /* 0x0001c00201007387 */ /* 0x0009e80000100800 */
[----:B------:R0:W-:Y:S04]  /*64070*/  STL [R1], R7 ;  /* 0x0000000701007387 */ /* 0x0001e80000100800 */
[----:B------:R1:W-:Y:S01]  /*64080*/  STL [R1+0x8], R6 ;  /* 0x0000080601007387 */ /* 0x0003e20000100800 */
[----:B----4-:R-:W-:Y:S02]  /*64090*/  VIADD R2, R2, UR30 ;  /* 0x0000001e02027c36 */ /* 0x010fe40008000000 */
[C---:B0-----:R-:W-:Y:S01]  /*640a0*/  VIADD R7, R28.reuse, 0xea ;  /* 0x000000ea1c077836 */ /* 0x041fe20000000000 */
[----:B------:R0:W-:Y:S01]  /*640b0*/  STL [R1+0xc], R14 ;  /* 0x00000c0e01007387 */ /* 0x0001e20000100800 */
[----:B-1----:R-:W-:-:S03]  /*640c0*/  VIADD R6, R28, 0xeb ;  /* 0x000000eb1c067836 */ /* 0x002fc60000000000 */
[----:B------:R1:W-:Y:S04]  /*640d0*/  STL [R1+0x1b8], R2 ;  /* 0x0001b80201007387 */ /* 0x0003e80000100800 */
[----:B------:R2:W-:Y:S01]  /*640e0*/  STL [R1+0x10], R7 ;  /* 0x0000100701007387 */ /* 0x0005e20000100800 */
[----:B0-----:R-:W-:-:S03]  /*640f0*/  VIADD R14, R28, 0xec ;  /* 0x000000ec1c0e7836 */ /* 0x001fc60000000000 */
[----:B------:R0:W-:Y:S01]  /*64100*/  STL [R1+0x14], R6 ;  /* 0x0000140601007387 */ /* 0x0001e20000100800 */
[----:B-1----:R-:W-:Y:S02]  /*64110*/  VIADD R2, R2, UR17 ;  /* 0x0000001102027c36 */ /* 0x002fe40008000000 */
[C---:B--2---:R-:W-:Y:S01]  /*64120*/  VIADD R7, R28.reuse, 0xed ;  /* 0x000000ed1c077836 */ /* 0x044fe20000000000 */
[----:B------:R1:W-:Y:S01]  /*64130*/  STL [R1+0x18], R14 ;  /* 0x0000180e01007387 */ /* 0x0003e20000100800 */
[----:B0-----:R-:W-:-:S03]  /*64140*/  VIADD R6, R28, 0xee ;  /* 0x000000ee1c067836 */ /* 0x001fc60000000000 */
[----:B------:R0:W-:Y:S04]  /*64150*/  STL [R1+0x1ac], R2 ;  /* 0x0001ac0201007387 */ /* 0x0001e80000100800 */
[----:B------:R2:W-:Y:S01]  /*64160*/  STL [R1+0x20], R7 ;  /* 0x0000200701007387 */ /* 0x0005e20000100800 */
[----:B-1----:R-:W-:-:S03]  /*64170*/  VIADD R14, R28, 0xef ;  /* 0x000000ef1c0e7836 */ /* 0x002fc60000000000 */
[----:B------:R1:W-:Y:S01]  /*64180*/  STL [R1+0x24], R6 ;  /* 0x0000240601007387 */ /* 0x0003e20000100800 */
[----:B0-----:R-:W-:Y:S02]  /*64190*/  VIADD R2, R2, UR38 ;  /* 0x0000002602027c36 */ /* 0x001fe40008000000 */
[C---:B--2---:R-:W-:Y:S01]  /*641a0*/  VIADD R7, R28.reuse, 0xf0 ;  /* 0x000000f01c077836 */ /* 0x044fe20000000000 */
[----:B------:R-:W-:Y:S01]  /*641b0*/  STL [R1+0x28], R14 ;  /* 0x0000280e01007387 */ /* 0x000fe20000100800 */
[----:B-1----:R-:W-:-:S03]  /*641c0*/  VIADD R6, R28, 0xf1 ;  /* 0x000000f11c067836 */ /* 0x002fc60000000000 */
[----:B------:R0:W-:Y:S04]  /*641d0*/  STL [R1+0x1d8], R2 ;  /* 0x0001d80201007387 */ /* 0x0001e80000100800 */
[----:B------:R1:W-:Y:S04]  /*641e0*/  STL [R1+0x2c], R7 ;  /* 0x00002c0701007387 */ /* 0x0003e80000100800 */
[----:B------:R2:W-:Y:S01]  /*641f0*/  STL [R1+0x30], R6 ;  /* 0x0000300601007387 */ /* 0x0005e20000100800 */
[----:B0-----:R-:W-:Y:S02]  /*64200*/  VIADD R2, R2, UR11 ;  /* 0x0000000b02027c36 */ /* 0x001fe40008000000 */
[----:B-1----:R-:W-:-:S02]  /*64210*/  VIADD R7, R28, 0xf2 ;  /* 0x000000f21c077836 */ /* 0x002fc40000000000 */
[----:B--2---:R-:W-:-:S03]  /*64220*/  VIADD R6, R28, 0xf3 ;  /* 0x000000f31c067836 */ /* 0x004fc60000000000 */
[----:B------:R0:W-:Y:S01]  /*64230*/  STL [R1+0x38], R7 ;  /* 0x0000380701007387 */ /* 0x0001e20000100800 */
[----:B------:R-:W-:-:S03]  /*64240*/  VIADD R17, R28, 0xbf ;  /* 0x000000bf1c117836 */ /* 0x000fc60000000000 */
[----:B------:R-:W-:Y:S01]  /*64250*/  STL [R1+0x1d4], R2 ;  /* 0x0001d40201007387 */ /* 0x000fe20000100800 */
[----:B------:R-:W-:-:S03]  /*64260*/  IMAD.MOV.U32 R14, RZ, RZ, R17 ;  /* 0x000000ffff0e7224 */ /* 0x000fc600078e0011 */
[----:B------:R1:W-:Y:S01]  /*64270*/  STL [R1+0x3c], R6 ;  /* 0x00003c0601007387 */ /* 0x0003e20000100800 */
[C---:B0-----:R-:W-:Y:S01]  /*64280*/  VIADD R7, R28.reuse, 0xf4 ;  /* 0x000000f41c077836 */ /* 0x041fe20000000000 */
[----:B------:R-:W-:Y:S01]  /*64290*/  @P2 LOP3.LUT R3, R3, 0x20, RZ, 0xfc, !PT ;  /* 0x0000002003032812 */ /* 0x000fe200078efcff */
[----:B------:R-:W-:Y:S02]  /*642a0*/  VIADD R16, R28, 0xc0 ;  /* 0x000000c01c107836 */ /* 0x000fe40000000000 */
[----:B-1----:R-:W-:Y:S02]  /*642b0*/  VIADD R6, R2, UR8 ;  /* 0x0000000802067c36 */ /* 0x002fe40008000000 */
[----:B------:R-:W-:Y:S01]  /*642c0*/  VIADD R2, R28, 0xf5 ;  /* 0x000000f51c027836 */ /* 0x000fe20000000000 */
[----:B------:R-:W-:Y:S01]  /*642d0*/  STL [R1+0x40], R7 ;  /* 0x0000400701007387 */ /* 0x000fe20000100800 */
[----:B------:R-:W-:-:S03]  /*642e0*/  ISETP.GE.AND P2, PT, R14, UR14, PT ;  /* 0x0000000e0e007c0c */ /* 0x000fc6000bf46270 */
[----:B------:R-:W-:Y:S01]  /*642f0*/  STL [R1+0x48], R2 ;  /* 0x0000480201007387 */ /* 0x000fe20000100800 */
[----:B------:R-:W-:-:S03]  /*64300*/  LOP3.LUT R3, R3, 0xffffffbf, RZ, 0xc0, !PT ;  /* 0xffffffbf03037812 */ /* 0x000fc600078ec0ff */
[----:B------:R0:W-:Y:S01]  /*64310*/  STL [R1+0x1e0], R6 ;  /* 0x0001e00601007387 */ /* 0x0001e20000100800 */
[----:B------:R-:W-:Y:S01]  /*64320*/  IMAD.MOV.U32 R15, RZ, RZ, R16 ;  /* 0x000000ffff0f7224 */ /* 0x000fe200078e0010 */
[----:B------:R-:W-:Y:S01]  /*64330*/  @P1 LOP3.LUT R3, R3, 0x40, RZ, 0xfc, !PT ;  /* 0x0000004003031812 */ /* 0x000fe200078efcff */
[----:B------:R-:W-:Y:S02]  /*64340*/  VIADD R12, R28, 0xc2 ;  /* 0x000000c21c0c7836 */ /* 0x000fe40000000000 */
[----:B0-----:R-:W-:Y:S01]  /*64350*/  VIADD R6, R6, UR19 ;  /* 0x0000001306067c36 */ /* 0x001fe20008000000 */
[----:B------:R-:W-:Y:S01]  /*64360*/  ISETP.GE.AND P3, PT, R15, UR46, PT ;  /* 0x0000002e0f007c0c */ /* 0x000fe2000bf66270 */
[----:B------:R-:W-:-:S03]  /*64370*/  VIADD R13, R28, 0xc1 ;  /* 0x000000c11c0d7836 */ /* 0x000fc60000000000 */
[----:B------:R0:W-:Y:S01]  /*64380*/  STL [R1+0x1dc], R6 ;  /* 0x0001dc0601007387 */ /* 0x0001e20000100800 */
[----:B------:R-:W-:Y:S01]  /*64390*/  LOP3.LUT R3, R3, 0xffffff7f, RZ, 0xc0, !PT ;  /* 0xffffff7f03037812 */ /* 0x000fe200078ec0ff */
[----:B------:R-:W-:Y:S02]  /*643a0*/  IMAD.MOV.U32 R19, RZ, RZ, R12 ;  /* 0x000000ffff137224 */ /* 0x000fe400078e000c */
[----:B------:R-:W-:Y:S02]  /*643b0*/  IMAD.MOV.U32 R18, RZ, RZ, R13 ;  /* 0x000000ffff127224 */ /* 0x000fe400078e000d */
[----:B0-----:R-:W-:Y:S01]  /*643c0*/  VIADD R6, R6, UR39 ;  /* 0x0000002706067c36 */ /* 0x001fe20008000000 */
[----:B------:R-:W-:-:S03]  /*643d0*/  @P2 LOP3.LUT R3, R3, 0x80, RZ, 0xfc, !PT ;  /* 0x0000008003032812 */ /* 0x000fc600078efcff */
[----:B---3--:R-:W-:Y:S01]  /*643e0*/  VIADD R12, R6, UR7 ;  /* 0x00000007060c7c36 */ /* 0x008fe20008000000 */
[----:B------:R0:W-:Y:S01]  /*643f0*/  STL [R1+0x1d0], R6 ;  /* 0x0001d00601007387 */ /* 0x0001e20000100800 */
[----:B------:R-:W-:Y:S02]  /*64400*/  ISETP.GE.AND P1, PT, R18, UR47, PT ;  /* 0x0000002f12007c0c */ /* 0x000fe4000bf26270 */
[----:B------:R-:W-:Y:S01]  /*64410*/  LOP3.LUT R3, R3, 0xfffffeff, RZ, 0xc0, !PT ;  /* 0xfffffeff03037812 */ /* 0x000fe200078ec0ff */
[----:B------:R1:W-:Y:S04]  /*64420*/  STL [R1+0x1cc], R12 ;  /* 0x0001cc0c01007387 */ /* 0x0003e80000100800 */
[----:B------:R-:W2:Y:S01]  /*64430*/  LDL.LU R18, [R1+0xb0] ;  /* 0x0000b00001127983 */ /* 0x000ea20000300800 */
[----:B------:R-:W-:-:S02]  /*64440*/  @P3 LOP3.LUT R3, R3, 0x100, RZ, 0xfc, !PT ;  /* 0x0000010003033812 */ /* 0x000fc400078efcff */
[----:B------:R-:W-:Y:S02]  /*64450*/  ISETP.GE.AND P2, PT, R19, UR16, PT ;  /* 0x0000001013007c0c */ /* 0x000fe4000bf46270 */
[----:B------:R-:W3:Y:S01]  /*64460*/  LDL.LU R19, [R1+0xb4] ;  /* 0x0000b40001137983 */ /* 0x000ee20000300800 */
[----:B------:R-:W-:Y:S01]  /*64470*/  LOP3.LUT R3, R3, 0xfffffdff, RZ, 0xc0, !PT ;  /* 0xfffffdff03037812 */ /* 0x000fe200078ec0ff */
[----:B------:R-:W-:-:S03]  /*64480*/  IMAD.MOV.U32 R20, RZ, RZ, R11 ;  /* 0x000000ffff147224 */ /* 0x000fc600078e000b */
[----:B------:R-:W-:Y:S02]  /*64490*/  @P1 LOP3.LUT R3, R3, 0x200, RZ, 0xfc, !PT ;  /* 0x0000020003031812 */ /* 0x000fe400078efcff */
[----:B------:R-:W-:Y:S02]  /*644a0*/  ISETP.GE.AND P3, PT, R20, UR10, PT ;  /* 0x0000000a14007c0c */ /* 0x000fe4000bf66270 */
[----:B------:R-:W4:Y:S01]  /*644b0*/  LDL.LU R20, [R1+0xb8] ;  /* 0x0000b80001147983 */ /* 0x000f220000300800 */
[----:B------:R-:W-:Y:S01]  /*644c0*/  LOP3.LUT R3, R3, 0xfffffbff, RZ, 0xc0, !PT ;  /* 0xfffffbff03037812 */ /* 0x000fe200078ec0ff */
[----:B------:R-:W-:-:S03]  /*644d0*/  IMAD.MOV.U32 R21, RZ, RZ, R10 ;  /* 0x000000ffff157224 */ /* 0x000fc600078e000a */
[----:B------:R-:W-:Y:S02]  /*644e0*/  @P2 LOP3.LUT R3, R3, 0x400, RZ, 0xfc, !PT ;  /* 0x0000040003032812 */ /* 0x000fe400078efcff */
[----:B------:R-:W-:Y:S02]  /*644f0*/  ISETP.GE.AND P1, PT, R21, UR26, PT ;  /* 0x0000001a15007c0c */ /* 0x000fe4000bf26270 */
[----:B------:R-:W4:Y:S01]  /*64500*/  LDL.LU R21, [R1+0xc0] ;  /* 0x0000c00001157983 */ /* 0x000f220000300800 */
[----:B------:R-:W-:Y:S01]  /*64510*/  LOP3.LUT R3, R3, 0xfffff7ff, RZ, 0xc0, !PT ;  /* 0xfffff7ff03037812 */ /* 0x000fe200078ec0ff */
[C---:B------:R-:W-:Y:S02]  /*64520*/  VIADD R8, R28.reuse, 0xc6 ;  /* 0x000000c61c087836 */ /* 0x040fe40000000000 */
[----:B------:R-:W-:Y:S01]  /*64530*/  VIADD R0, R28, 0xc7 ;  /* 0x000000c71c007836 */ /* 0x000fe20000000000 */
[----:B------:R-:W-:Y:S01]  /*64540*/  @P3 LOP3.LUT R3, R3, 0x800, RZ, 0xfc, !PT ;  /* 0x0000080003033812 */ /* 0x000fe200078efcff */
[----:B------:R-:W-:-:S02]  /*64550*/  IMAD.MOV.U32 R22, RZ, RZ, R9 ;  /* 0x000000ffff167224 */ /* 0x000fc400078e0009 */
[----:B------:R-:W-:Y:S01]  /*64560*/  IMAD.MOV.U32 R23, RZ, RZ, R8 ;  /* 0x000000ffff177224 */ /* 0x000fe200078e0008 */
[----:B------:R-:W-:Y:S01]  /*64570*/  LOP3.LUT R3, R3, 0xffffefff, RZ, 0xc0, !PT ;  /* 0xffffefff03037812 */ /* 0x000fe200078ec0ff */
[----:B0-----:R-:W-:Y:S01]  /*64580*/  IMAD.MOV.U32 R6, RZ, RZ, R0 ;  /* 0x000000ffff067224 */ /* 0x001fe200078e0000 */
[----:B------:R-:W-:Y:S02]  /*64590*/  ISETP.GE.AND P2, PT, R22, UR12, PT ;  /* 0x0000000c16007c0c */ /* 0x000fe4000bf46270 */
[----:B------:R-:W4:Y:S01]  /*645a0*/  LDL.LU R22, [R1+0xc4] ;  /* 0x0000c40001167983 */ /* 0x000f220000300800 */
[----:B------:R-:W-:Y:S02]  /*645b0*/  ISETP.GE.AND P3, PT, R23, UR41, PT ;  /* 0x0000002917007c0c */ /* 0x000fe4000bf66270 */
[----:B------:R-:W-:Y:S01]  /*645c0*/  @P1 LOP3.LUT R3, R3, 0x1000, RZ, 0xfc, !PT ;  /* 0x0000100003031812 */ /* 0x000fe200078efcff */
[----:B------:R-:W4:Y:S01]  /*645d0*/  LDL.LU R23, [R1+0xc8] ;  /* 0x0000c80001177983 */ /* 0x000f220000300800 */
[----:B------:R-:W-:-:S03]  /*645e0*/  ISETP.GE.AND P1, PT, R6, UR36, PT ;  /* 0x0000002406007c0c */ /* 0x000fc6000bf26270 */
[----:B------:R-:W4:Y:S01]  /*645f0*/  LDL.LU R6, [R1+0xd0] ;  /* 0x0000d00001067983 */ /* 0x000f220000300800 */
[----:B------:R-:W-:Y:S01]  /*64600*/  VIADD R25, R28, 0xc8 ;  /* 0x000000c81c197836 */ /* 0x000fe20000000000 */
[----:B------:R-:W-:-:S03]  /*64610*/  LOP3.LUT R3, R3, 0xffffdfff, RZ, 0xc0, !PT ;  /* 0xffffdfff03037812 */ /* 0x000fc600078ec0ff */
[----:B------:R-:W-:Y:S01]  /*64620*/  IMAD.MOV.U32 R24, RZ, RZ, R25 ;  /* 0x000000ffff187224 */ /* 0x000fe200078e0019 */
[----:B------:R-:W-:-:S04]  /*64630*/  @P2 LOP3.LUT R3, R3, 0x2000, RZ, 0xfc, !PT ;  /* 0x0000200003032812 */ /* 0x000fc800078efcff */
[----:B------:R-:W-:Y:S02]  /*64640*/  ISETP.GE.AND P2, PT, R24, UR37, PT ;  /* 0x0000002518007c0c */ /* 0x000fe4000bf46270 */
[----:B------:R-:W4:Y:S01]  /*64650*/  LDL.LU R24, [R1+0xd4] ;  /* 0x0000d40001187983 */ /* 0x000f220000300800 */
[----:B------:R-:W-:-:S03]  /*64660*/  LOP3.LUT R3, R3, 0xffffbfff, RZ, 0xc0, !PT ;  /* 0xffffbfff03037812 */ /* 0x000fc600078ec0ff */
[----:B------:R-:W4:Y:S01]  /*64670*/  LDL.LU R14, [R1+0xd8] ;  /* 0x0000d800010e7983 */ /* 0x000f220000300800 */
[----:B------:R-:W-:-:S03]  /*64680*/  @P3 LOP3.LUT R3, R3, 0x4000, RZ, 0xfc, !PT ;  /* 0x0000400003033812 */ /* 0x000fc600078efcff */
[----:B------:R-:W4:Y:S01]  /*64690*/  LDL.LU R15, [R1+0xe0] ;  /* 0x0000e000010f7983 */ /* 0x000f220000300800 */
[----:B------:R-:W-:-:S04]  /*646a0*/  LOP3.LUT R3, R3, 0xffff7fff, RZ, 0xc0, !PT ;  /* 0xffff7fff03037812 */ /* 0x000fc800078ec0ff */
[----:B------:R-:W-:-:S04]  /*646b0*/  @P1 LOP3.LUT R3, R3, 0x8000, RZ, 0xfc, !PT ;  /* 0x0000800003031812 */ /* 0x000fc800078efcff */
[----:B------:R-:W-:-:S04]  /*646c0*/  LOP3.LUT R3, R3, 0xfffeffff, RZ, 0xc0, !PT ;  /* 0xfffeffff03037812 */ /* 0x000fc800078ec0ff */
[----:B------:R-:W-:-:S04]  /*646d0*/  @P2 LOP3.LUT R3, R3, 0x10000, RZ, 0xfc, !PT ;  /* 0x0001000003032812 */ /* 0x000fc800078efcff */
[----:B------:R-:W-:Y:S02]  /*646e0*/  LOP3.LUT R3, R3, 0xfffdffff, RZ, 0xc0, !PT ;  /* 0xfffdffff03037812 */ /* 0x000fe400078ec0ff */
[----:B--2---:R-:W-:Y:S02]  /*646f0*/  ISETP.GE.AND P3, PT, R18, UR24, PT ;  /* 0x0000001812007c0c */ /* 0x004fe4000bf66270 */
[----:B------:R-:W2:Y:S01]  /*64700*/  LDL.LU R18, [R1+0xe4] ;  /* 0x0000e40001127983 */ /* 0x000ea20000300800 */
[----:B---3--:R-:W-:-:S03]  /*64710*/  ISETP.GE.AND P1, PT, R19, UR48, PT ;  /* 0x0000003013007c0c */ /* 0x008fc6000bf26270 */
[----:B------:R-:W3:Y:S07]  /*64720*/  LDL.LU R19, [R1+0xe8] ;  /* 0x0000e80001137983 */ /* 0x000eee0000300800 */
[----:B------:R-:W-:Y:S02]  /*64730*/  @P3 LOP3.LUT R3, R3, 0x20000, RZ, 0xfc, !PT ;  /* 0x0002000003033812 */ /* 0x000fe400078efcff */
[----:B----4-:R-:W-:Y:S02]  /*64740*/  ISETP.GE.AND P2, PT, R20, UR33, PT ;  /* 0x0000002114007c0c */ /* 0x010fe4000bf46270 */
[----:B------:R-:W4:Y:S01]  /*64750*/  LDL.LU R20, [R1+0xec] ;  /* 0x0000ec0001147983 */ /* 0x000f220000300800 */
[----:B------:R-:W-:-:S04]  /*64760*/  LOP3.LUT R3, R3, 0xfffbffff, RZ, 0xc0, !PT ;  /* 0xfffbffff03037812 */ /* 0x000fc800078ec0ff */
[----:B------:R-:W-:Y:S02]  /*64770*/  @P1 LOP3.LUT R3, R3, 0x40000, RZ, 0xfc, !PT ;  /* 0x0004000003031812 */ /* 0x000fe400078efcff */
[----:B------:R-:W-:Y:S02]  /*64780*/  ISETP.GE.AND P3, PT, R21, UR50, PT ;  /* 0x0000003215007c0c */ /* 0x000fe4000bf66270 */
[----:B------:R-:W4:Y:S01]  /*64790*/  LDL.LU R21, [R1+0xf4] ;  /* 0x0000f40001157983 */ /* 0x000f220000300800 */
[----:B------:R-:W-:-:S04]  /*647a0*/  LOP3.LUT R3, R3, 0xfff7ffff, RZ, 0xc0, !PT ;  /* 0xfff7ffff03037812 */ /* 0x000fc800078ec0ff */
[----:B------:R-:W-:-:S04]  /*647b0*/  @P2 LOP3.LUT R3, R3, 0x80000, RZ, 0xfc, !PT ;  /* 0x0008000003032812 */ /* 0x000fc800078efcff */
[----:B------:R-:W-:Y:S02]  /*647c0*/  LOP3.LUT R3, R3, 0xffefffff, RZ, 0xc0, !PT ;  /* 0xffefffff03037812 */ /* 0x000fe400078ec0ff */
[----:B------:R-:W-:Y:S02]  /*647d0*/  ISETP.GE.AND P1, PT, R22, UR49, PT ;  /* 0x0000003116007c0c */ /* 0x000fe4000bf26270 */
[----:B------:R-:W4:Y:S01]  /*647e0*/  LDL.LU R22, [R1+0xf8] ;  /* 0x0000f80001167983 */ /* 0x000f220000300800 */
[----:B------:R-:W-:Y:S02]  /*647f0*/  ISETP.GE.AND P2, PT, R23, UR29, PT ;  /* 0x0000001d17007c0c */ /* 0x000fe4000bf46270 */
[----:B------:R-:W-:Y:S01]  /*64800*/  @P3 LOP3.LUT R3, R3, 0x100000, RZ, 0xfc, !PT ;  /* 0x0010000003033812 */ /* 0x000fe200078efcff */
[----:B------:R-:W4:Y:S01]  /*64810*/  LDL.LU R23, [R1+0x100] ;  /* 0x0001000001177983 */ /* 0x000f220000300800 */
[----:B------:R-:W-:-:S03]  /*64820*/  ISETP.GE.AND P3, PT, R6, UR51, PT ;  /* 0x0000003306007c0c */ /* 0x000fc6000bf66270 */
[----:B------:R-:W4:Y:S01]  /*64830*/  LDL.LU R6, [R1+0x104] ;  /* 0x0001040001067983 */ /* 0x000f220000300800 */
[----:B------:R-:W-:-:S04]  /*64840*/  LOP3.LUT R3, R3, 0xffdfffff, RZ, 0xc0, !PT ;  /* 0xffdfffff03037812 */ /* 0x000fc800078ec0ff */
[----:B------:R-:W-:-:S04]  /*64850*/  @P1 LOP3.LUT R3, R3, 0x200000, RZ, 0xfc, !PT ;  /* 0x0020000003031812 */ /* 0x000fc800078efcff */
[----:B------:R-:W-:-:S04]  /*64860*/  LOP3.LUT R3, R3, 0xffbfffff, RZ, 0xc0, !PT ;  /* 0xffbfffff03037812 */ /* 0x000fc800078ec0ff */
[----:B------:R-:W-:Y:S02]  /*64870*/  @P2 LOP3.LUT R3, R3, 0x400000, RZ, 0xfc, !PT ;  /* 0x0040000003032812 */ /* 0x000fe400078efcff */
[----:B------:R-:W-:Y:S02]  /*64880*/  ISETP.GE.AND P1, PT, R24, UR20, PT ;  /* 0x0000001418007c0c */ /* 0x000fe4000bf26270 */
[----:B------:R-:W-:Y:S01]  /*64890*/  LOP3.LUT R3, R3, 0xff7fffff, RZ, 0xc0, !PT ;  /* 0xff7fffff03037812 */ /* 0x000fe200078ec0ff */
[----:B------:R-:W4:Y:S03]  /*648a0*/  LDL.LU R24, [R1+0x10c] ;  /* 0x00010c0001187983 */ /* 0x000f260000300800 */
[----:B------:R-:W-:Y:S02]  /*648b0*/  @P3 LOP3.LUT R3, R3, 0x800000, RZ, 0xfc, !PT ;  /* 0x0080000003033812 */ /* 0x000fe400078efcff */
[----:B------:R-:W-:-:S02]  /*648c0*/  ISETP.GE.AND P2, PT, R14, UR52, PT ;  /* 0x000000340e007c0c */ /* 0x000fc4000bf46270 */
[----:B------:R-:W-:Y:S01]  /*648d0*/  LOP3.LUT R3, R3, 0xfeffffff, RZ, 0xc0, !PT ;  /* 0xfeffffff03037812 */ /* 0x000fe200078ec0ff */
[----:B------:R-:W4:Y:S03]  /*648e0*/  LDL.LU R14, [R1+0x1ac4] ;  /* 0x001ac400010e7983 */ /* 0x000f260000300800 */
[----:B------:R-:W-:Y:S02]  /*648f0*/  @P1 LOP3.LUT R3, R3, 0x1000000, RZ, 0xfc, !PT ;  /* 0x0100000003031812 */ /* 0x000fe400078efcff */
[----:B------:R-:W-:Y:S02]  /*64900*/  ISETP.GE.AND P3, PT, R15, UR21, PT ;  /* 0x000000150f007c0c */ /* 0x000fe4000bf66270 */
[----:B------:R-:W-:Y:S01]  /*64910*/  LOP3.LUT R3, R3, 0xfdffffff, RZ, 0xc0, !PT ;  /* 0xfdffffff03037812 */ /* 0x000fe200078ec0ff */
[----:B------:R-:W4:Y:S03]  /*64920*/  LDL.LU R15, [R1+0x1ac0] ;  /* 0x001ac000010f7983 */ /* 0x000f260000300800 */
        /* <DEDUP_REMOVED lines=10> */
[----:B------:R-:W-:Y:S01]  /*649d0*/  LOP3.LUT R3, R3, 0xefffffff, RZ, 0xc0, !PT ;  /* 0xefffffff03037812 */ /* 0x000fe200078ec0ff */
[----:B------:R-:W4:Y:S03]  /*649e0*/  LDL.LU R20, [R1+0x1ab4] ;  /* 0x001ab40001147983 */ /* 0x000f260000300800 */
[----:B------:R-:W-:-:S02]  /*649f0*/  @P2 LOP3.LUT R3, R3, 0x10000000, RZ, 0xfc, !PT ;  /* 0x1000000003032812 */ /* 0x000fc400078efcff */
[----:B------:R-:W-:Y:S02]  /*64a00*/  ISETP.GE.AND P1, PT, R21, UR31, PT ;  /* 0x0000001f15007c0c */ /* 0x000fe4000bf26270 */
[----:B------:R-:W-:Y:S01]  /*64a10*/  LOP3.LUT R3, R3, 0xdfffffff, RZ, 0xc0, !PT ;  /* 0xdfffffff03037812 */ /* 0x000fe200078ec0ff */
[----:B------:R-:W2:Y:S03]  /*64a20*/  LDL.LU R21, [R1+0x1ab0] ;  /* 0x001ab00001157983 */ /* 0x000ea60000300800 */
[----:B------:R-:W-:-:S04]  /*64a30*/  @P3 LOP3.LUT R3, R3, 0x20000000, RZ, 0xfc, !PT ;  /* 0x2000000003033812 */ /* 0x000fc800078efcff */
[----:B------:R-:W-:Y:S02]  /*64a40*/  LOP3.LUT R3, R3, 0xbfffffff, RZ, 0xc0, !PT ;  /* 0xbfffffff03037812 */ /* 0x000fe400078ec0ff */
[----:B------:R-:W-:Y:S02]  /*64a50*/  ISETP.GE.AND P2, PT, R22, UR55, PT ;  /* 0x0000003716007c0c */ /* 0x000fe4000bf46270 */
[----:B------:R-:W2:Y:S01]  /*64a60*/  LDL.LU R22, [R1+0x1aac] ;  /* 0x001aac0001167983 */ /* 0x000ea20000300800 */
[----:B------:R-:W-:Y:S02]  /*64a70*/  @P1 LOP3.LUT R3, R3, 0x40000000, RZ, 0xfc, !PT ;  /* 0x4000000003031812 */ /* 0x000fe400078efcff */
[----:B------:R-:W-:Y:S02]  /*64a80*/  ISETP.GE.AND P3, PT, R23, UR25, PT ;  /* 0x0000001917007c0c */ /* 0x000fe4000bf66270 */
[----:B------:R-:W2:Y:S01]  /*64a90*/  LDL.LU R23, [R1+0x1aa8] ;  /* 0x001aa80001177983 */ /* 0x000ea20000300800 */
[----:B------:R-:W-:-:S03]  /*64aa0*/  ISETP.GE.AND P1, PT, R6, UR23, PT ;  /* 0x0000001706007c0c */ /* 0x000fc6000bf26270 */
[----:B------:R-:W2:Y:S01]  /*64ab0*/  LDL.LU R6, [R1+0x1aa4] ;  /* 0x001aa40001067983 */ /* 0x000ea20000300800 */
[----:B------:R-:W-:-:S04]  /*64ac0*/  LOP3.LUT R3, R3, 0x7fffffff, RZ, 0xc0, !PT ;  /* 0x7fffffff03037812 */ /* 0x000fc800078ec0ff */
[----:B------:R-:W-:Y:S02]  /*64ad0*/  @P2 LOP3.LUT R3, R3, 0x80000000, RZ, 0xfc, !PT ;  /* 0x8000000003032812 */ /* 0x000fe400078efcff */
[----:B--2---:R-:W-:Y:S02]  /*64ae0*/  ISETP.GE.AND P2, PT, R6, UR56, PT ;  /* 0x0000003806007c0c */ /* 0x004fe4000bf46270 */
[----:B------:R-:W2:Y:S02]  /*64af0*/  LDL.LU R6, [R1+0x1aa0] ;  /* 0x001aa00001067983 */ /* 0x000ea40000300800 */
[----:B--2---:R-:W-:-:S04]  /*64b00*/  LOP3.LUT R6, R6, 0xfffffffe, RZ, 0xc0, !PT ;  /* 0xfffffffe06067812 */ /* 0x004fc800078ec0ff */
[----:B------:R-:W-:Y:S02]  /*64b10*/  @P3 LOP3.LUT R6, R6, 0x1, RZ, 0xfc, !PT ;  /* 0x0000000106063812 */ /* 0x000fe400078efcff */
[----:B------:R-:W-:Y:S02]  /*64b20*/  ISETP.GE.AND P3, PT, R24, UR32, PT ;  /* 0x0000002018007c0c */ /* 0x000fe4000bf66270 */
[----:B------:R-:W2:Y:S01]  /*64b30*/  LDL.LU R24, [R1+0x1a9c] ;  /* 0x001a9c0001187983 */ /* 0x000ea20000300800 */
[----:B------:R-:W-:-:S04]  /*64b40*/  LOP3.LUT R6, R6, 0xfffffffd, RZ, 0xc0, !PT ;  /* 0xfffffffd06067812 */ /* 0x000fc800078ec0ff */
[----:B------:R-:W-:-:S04]  /*64b50*/  @P1 LOP3.LUT R6, R6, 0x2, RZ, 0xfc, !PT ;  /* 0x0000000206061812 */ /* 0x000fc800078efcff */
[----:B------:R-:W-:-:S04]  /*64b60*/  LOP3.LUT R6, R6, 0xfffffffb, RZ, 0xc0, !PT ;  /* 0xfffffffb06067812 */ /* 0x000fc800078ec0ff */
[----:B------:R-:W-:-:S04]  /*64b70*/  @P2 LOP3.LUT R6, R6, 0x4, RZ, 0xfc, !PT ;  /* 0x0000000406062812 */ /* 0x000fc800078efcff */
[----:B------:R-:W-:-:S04]  /*64b80*/  LOP3.LUT R6, R6, 0xfffffff7, RZ, 0xc0, !PT ;  /* 0xfffffff706067812 */ /* 0x000fc800078ec0ff */
[----:B------:R-:W-:Y:S02]  /*64b90*/  @P3 LOP3.LUT R6, R6, 0x8, RZ, 0xfc, !PT ;  /* 0x0000000806063812 */ /* 0x000fe400078efcff */
[----:B------:R-:W-:Y:S02]  /*64ba0*/  ISETP.GE.AND P2, PT, R23, UR32, PT ;  /* 0x0000002017007c0c */ /* 0x000fe4000bf46270 */
[----:B------:R-:W-:Y:S02]  /*64bb0*/  LOP3.LUT R6, R6, 0xffffffef, RZ, 0xc0, !PT ;  /* 0xffffffef06067812 */ /* 0x000fe400078ec0ff */
[----:B------:R-:W-:Y:S02]  /*64bc0*/  ISETP.GE.AND P3, PT, R22, UR32, PT ;  /* 0x0000002016007c0c */ /* 0x000fe4000bf66270 */
[----:B--2---:R-:W-:Y:S02]  /*64bd0*/  ISETP.GE.AND P1, PT, R24, UR32, PT ;  /* 0x0000002018007c0c */ /* 0x004fe4000bf26270 */
[----:B------:R-:W2:Y:S04]  /*64be0*/  LDL.LU R24, [R1+0x14] ;  /* 0x0000140001187983 */ /* 0x000ea80000300800 */
[----:B------:R-:W2:Y:S04]  /*64bf0*/  LDL.LU R23, [R1+0x10] ;  /* 0x0000100001177983 */ /* 0x000ea80000300800 */
[----:B------:R-:W2:Y:S03]  /*64c00*/  LDL.LU R22, [R1+0xc] ;  /* 0x00000c0001167983 */ /* 0x000ea60000300800 */
[----:B------:R-:W-:-:S04]  /*64c10*/  @P1 LOP3.LUT R6, R6, 0x10, RZ, 0xfc, !PT ;  /* 0x0000001006061812 */ /* 0x000fc800078efcff */
[----:B------:R-:W-:Y:S02]  /*64c20*/  LOP3.LUT R6, R6, 0xffffffdf, RZ, 0xc0, !PT ;  /* 0xffffffdf06067812 */ /* 0x000fe400078ec0ff */
[----:B------:R-:W-:Y:S02]  /*64c30*/  ISETP.GE.AND P1, PT, R21, UR32, PT ;  /* 0x0000002015007c0c */ /* 0x000fe4000bf26270 */
[----:B------:R-:W-:Y:S01]  /*64c40*/  @P2 LOP3.LUT R6, R6, 0x20, RZ, 0xfc, !PT ;  /* 0x0000002006062812 */ /* 0x000fe200078efcff */
[----:B------:R-:W2:Y:S01]  /*64c50*/  LDL.LU R21, [R1+0x8] ;  /* 0x0000080001157983 */ /* 0x000ea20000300800 */
[----:B----4-:R-:W-:-:S03]  /*64c60*/  ISETP.GE.AND P2, PT, R20, UR32, PT ;  /* 0x0000002014007c0c */ /* 0x010fc6000bf46270 */
[----:B------:R-:W4:Y:S01]  /*64c70*/  LDL.LU R20, [R1] ;  /* 0x0000000001147983 */ /* 0x000f220000300800 */
[----:B------:R-:W-:-:S04]  /*64c80*/  LOP3.LUT R6, R6, 0xffffffbf, RZ, 0xc0, !PT ;  /* 0xffffffbf06067812 */ /* 0x000fc800078ec0ff */
[----:B------:R-:W-:-:S04]  /*64c90*/  @P3 LOP3.LUT R6, R6, 0x40, RZ, 0xfc, !PT ;  /* 0x0000004006063812 */ /* 0x000fc800078efcff */
[----:B------:R-:W-:-:S04]  /*64ca0*/  LOP3.LUT R6, R6, 0xffffff7f, RZ, 0xc0, !PT ;  /* 0xffffff7f06067812 */ /* 0x000fc800078ec0ff */
[----:B------:R-:W-:Y:S02]  /*64cb0*/  @P1 LOP3.LUT R6, R6, 0x80, RZ, 0xfc, !PT ;  /* 0x0000008006061812 */ /* 0x000fe400078efcff */
[----:B---3--:R-:W-:Y:S02]  /*64cc0*/  ISETP.GE.AND P3, PT, R19, UR32, PT ;  /* 0x0000002013007c0c */ /* 0x008fe4000bf66270 */
[----:B------:R-:W-:-:S04]  /*64cd0*/  LOP3.LUT R6, R6, 0xfffffeff, RZ, 0xc0, !PT ;  /* 0xfffffeff06067812 */ /* 0x000fc800078ec0ff */
[----:B------:R-:W-:-:S04]  /*64ce0*/  @P2 LOP3.LUT R6, R6, 0x100, RZ, 0xfc, !PT ;  /* 0x0000010006062812 */ /* 0x000fc800078efcff */
[----:B------:R-:W-:Y:S02]  /*64cf0*/  LOP3.LUT R6, R6, 0xfffffdff, RZ, 0xc0, !PT ;  /* 0xfffffdff06067812 */ /* 0x000fe400078ec0ff */
[----:B------:R-:W-:Y:S02]  /*64d00*/  ISETP.GE.AND P1, PT, R18, UR32, PT ;  /* 0x0000002012007c0c */ /* 0x000fe4000bf26270 */
[----:B------:R-:W-:Y:S01]  /*64d10*/  @P3 LOP3.LUT R6, R6, 0x200, RZ, 0xfc, !PT ;  /* 0x0000020006063812 */ /* 0x000fe200078efcff */
[----:B------:R-:W3:Y:S01]  /*64d20*/  LDL.LU R18, [R1+0x28] ;  /* 0x0000280001127983 */ /* 0x000ee20000300800 */
[----:B------:R-:W-:-:S03]  /*64d30*/  ISETP.GE.AND P3, PT, R14, UR32, PT ;  /* 0x000000200e007c0c */ /* 0x000fc6000bf66270 */
[----:B------:R-:W3:Y:S01]  /*64d40*/  LDL.LU R14, [R1+0x24] ;  /* 0x00002400010e7983 */ /* 0x000ee20000300800 */
[----:B------:R-:W-:Y:S02]  /*64d50*/  ISETP.GE.AND P2, PT, R15, UR32, PT ;  /* 0x000000200f007c0c */ /* 0x000fe4000bf46270 */
[----:B------:R-:W-:Y:S01]  /*64d60*/  LOP3.LUT R6, R6, 0xfffffbff, RZ, 0xc0, !PT ;  /* 0xfffffbff06067812 */ /* 0x000fe200078ec0ff */
[----:B------:R-:W-:-:S03]  /*64d70*/  VIADD R27, R28, 0xe5 ;  /* 0x000000e51c1b7836 */ /* 0x000fc60000000000 */
[----:B------:R-:W-:Y:S01]  /*64d80*/  @P1 LOP3.LUT R6, R6, 0x400, RZ, 0xfc, !PT ;  /* 0x0000040006061812 */ /* 0x000fe200078efcff */
[----:B------:R-:W-:-:S03]  /*64d90*/  VIADD R29, R28, 0xe6 ;  /* 0x000000e61c1d7836 */ /* 0x000fc60000000000 */
[----:B------:R-:W-:Y:S02]  /*64da0*/  LOP3.LUT R6, R6, 0xfffff7ff, RZ, 0xc0, !PT ;  /* 0xfffff7ff06067812 */ /* 0x000fe400078ec0ff */
[----:B------:R-:W-:Y:S02]  /*64db0*/  ISETP.GE.AND P1, PT, R27, UR32, PT ;  /* 0x000000201b007c0c */ /* 0x000fe4000bf26270 */
[----:B------:R-:W-:Y:S01]  /*64dc0*/  @P2 LOP3.LUT R6, R6, 0x800, RZ, 0xfc, !PT ;  /* 0x0000080006062812 */ /* 0x000fe200078efcff */
[----:B------:R-:W3:Y:S01]  /*64dd0*/  LDL.LU R27, [R1+0x20] ;  /* 0x00002000011b7983 */ /* 0x000ee20000300800 */
[----:B------:R-:W-:-:S03]  /*64de0*/  ISETP.GE.AND P2, PT, R29, UR32, PT ;  /* 0x000000201d007c0c */ /* 0x000fc6000bf46270 */
[----:B------:R-:W3:Y:S01]  /*64df0*/  LDL.LU R29, [R1+0x18] ;  /* 0x00001800011d7983 */ /* 0x000ee20000300800 */
[----:B------:R-:W-:-:S03]  /*64e00*/  LOP3.LUT R6, R6, 0xffffefff, RZ, 0xc0, !PT ;  /* 0xffffefff06067812 */ /* 0x000fc600078ec0ff */
[----:B------:R-:W3:Y:S01]  /*64e10*/  LDL.LU R19, [R1+0x2c] ;  /* 0x00002c0001137983 */ /* 0x000ee20000300800 */
[----:B------:R-:W-:-:S04]  /*64e20*/  @P3 LOP3.LUT R6, R6, 0x1000, RZ, 0xfc, !PT ;  /* 0x0000100006063812 */ /* 0x000fc800078efcff */
[----:B------:R-:W-:-:S04]  /*64e30*/  LOP3.LUT R6, R6, 0xffffdfff, RZ, 0xc0, !PT ;  /* 0xffffdfff06067812 */ /* 0x000fc800078ec0ff */
[----:B------:R-:W-:-:S04]  /*64e40*/  @P1 LOP3.LUT R6, R6, 0x2000, RZ, 0xfc, !PT ;  /* 0x0000200006061812 */ /* 0x000fc800078efcff */
[----:B------:R-:W-:-:S04]  /*64e50*/  LOP3.LUT R6, R6, 0xffffbfff, RZ, 0xc0, !PT ;  /* 0xffffbfff06067812 */ /* 0x000fc800078ec0ff */
[----:B------:R-:W-:-:S04]  /*64e60*/  @P2 LOP3.LUT R6, R6, 0x4000, RZ, 0xfc, !PT ;  /* 0x0000400006062812 */ /* 0x000fc800078efcff */
[----:B------:R-:W-:Y:S02]  /*64e70*/  LOP3.LUT R6, R6, 0xffff7fff, RZ, 0xc0, !PT ;  /* 0xffff7fff06067812 */ /* 0x000fe400078ec0ff */
[----:B--2---:R-:W-:Y:S02]  /*64e80*/  ISETP.GE.AND P2, PT, R22, UR32, PT ;  /* 0x0000002016007c0c */ /* 0x004fe4000bf46270 */
[----:B----4-:R-:W-:Y:S02]  /*64e90*/  ISETP.GE.AND P3, PT, R20, UR32, PT ;  /* 0x0000002014007c0c */ /* 0x010fe4000bf66270 */
[----:B------:R-:W2:Y:S01]  /*64ea0*/  LDL.LU R20, [R1+0x30] ;  /* 0x0000300001147983 */ /* 0x000ea20000300800 */
[----:B------:R-:W-:-:S03]  /*64eb0*/  ISETP.GE.AND P1, PT, R21, UR32, PT ;  /* 0x0000002015007c0c */ /* 0x000fc6000bf26270 */
[----:B------:R-:W4:Y:S04]  /*64ec0*/  LDL.LU R21, [R1+0x38] ;  /* 0x0000380001157983 */ /* 0x000f280000300800 */
[----:B------:R-:W4:Y:S03]  /*64ed0*/  LDL.LU R22, [R1+0x3c] ;  /* 0x00003c0001167983 */ /* 0x000f260000300800 */
[----:B------:R-:W-:Y:S02]  /*64ee0*/  @P3 LOP3.LUT R6, R6, 0x8000, RZ, 0xfc, !PT ;  /* 0x0000800006063812 */ /* 0x000fe400078efcff */
[----:B------:R-:W-:Y:S02]  /*64ef0*/  ISETP.GE.AND P3, PT, R23, UR32, PT ;  /* 0x0000002017007c0c */ /* 0x000fe4000bf66270 */
[----:B------:R-:W4:Y:S01]  /*64f00*/  LDL.LU R23, [R1+0x40] ;  /* 0x0000400001177983 */ /* 0x000f220000300800 */
[----:B------:R-:W-:-:S04]  /*64f10*/  LOP3.LUT R6, R6, 0xfffeffff, RZ, 0xc0, !PT ;  /* 0xfffeffff06067812 */ /* 0x000fc800078ec0ff */
[----:B------:R-:W-:Y:S02]  /*64f20*/  @P1 LOP3.LUT R6, R6, 0x10000, RZ, 0xfc, !PT ;  /* 0x0001000006061812 */ /* 0x000fe400078efcff */
[----:B------:R-:W-:Y:S02]  /*64f30*/  ISETP.GE.AND P1, PT, R24, UR32, PT ;  /* 0x0000002018007c0c */ /* 0x000fe4000bf26270 */
[----:B------:R-:W4:Y:S01]  /*64f40*/  LDL.LU R24, [R1+0x48] ;  /* 0x0000480001187983 */ /* 0x000f220000300800 */
[----:B------:R-:W-:-:S04]  /*64f50*/  LOP3.LUT R6, R6, 0xfffdffff, RZ, 0xc0, !PT ;  /* 0xfffdffff06067812 */ /* 0x000fc800078ec0ff */
[----:B------:R-:W-:-:S04]  /*64f60*/  @P2 LOP3.LUT R6, R6, 0x20000, RZ, 0xfc, !PT ;  /* 0x0002000006062812 */ /* 0x000fc800078efcff */
[----:B------:R-:W-:-:S04]  /*64f70*/  LOP3.LUT R6, R6, 0xfffbffff, RZ, 0xc0, !PT ;  /* 0xfffbffff06067812 */ /* 0x000fc800078ec0ff */
[----:B------:R-:W-:-:S04]  /*64f80*/  @P3 LOP3.LUT R6, R6, 0x40000, RZ, 0xfc, !PT ;  /* 0x0004000006063812 */ /* 0x000fc800078efcff */
[----:B------:R-:W-:-:S04]  /*64f90*/  LOP3.LUT R6, R6, 0xfff7ffff, RZ, 0xc0, !PT ;  /* 0xfff7ffff06067812 */ /* 0x000fc800078ec0ff */
[----:B------:R-:W-:Y:S02]  /*64fa0*/  @P1 LOP3.LUT R6, R6, 0x80000, RZ, 0xfc, !PT ;  /* 0x0008000006061812 */ /* 0x000fe400078efcff */
[----:B---3--:R-:W-:Y:S02]  /*64fb0*/  ISETP.GE.AND P1, PT, R14, UR32, PT ;  /* 0x000000200e007c0c */ /* 0x008fe4000bf26270 */
[----:B------:R-:W3:Y:S01]  /*64fc0*/  LDL.LU R14, [R1+0x720] ;  /* 0x00072000010e7983 */ /* 0x000ee20000300800 */
[----:B------:R-:W-:Y:S02]  /*64fd0*/  ISETP.GE.AND P2, PT, R29, UR32, PT ;  /* 0x000000201d007c0c */ /* 0x000fe4000bf46270 */
[----:B------:R-:W-:Y:S02]  /*64fe0*/  ISETP.GE.AND P3, PT, R27, UR32, PT ;  /* 0x000000201b007c0c */ /* 0x000fe4000bf66270 */
[----:B------:R-:W-:-:S09]  /*64ff0*/  LOP3.LUT R6, R6, 0xffefffff, RZ, 0xc0, !PT ;  /* 0xffefffff06067812 */ /* 0x000fd200078ec0ff */
[----:B------:R-:W-:-:S04]  /*65000*/  @P2 LOP3.LUT R6, R6, 0x100000, RZ, 0xfc, !PT ;  /* 0x0010000006062812 */ /* 0x000fc800078efcff */
[----:B------:R-:W-:-:S04]  /*65010*/  LOP3.LUT R6, R6, 0xffdfffff, RZ, 0xc0, !PT ;  /* 0xffdfffff06067812 */ /* 0x000fc800078ec0ff */
[----:B------:R-:W-:Y:S02]  /*65020*/  @P3 LOP3.LUT R6, R6, 0x200000, RZ, 0xfc, !PT ;  /* 0x0020000006063812 */ /* 0x000fe400078efcff */
[----:B------:R-:W-:Y:S02]  /*65030*/  ISETP.GE.AND P2, PT, R18, UR32, PT ;  /* 0x0000002012007c0c */ /* 0x000fe4000bf46270 */
[----:B------:R-:W-:-:S04]  /*65040*/  LOP3.LUT R6, R6, 0xffbfffff, RZ, 0xc0, !PT ;  /* 0xffbfffff06067812 */ /* 0x000fc800078ec0ff */
[----:B------:R-:W-:Y:S02]  /*65050*/  @P1 LOP3.LUT R6, R6, 0x400000, RZ, 0xfc, !PT ;  /* 0x0040000006061812 */ /* 0x000fe400078efcff */
[----:B------:R-:W-:Y:S02]  /*65060*/  ISETP.GE.AND P3, PT, R19, UR32, PT ;  /* 0x0000002013007c0c */ /* 0x000fe4000bf66270 */
[----:B------:R-:W-:-:S04]  /*65070*/  LOP3.LUT R6, R6, 0xff7fffff, RZ, 0xc0, !PT ;  /* 0xff7fffff06067812 */ /* 0x000fc800078ec0ff */
[----:B------:R-:W-:-:S04]  /*65080*/  @P2 LOP3.LUT R6, R6, 0x800000, RZ, 0xfc, !PT ;  /* 0x0080000006062812 */ /* 0x000fc800078efcff */
[----:B------:R-:W-:-:S04]  /*65090*/  LOP3.LUT R6, R6, 0xfeffffff, RZ, 0xc0, !PT ;  /* 0xfeffffff06067812 */ /* 0x000fc800078ec0ff */
[----:B------:R-:W-:-:S04]  /*650a0*/  @P3 LOP3.LUT R6, R6, 0x1000000, RZ, 0xfc, !PT ;  /* 0x0100000006063812 */ /* 0x000fc800078efcff */
[----:B------:R-:W-:Y:S01]  /*650b0*/  LOP3.LUT R6, R6, 0xfdffffff, RZ, 0xc0, !PT ;  /* 0xfdffffff06067812 */ /* 0x000fe200078ec0ff */
[C---:B------:R-:W-:Y:S02]  /*650c0*/  VIADD R7, R28.reuse, 0xf6 ;  /* 0x000000f61c077836 */ /* 0x040fe40000000000 */
[C---:B------:R-:W-:Y:S02]  /*650d0*/  VIADD R16, R28.reuse, 0xf8 ;  /* 0x000000f81c107836 */ /* 0x040fe40000000000 */
[C---:B------:R-:W-:Y:S02]  /*650e0*/  VIADD R2, R28.reuse, 0xf7 ;  /* 0x000000f71c027836 */ /* 0x040fe40000000000 */
[C---:B------:R-:W-:Y:S02]  /*650f0*/  VIADD R17, R28.reuse, 0xf9 ;  /* 0x000000f91c117836 */ /* 0x040fe40000000000 */
[C---:B------:R-:W-:Y:S02]  /*65100*/  VIADD R10, R28.reuse, 0xfa ;  /* 0x000000fa1c0a7836 */ /* 0x040fe40000000000 */
[----:B------:R-:W-:-:S02]  /*65110*/  VIADD R11, R28, 0xfb ;  /* 0x000000fb1c0b7836 */ /* 0x000fc40000000000 */
[C---:B------:R-:W-:Y:S02]  /*65120*/  VIADD R8, R28.reuse, 0xfc ;  /* 0x000000fc1c087836 */ /* 0x040fe40000000000 */
[C---:B------:R-:W-:Y:S02]  /*65130*/  VIADD R9, R28.reuse, 0xfd ;  /* 0x000000fd1c097836 */ /* 0x040fe40000000000 */
[----:B------:R-:W-:-:S03]  /*65140*/  VIADD R0, R28, 0xff ;  /* 0x000000ff1c007836 */ /* 0x000fc60000000000 */
[----:B------:R-:W-:Y:S02]  /*65150*/  ISETP.GE.AND P4, PT, R9, UR32, PT ;  /* 0x0000002009007c0c */ /* 0x000fe4000bf86270 */
[----:B------:R-:W-:Y:S02]  /*65160*/  ISETP.GE.AND P6, PT, R0, UR32, PT ;  /* 0x0000002000007c0c */ /* 0x000fe4000bfc6270 */
[----:B--2---:R-:W-:Y:S02]  /*65170*/  ISETP.GE.AND P1, PT, R20, UR32, PT ;  /* 0x0000002014007c0c */ /* 0x004fe4000bf26270 */
[----:B----4-:R-:W-:Y:S02]  /*65180*/  ISETP.GE.AND P2, PT, R21, UR32, PT ;  /* 0x0000002015007c0c */ /* 0x010fe4000bf46270 */
[----:B------:R-:W-:-:S09]  /*65190*/  ISETP.GE.AND P3, PT, R22, UR32, PT ;  /* 0x0000002016007c0c */ /* 0x000fd2000bf66270 */
        /* <DEDUP_REMOVED lines=8> */
[----:B------:R-:W-:Y:S02]  /*65220*/  @P1 LOP3.LUT R6, R6, 0x10000000, RZ, 0xfc, !PT ;  /* 0x1000000006061812 */ /* 0x000fe400078efcff */
[----:B------:R-:W-:Y:S02]  /*65230*/  ISETP.GE.AND P3, PT, R7, UR32, PT ;  /* 0x0000002007007c0c */ /* 0x000fe4000bf66270 */
[----:B------:R-:W-:Y:S01]  /*65240*/  LOP3.LUT R6, R6, 0xdfffffff, RZ, 0xc0, !PT ;  /* 0xdfffffff06067812 */ /* 0x000fe200078ec0ff */
[----:B------:R-:W2:Y:S03]  /*65250*/  LDL.LU R7, [R1+0x1a98] ;  /* 0x001a980001077983 */ /* 0x000ea60000300800 */
[----:B------:R-:W-:Y:S02]  /*65260*/  @P2 LOP3.LUT R6, R6, 0x20000000, RZ, 0xfc, !PT ;  /* 0x2000000006062812 */ /* 0x000fe400078efcff */
[----:B------:R-:W-:-:S02]  /*65270*/  ISETP.GE.AND P2, PT, R16, UR32, PT ;  /* 0x0000002010007c0c */ /* 0x000fc4000bf46270 */
[----:B------:R-:W-:Y:S02]  /*65280*/  LOP3.LUT R6, R6, 0xbfffffff, RZ, 0xc0, !PT ;  /* 0xbfffffff06067812 */ /* 0x000fe400078ec0ff */
[----:B------:R-:W-:Y:S02]  /*65290*/  ISETP.GE.AND P1, PT, R2, UR32, PT ;  /* 0x0000002002007c0c */ /* 0x000fe4000bf26270 */
[----:B------:R-:W-:Y:S01]  /*652a0*/  @P3 LOP3.LUT R6, R6, 0x40000000, RZ, 0xfc, !PT ;  /* 0x4000000006063812 */ /* 0x000fe200078efcff */
[----:B------:R-:W4:Y:S01]  /*652b0*/  LDL.LU R2, [R1+0x1a94] ;  /* 0x001a940001027983 */ /* 0x000f220000300800 */
[----:B------:R-:W-:Y:S02]  /*652c0*/  ISETP.GE.AND P3, PT, R17, UR32, PT ;  /* 0x0000002011007c0c */ /* 0x000fe4000bf66270 */
[----:B---3--:R-:W-:Y:S01]  /*652d0*/  LOP3.LUT R14, R14, 0xfffffffe, RZ, 0xc0, !PT ;  /* 0xfffffffe0e0e7812 */ /* 0x008fe200078ec0ff */
[----:B------:R-:W3:Y:S03]  /*652e0*/  LDL.LU R16, [R1+0x1a90] ;  /* 0x001a900001107983 */ /* 0x000ee60000300800 */
[----:B------:R-:W-:Y:S01]  /*652f0*/  @P2 LOP3.LUT R14, R14, 0x1, RZ, 0xfc, !PT ;  /* 0x000000010e0e2812 */ /* 0x000fe200078efcff */
[----:B------:R-:W3:Y:S01]  /*65300*/  LDL.LU R17, [R1+0x1a8c] ;  /* 0x001a8c0001117983 */ /* 0x000ee20000300800 */
[----:B------:R-:W-:-:S02]  /*65310*/  LOP3.LUT R6, R6, 0x7fffffff, RZ, 0xc0, !PT ;  /* 0x7fffffff06067812 */ /* 0x000fc400078ec0ff */
[----:B------:R-:W-:Y:S02]  /*65320*/  LOP3.LUT R14, R14, 0xfffffffd, RZ, 0xc0, !PT ;  /* 0xfffffffd0e0e7812 */ /* 0x000fe400078ec0ff */
[----:B------:R-:W-:Y:S02]  /*65330*/  @P1 LOP3.LUT R6, R6, 0x80000000, RZ, 0xfc, !PT ;  /* 0x8000000006061812 */ /* 0x000fe400078efcff */
[----:B------:R-:W-:Y:S02]  /*65340*/  @P3 LOP3.LUT R14, R14, 0x2, RZ, 0xfc, !PT ;  /* 0x000000020e0e3812 */ /* 0x000fe400078efcff */
[----:B------:R-:W-:Y:S02]  /*65350*/  ISETP.GE.AND P1, PT, R10, UR32, PT ;  /* 0x000000200a007c0c */ /* 0x000fe4000bf26270 */
[----:B------:R-:W2:Y:S01]  /*65360*/  LDL.LU R10, [R1+0x1a88] ;  /* 0x001a8800010a7983 */ /* 0x000ea20000300800 */
[----:B------:R-:W-:Y:S02]  /*65370*/  ISETP.GE.AND P2, PT, R11, UR32, PT ;  /* 0x000000200b007c0c */ /* 0x000fe4000bf46270 */
[----:B------:R-:W-:Y:S01]  /*65380*/  ISETP.GE.AND P3, PT, R8, UR32, PT ;  /* 0x0000002008007c0c */ /* 0x000fe2000bf66270 */
[----:B------:R-:W2:Y:S04]  /*65390*/  LDL.LU R11, [R1+0x1a84] ;  /* 0x001a8400010b7983 */ /* 0x000ea80000300800 */
[----:B------:R-:W2:Y:S04]  /*653a0*/  LDL.LU R8, [R1+0x1a80] ;  /* 0x001a800001087983 */ /* 0x000ea80000300800 */
[----:B------:R-:W-:Y:S04]  /*653b0*/  STL [R1+0x720], R14 ;  /* 0x0007200e01007387 */ /* 0x000fe80000100800 */
[----:B------:R-:W2:Y:S04]  /*653c0*/  LDL.LU R9, [R1+0x1a7c] ;  /* 0x001a7c0001097983 */ /* 0x000ea80000300800 */
[----:B------:R-:W2:Y:S01]  /*653d0*/  LDL.LU R0, [R1+0x1a78] ;  /* 0x001a780001007983 */ /* 0x000ea20000300800 */
[----:B------:R-:W-:-:S02]  /*653e0*/  VIADD R25, R28, 0xfe ;  /* 0x000000fe1c197836 */ /* 0x000fc40000000000 */
[----:B------:R-:W-:Y:S02]  /*653f0*/  IMAD.MOV.U32 R28, RZ, RZ, R12 ;  /* 0x000000ffff1c7224 */ /* 0x000fe400078e000c */
[----:B-1----:R-:W-:Y:S01]  /*65400*/  IMAD.WIDE R12, R26, 0x2, R4 ;  /* 0x000000021a0c7825 */ /* 0x002fe200078e0204 */
[----:B------:R-:W-:-:S03]  /*65410*/  ISETP.GE.AND P5, PT, R25, UR32, PT ;  /* 0x0000002019007c0c */ /* 0x000fc6000bfa6270 */
[----:B------:R-:W-:Y:S01]  /*65420*/  VIADD R28, R28, UR40 ;  /* 0x000000281c1c7c36 */ /* 0x000fe20008000000 */
[----:B------:R-:W3:Y:S01]  /*65430*/  LDL.LU R23, [R1+0x5b0] ;  /* 0x0005b00001177983 */ /* 0x000ee20000300800 */
[----:B------:R-:W-:Y:S01]  /*65440*/  P2R R20, PR, RZ, 0x40 ;  /* 0x00000040ff147803 */ /* 0x000fe20000000000 */
[----:B------:R-:W0:Y:S02]  /*65450*/  LDCU UR5, c[0x0][0x3b8] ;  /* 0x00007700ff0577ac */ /* 0x000e240008000800 */
[----:B------:R-:W3:Y:S04]  /*65460*/  LDL.LU R24, [R1+0x5a0] ;  /* 0x0005a00001187983 */ /* 0x000ee80000300800 */
[----:B------:R-:W3:Y:S04]  /*65470*/  LDL.LU R21, [R1+0x1c] ;  /* 0x00001c0001157983 */ /* 0x000ee80000300800 */
[----:B------:R-:W3:Y:S04]  /*65480*/  LDL.LU R29, [R1+0x34] ;  /* 0x00003400011d7983 */ /* 0x000ee80000300800 */
[----:B--2---:R1:W-:Y:S04]  /*65490*/  STL [R1+0x1a7c], R0 ;  /* 0x001a7c0001007387 */ /* 0x0043e80000100800 */
[----:B-1----:R-:W2:Y:S04]  /*654a0*/  LDL.LU R0, [R1+0x5d0] ;  /* 0x0005d00001007983 */ /* 0x002ea80000300800 */
[----:B------:R1:W-:Y:S04]  /*654b0*/  STL [R1+0x1a78], R28 ;  /* 0x001a781c01007387 */ /* 0x0003e80000100800 */
[----:B-1----:R-:W2:Y:S04]  /*654c0*/  LDL.LU R28, [R1+0x10c0] ;  /* 0x0010c000011c7983 */ /* 0x002ea80000300800 */
[----:B------:R-:W4:Y:S04]  /*654d0*/  LDL.LU R25, [R1+0x10c8] ;  /* 0x0010c80001197983 */ /* 0x000f280000300800 */
[----:B------:R-:W4:Y:S04]  /*654e0*/  LDL.LU R27, [R1+0x10cc] ;  /* 0x0010cc00011b7983 */ /* 0x000f280000300800 */
[----:B------:R-:W4:Y:S01]  /*654f0*/  LDL.LU R22, [R1+0x10d0] ;  /* 0x0010d00001167983 */ /* 0x000f220000300800 */
[----:B------:R-:W-:-:S02]  /*65500*/  LOP3.LUT P6, RZ, R3, 0x4, RZ, 0xc0, !PT ;  /* 0x0000000403ff7812 */ /* 0x000fc400078cc0ff */
[----:B------:R-:W-:Y:S02]  /*65510*/  P2R R14, PR, RZ, 0x8 ;  /* 0x00000008ff0e7803 */ /* 0x000fe40000000000 */
[----:B------:R-:W-:Y:S02]  /*65520*/  P2R R19, PR, RZ, 0x20 ;  /* 0x00000020ff137803 */ /* 0x000fe40000000000 */
[C---:B------:R-:W-:Y:S02]  /*65530*/  LOP3.LUT P5, RZ, R3.reuse, 0x2, RZ, 0xc0, !PT ;  /* 0x0000000203ff7812 */ /* 0x040fe400078ac0ff */
[----:B------:R-:W-:Y:S02]  /*65540*/  P2R R18, PR, RZ, 0x10 ;  /* 0x00000010ff127803 */ /* 0x000fe40000000000 */
[----:B------:R-:W-:Y:S02]  /*65550*/  LOP3.LUT P4, RZ, R3, 0x1, RZ, 0xc0, !PT ;  /* 0x0000000103ff7812 */ /* 0x000fe4000788c0ff */
[----:B---3--:R-:W-:-:S02]  /*65560*/  PRMT R15, R23, 0x7632, R15 ;  /* 0x00007632170f7816 */ /* 0x008fc4000000000f */
[----:B--2---:R-:W-:-:S13]  /*65570*/  ISETP.LT.AND P3, PT, R28, UR4, !P6 ;  /* 0x000000041c007c0c */ /* 0x004fda000f761270 */
[----:B------:R1:W-:Y:S01]  /*65580*/  @P3 STG.E.U16 desc[UR34][R12.64], R23 ;  /* 0x000000170c003986 */ /* 0x0003e2000c101522 */
[----:B----4-:R-:W-:Y:S01]  /*65590*/  ISETP.LT.AND P3, PT, R25, UR4, !P6 ;  /* 0x0000000419007c0c */ /* 0x010fe2000f761270 */
[----:B-1----:R-:W-:Y:S02]  /*655a0*/  IMAD.WIDE R12, R26, 0x2, R8 ;  /* 0x000000021a0c7825 */ /* 0x002fe400078e0208 */
[----:B------:R-:W2:Y:S10]  /*655b0*/  LDL.LU R23, [R1+0x5b4] ;  /* 0x0005b40001177983 */ /* 0x000eb40000300800 */
[----:B------:R1:W-:Y:S01]  /*655c0*/  @P3 STG.E.U16 desc[UR34][R12.64], R15 ;  /* 0x0000000f0c003986 */ /* 0x0003e2000c101522 */
[----:B------:R-:W-:-:S02]  /*655d0*/  ISETP.LT.AND P3, PT, R27, UR4, !P6 ;  /* 0x000000041b007c0c */ /* 0x000fc4000f761270 */
[----:B------:R-:W-:Y:S01]  /*655e0*/  ISETP.LT.AND P6, PT, R22, UR4, !P6 ;  /* 0x0000000416007c0c */ /* 0x000fe2000f7c1270 */
[----:B-1----:R-:W-:Y:S01]  /*655f0*/  IMAD.WIDE R12, R26, 0x2, R10 ;  /* 0x000000021a0c7825 */ /* 0x002fe200078e020a */
[----:B------:R-:W3:Y:S09]  /*65600*/  LDL.LU R15, [R1+0x5a4] ;  /* 0x0005a400010f7983 */ /* 0x000ef20000300800 */
[----:B------:R0:W-:Y:S01]  /*65610*/  @P3 STG.E.U16 desc[UR34][R12.64], R24 ;  /* 0x000000180c003986 */ /* 0x0001e2000c101522 */
[----:B------:R-:W-:-:S02]  /*65620*/  ISETP.NE.AND P3, PT, R14, RZ, PT ;  /* 0x000000ff0e00720c */ /* 0x000fc40003f65270 */
[----:B------:R-:W-:Y:S01]  /*65630*/  PRMT R14, R24, 0x7632, R14 ;  /* 0x00007632180e7816 */ /* 0x000fe2000000000e */
[C---:B0-----:R-:W-:Y:S01]  /*65640*/  VIADD R24, R26.reuse, UR5 ;  /* 0x000000051a187c36 */ /* 0x041fe20008000000 */
[----:B------:R-:W0:Y:S01]  /*65650*/  LDCU UR5, c[0x0][0x3b8] ;  /* 0x00007700ff0577ac */ /* 0x000e220008000800 */
[----:B------:R-:W-:Y:S02]  /*65660*/  IMAD.WIDE R12, R26, 0x2, R16 ;  /* 0x000000021a0c7825 */ /* 0x000fe400078e0210 */
[----:B------:R-:W4:Y:S04]  /*65670*/  LDL.LU R26, [R1+0x5c0] ;  /* 0x0005c000011a7983 */ /* 0x000f280000300800 */
[----:B------:R1:W-:Y:S01]  /*65680*/  @P6 STG.E.U16 desc[UR34][R12.64], R14 ;  /* 0x0000000e0c006986 */ /* 0x0003e2000c101522 */
[----:B------:R-:W-:Y:S01]  /*65690*/  ISETP.LT.AND P6, PT, R28, UR4, !P5 ;  /* 0x000000041c007c0c */ /* 0x000fe2000efc1270 */
[----:B-1----:R-:W-:Y:S01]  /*656a0*/  IMAD.WIDE R12, R24, 0x2, R4 ;  /* 0x00000002180c7825 */ /* 0x002fe200078e0204 */
[----:B------:R-:W-:-:S11]  /*656b0*/  PRMT R14, R0, 0x7632, R14 ;  /* 0x00007632000e7816 */ /* 0x000fd6000000000e */
[----:B------:R1:W-:Y:S01]  /*656c0*/  @P6 STG.E.U16 desc[UR34][R12.64], R0 ;  /* 0x000000000c006986 */ /* 0x0003e2000c101522 */
[----:B------:R-:W-:-:S03]  /*656d0*/  ISETP.LT.AND P6, PT, R25, UR4, !P5 ;  /* 0x0000000419007c0c */ /* 0x000fc6000efc1270 */
[----:B-1----:R-:W3:Y:S01]  /*656e0*/  LDL.LU R0, [R1+0x5d4] ;  /* 0x0005d40001007983 */ /* 0x002ee20000300800 */
[----:B------:R-:W-:-:S09]  /*656f0*/  IMAD.WIDE R12, R24, 0x2, R8 ;  /* 0x00000002180c7825 */ /* 0x000fd200078e0208 */
[----:B------:R1:W-:Y:S01]  /*65700*/  @P6 STG.E.U16 desc[UR34][R12.64], R14 ;  /* 0x0000000e0c006986 */ /* 0x0003e2000c101522 */
[----:B------:R-:W-:Y:S01]  /*65710*/  ISETP.LT.AND P6, PT, R27, UR4, !P5 ;  /* 0x000000041b007c0c */ /* 0x000fe2000efc1270 */
[----:B-1----:R-:W-:Y:S01]  /*65720*/  IMAD.WIDE R12, R24, 0x2, R10 ;  /* 0x00000002180c7825 */ /* 0x002fe200078e020a */
[----:B------:R-:W-:-:S11]  /*65730*/  ISETP.LT.AND P5, PT, R22, UR4, !P5 ;  /* 0x0000000416007c0c */ /* 0x000fd6000efa1270 */
[----:B----4-:R1:W-:Y:S01]  /*65740*/  @P6 STG.E.U16 desc[UR34][R12.64], R26 ;  /* 0x0000001a0c006986 */ /* 0x0103e2000c101522 */
[----:B------:R-:W-:-:S03]  /*65750*/  PRMT R14, R26, 0x7632, R14 ;  /* 0x000076321a0e7816 */ /* 0x000fc6000000000e */
[----:B-1----:R-:W4:Y:S01]  /*65760*/  LDL.LU R26, [R1+0x5c4] ;  /* 0x0005c400011a7983 */ /* 0x002f220000300800 */
[----:B------:R-:W-:Y:S01]  /*65770*/  ISETP.LT.AND P6, PT, R28, UR4, !P4 ;  /* 0x000000041c007c0c */ /* 0x000fe2000e7c1270 */
[----:B------:R-:W-:Y:S02]  /*65780*/  IMAD.WIDE R12, R24, 0x2, R16 ;  /* 0x00000002180c7825 */ /* 0x000fe400078e0210 */
[----:B------:R-:W4:Y:S04]  /*65790*/  LDL.LU R24, [R1+0x44] ;  /* 0x0000440001187983 */ /* 0x000f280000300800 */
[----:B------:R1:W-:Y:S02]  /*657a0*/  @P5 STG.E.U16 desc[UR34][R12.64], R14 ;  /* 0x0000000e0c005986 */ /* 0x0003e4000c101522 */
[----:B-1----:R-:W-:Y:S01]  /*657b0*/  IMAD.WIDE R12, R21, 0x2, R4 ;  /* 0x00000002150c7825 */ /* 0x002fe200078e0204 */
[----:B--2---:R-:W-:-:S04]  /*657c0*/  PRMT R14, R23, 0x7632, R14 ;  /* 0x00007632170e7816 */ /* 0x004fc8000000000e */
[----:B------:R1:W-:Y:S04]  /*657d0*/  @P6 STG.E.U16 desc[UR34][R12.64], R23 ;  /* 0x000000170c006986 */ /* 0x0003e8000c101522 */
[----:B-1----:R-:W2:Y:S01]  /*657e0*/  LDL.LU R23, [R1+0x5b8] ;  /* 0x0005b80001177983 */ /* 0x002ea20000300800 */
[----:B------:R-:W-:Y:S01]  /*657f0*/  ISETP.LT.AND P6, PT, R25, UR4, !P4 ;  /* 0x0000000419007c0c */ /* 0x000fe2000e7c1270 */
[----:B------:R-:W-:-:S12]  /*65800*/  IMAD.WIDE R12, R21, 0x2, R8 ;  /* 0x00000002150c7825 */ /* 0x000fd800078e0208 */
[----:B------:R1:W-:Y:S01]  /*65810*/  @P6 STG.E.U16 desc[UR34][R12.64], R14 ;  /* 0x0000000e0c006986 */ /* 0x0003e2000c101522 */
[----:B------:R-:W-:Y:S01]  /*65820*/  ISETP.LT.AND P6, PT, R27, UR4, !P4 ;  /* 0x000000041b007c0c */ /* 0x000fe2000e7c1270 */
[----:B-1----:R-:W-:Y:S01]  /*65830*/  IMAD.WIDE R12, R21, 0x2, R10 ;  /* 0x00000002150c7825 */ /* 0x002fe200078e020a */
[----:B---3--:R-:W-:-:S11]  /*65840*/  PRMT R14, R15, 0x7632, R14 ;  /* 0x000076320f0e7816 */ /* 0x008fd6000000000e */
[----:B------:R1:W-:Y:S01]  /*65850*/  @P6 STG.E.U16 desc[UR34][R12.64], R15 ;  /* 0x0000000f0c006986 */ /* 0x0003e2000c101522 */
[----:B------:R-:W-:-:S03]  /*65860*/  ISETP.LT.AND P4, PT, R22, UR4, !P4 ;  /* 0x0000000416007c0c */ /* 0x000fc6000e781270 */
[----:B-1----:R-:W3:Y:S01]  /*65870*/  LDL.LU R15, [R1+0x5a8] ;  /* 0x0005a800010f7983 */ /* 0x002ee20000300800 */
[----:B------:R-:W-:-:S03]  /*65880*/  IMAD.WIDE R12, R21, 0x2, R16 ;  /* 0x00000002150c7825 */ /* 0x000fc600078e0210 */
[----:B------:R-:W3:Y:S06]  /*65890*/  LDL.LU R21, [R1+0x54] ;  /* 0x0000540001157983 */ /* 0x000eec0000300800 */
        /* <DEDUP_REMOVED lines=9> */
[----:B------:R-:W-:Y:S02]  /*65930*/  ISETP.LT.AND P4, PT, R27, UR4, !P0 ;  /* 0x000000041b007c0c */ /* 0x000fe4000c781270 */
[----:B------:R-:W-:Y:S01]  /*65940*/  ISETP.LT.AND P0, PT, R22, UR4, !P0 ;  /* 0x0000000416007c0c */ /* 0x000fe2000c701270 */
[----:B-1----:R-:W-:Y:S01]  /*65950*/  IMAD.WIDE R12, R29, 0x2, R10 ;  /* 0x000000021d0c7825 */ /* 0x002fe200078e020a */
[----:B------:R-:W-:-:S09]  /*65960*/  LOP3.LUT P5, RZ, R3, 0x10, RZ, 0xc0, !PT ;  /* 0x0000001003ff7812 */ /* 0x000fd200078ac0ff */
[----:B----4-:R1:W-:Y:S01]  /*65970*/  @P4 STG.E.U16 desc[UR34][R12.64], R26 ;  /* 0x0000001a0c004986 */ /* 0x0103e2000c101522 */
[----:B------:R-:W-:-:S03]  /*65980*/  PRMT R14, R26, 0x7632, R14 ;  /* 0x000076321a0e7816 */ /* 0x000fc6000000000e */
[----:B-1----:R-:W4:Y:S01]  /*65990*/  LDL.LU R26, [R1+0x5c8] ;  /* 0x0005c800011a7983 */ /* 0x002f220000300800 */
[----:B------:R-:W-:-:S03]  /*659a0*/  IMAD.WIDE R12, R29, 0x2, R16 ;  /* 0x000000021d0c7825 */ /* 0x000fc600078e0210 */
[----:B------:R-:W4:Y:S04]  /*659b0*/  LDL.LU R29, [R1+0x64] ;  /* 0x00006400011d7983 */ /* 0x000f280000300800 */
[----:B------:R1:W-:Y:S01]  /*659c0*/  @P0 STG.E.U16 desc[UR34][R12.64], R14 ;  /* 0x0000000e0c000986 */ /* 0x0003e2000c101522 */
[----:B------:R-:W-:Y:S01]  /*659d0*/  ISETP.LT.AND P0, PT, R28, UR4, !P5 ;  /* 0x000000041c007c0c */ /* 0x000fe2000ef01270 */
[----:B-1----:R-:W-:-:S12]  /*659e0*/  IMAD.WIDE R12, R24, 0x2, R4 ;  /* 0x00000002180c7825 */ /* 0x002fd800078e0204 */
[----:B--2---:R1:W-:Y:S01]  /*659f0*/  @P0 STG.E.U16 desc[UR34][R12.64], R23 ;  /* 0x000000170c000986 */ /* 0x0043e2000c101522 */
[----:B------:R-:W-:-:S03]  /*65a00*/  PRMT R14, R23, 0x7632, R14 ;  /* 0x00007632170e7816 */ /* 0x000fc6000000000e */
[----:B-1----:R-:W2:Y:S01]  /*65a10*/  LDL.LU R23, [R1+0x5bc] ;  /* 0x0005bc0001177983 */ /* 0x002ea20000300800 */
[----:B------:R-:W-:Y:S01]  /*65a20*/  ISETP.LT.AND P0, PT, R25, UR4, !P5 ;  /* 0x0000000419007c0c */ /* 0x000fe2000ef01270 */
[----:B------:R-:W-:-:S12]  /*65a30*/  IMAD.WIDE R12, R24, 0x2, R8 ;  /* 0x00000002180c7825 */ /* 0x000fd800078e0208 */
[----:B------:R1:W-:Y:S01]  /*65a40*/  @P0 STG.E.U16 desc[UR34][R12.64], R14 ;  /* 0x0000000e0c000986 */ /* 0x0003e2000c101522 */
[----:B------:R-:W-:Y:S01]  /*65a50*/  ISETP.LT.AND P0, PT, R27, UR4, !P5 ;  /* 0x000000041b007c0c */ /* 0x000fe2000ef01270 */
[----:B-1----:R-:W-:-:S12]  /*65a60*/  IMAD.WIDE R12, R24, 0x2, R10 ;  /* 0x00000002180c7825 */ /* 0x002fd800078e020a */
[----:B---3--:R1:W-:Y:S01]  /*65a70*/  @P0 STG.E.U16 desc[UR34][R12.64], R15 ;  /* 0x0000000f0c000986 */ /* 0x0083e2000c101522 */
[----:B------:R-:W-:Y:S02]  /*65a80*/  PRMT R14, R15, 0x7632, R14 ;  /* 0x000076320f0e7816 */ /* 0x000fe4000000000e */
[----:B------:R-:W-:Y:S01]  /*65a90*/  ISETP.LT.AND P0, PT, R22, UR4, !P5 ;  /* 0x0000000416007c0c */ /* 0x000fe2000ef01270 */
[----:B-1----:R-:W3:Y:S01]  /*65aa0*/  LDL.LU R15, [R1+0x5ac] ;  /* 0x0005ac00010f7983 */ /* 0x002ee20000300800 */
[----:B------:R-:W-:Y:S01]  /*65ab0*/  IMAD.WIDE R12, R24, 0x2, R16 ;  /* 0x00000002180c7825 */ /* 0x000fe200078e0210 */
[----:B------:R-:W-:Y:S02]  /*65ac0*/  LOP3.LUT P6, RZ, R3, 0x20, RZ, 0xc0, !PT ;  /* 0x0000002003ff7812 */ /* 0x000fe400078cc0ff */
[----:B------:R-:W3:Y:S08]  /*65ad0*/  LDL.LU R24, [R1+0x7c] ;  /* 0x00007c0001187983 */ /* 0x000ef00000300800 */
[----:B------:R1:W-:Y:S01]  /*65ae0*/  @P0 STG.E.U16 desc[UR34][R12.64], R14 ;  /* 0x0000000e0c000986 */ /* 0x0003e2000c101522 */
[----:B------:R-:W-:Y:S01]  /*65af0*/  ISETP.LT.AND P0, PT, R28, UR4, !P6 ;  /* 0x000000041c007c0c */ /* 0x000fe2000f701270 */
[----:B-1----:R-:W-:-:S12]  /*65b00*/  IMAD.WIDE R12, R21, 0x2, R4 ;  /* 0x00000002150c7825 */ /* 0x002fd800078e0204 */
[----:B------:R1:W-:Y:S01]  /*65b10*/  @P0 STG.E.U16 desc[UR34][R12.64], R0 ;  /* 0x000000000c000986 */ /* 0x0003e2000c101522 */
[----:B------:R-:W-:Y:S02]  /*65b20*/  PRMT R14, R0, 0x7632, R14 ;  /* 0x00007632000e7816 */ /* 0x000fe4000000000e */
[----:B------:R-:W-:Y:S01]  /*65b30*/  ISETP.LT.AND P0, PT, R25, UR4, !P6 ;  /* 0x0000000419007c0c */ /* 0x000fe2000f701270 */
[----:B-1----:R-:W3:Y:S01]  /*65b40*/  LDL.LU R0, [R1+0x5dc] ;  /* 0x0005dc0001007983 */ /* 0x002ee20000300800 */
[----:B------:R-:W-:-:S11]  /*65b50*/  IMAD.WIDE R12, R21, 0x2, R8 ;  /* 0x00000002150c7825 */ /* 0x000fd600078e0208 */
[----:B------:R1:W-:Y:S01]  /*65b60*/  @P0 STG.E.U16 desc[UR34][R12.64], R14 ;  /* 0x0000000e0c000986 */ /* 0x0003e2000c101522 */
[----:B------:R-:W-:Y:S01]  /*65b70*/  ISETP.LT.AND P0, PT, R27, UR4, !P6 ;  /* 0x000000041b007c0c */ /* 0x000fe2000f701270 */
[----:B-1----:R-:W-:Y:S01]  /*65b80*/  IMAD.WIDE R12, R21, 0x2, R10 ;  /* 0x00000002150c7825 */ /* 0x002fe200078e020a */
[----:B------:R-:W-:-:S11]  /*65b90*/  LOP3.LUT P4, RZ, R3, 0x40, RZ, 0xc0, !PT ;  /* 0x0000004003ff7812 */ /* 0x000fd6000788c0ff */
[----:B----4-:R1:W-:Y:S01]  /*65ba0*/  @P0 STG.E.U16 desc[UR34][R12.64], R26 ;  /* 0x0000001a0c000986 */ /* 0x0103e2000c101522 */
[----:B------:R-:W-:Y:S02]  /*65bb0*/  PRMT R14, R26, 0x7632, R14 ;  /* 0x000076321a0e7816 */ /* 0x000fe4000000000e */
[----:B------:R-:W-:Y:S01]  /*65bc0*/  ISETP.LT.AND P0, PT, R22, UR4, !P6 ;  /* 0x0000000416007c0c */ /* 0x000fe2000f701270 */
[----:B-1----:R-:W4:Y:S01]  /*65bd0*/  LDL.LU R26, [R1+0x5cc] ;  /* 0x0005cc00011a7983 */ /* 0x002f220000300800 */
[----:B------:R-:W-:-:S03]  /*65be0*/  IMAD.WIDE R12, R21, 0x2, R16 ;  /* 0x00000002150c7825 */ /* 0x000fc600078e0210 */
[----:B------:R-:W4:Y:S08]  /*65bf0*/  LDL.LU R21, [R1+0x88] ;  /* 0x0000880001157983 */ /* 0x000f300000300800 */
        /* <DEDUP_REMOVED lines=405> */
[----:B------:R-:W-:Y:S02]  /*67550*/  ISETP.LT.AND P0, PT, R27, UR4, !P5 ;  /* 0x000000041b007c0c */ /* 0x000fe4000ef01270 */
[C---:B------:R-:W-:Y:S02]  /*67560*/  LOP3.LUT P6, RZ, R3.reuse, 0x20000000, RZ, 0xc0, !PT ;  /* 0x2000000003ff7812 */ /* 0x040fe400078cc0ff */
[----:B------:R-:W-:Y:S01]  /*67570*/  LOP3.LUT P4, RZ, R3, 0x40000000, RZ, 0xc0, !PT ;  /* 0x4000000003ff7812 */ /* 0x000fe2000788c0ff */
[----:B-1----:R-:W-:-:S08]  /*67580*/  IMAD.WIDE R12, R24, 0x2, R10 ;  /* 0x00000002180c7825 */ /* 0x002fd000078e020a */
[----:B---3--:R1:W-:Y:S01]  /*67590*/  @P0 STG.E.U16 desc[UR34][R12.64], R15 ;  /* 0x0000000f0c000986 */ /* 0x0083e2000c101522 */
[----:B------:R-:W-:Y:S02]  /*675a0*/  ISETP.LT.AND P0, PT, R22, UR4, !P5 ;  /* 0x0000000416007c0c */ /* 0x000fe4000ef01270 */
[----:B------:R-:W-:Y:S02]  /*675b0*/  LOP3.LUT P5, RZ, R3, 0x80000000, RZ, 0xc0, !PT ;  /* 0x8000000003ff7812 */ /* 0x000fe400078ac0ff */
[----:B------:R-:W-:Y:S02]  /*675c0*/  PRMT R3, R15, 0x7632, R3 ;  /* 0x000076320f037816 */ /* 0x000fe40000000003 */
[----:B-1----:R-:W3:Y:S01]  /*675d0*/  LDL.LU R15, [R1+0x66c] ;  /* 0x00066c00010f7983 */ /* 0x002ee20000300800 */
[----:B------:R-:W-:-:S03]  /*675e0*/  IMAD.WIDE R12, R24, 0x2, R16 ;  /* 0x00000002180c7825 */ /* 0x000fc600078e0210 */
[----:B------:R-:W3:Y:S04]  /*675f0*/  LDL.LU R24, [R1+0x150] ;  /* 0x0001500001187983 */ /* 0x000ee80000300800 */
        /* <DEDUP_REMOVED lines=10> */
[----:B-1----:R-:W-:-:S12]  /*676a0*/  IMAD.WIDE R12, R21, 0x2, R10 ;  /* 0x00000002150c7825 */ /* 0x002fd800078e020a */
        /* <DEDUP_REMOVED lines=21> */
[----:B------:R-:W-:-:S03]  /*67800*/  IMAD.WIDE R12, R29, 0x2, R16 ;  /* 0x000000021d0c7825 */ /* 0x000fc600078e0210 */
        /* <DEDUP_REMOVED lines=355> */
[----:B------:R-:W-:Y:S02]  /*68e40*/  ISETP.LT.AND P0, PT, R22, UR4, !P6 ;  /* 0x0000000416007c0c */ /* 0x000fe4000f701270 */
[----:B------:R-:W-:Y:S01]  /*68e50*/  PRMT R3, R15, 0x7632, R3 ;  /* 0x000076320f037816 */ /* 0x000fe20000000003 */
[----:B-1----:R-:W-:Y:S02]  /*68e60*/  IMAD.WIDE R12, R21, 0x2, R16 ;  /* 0x00000002150c7825 */ /* 0x002fe400078e0210 */
[----:B------:R-:W3:Y:S01]  /*68e70*/  LDL.LU R21, [R1+0x758] ;  /* 0x0007580001157983 */ /* 0x000ee20000300800 */
[----:B------:R-:W-:-:S07]  /*68e80*/  LOP3.LUT P4, RZ, R6, 0x80000, RZ, 0xc0, !PT ;  /* 0x0008000006ff7812 */ /* 0x000fce000788c0ff */
[----:B------:R1:W-:Y:S01]  /*68e90*/  @P0 STG.E.U16 desc[UR34][R12.64], R3 ;  /* 0x000000030c000986 */ /* 0x0003e2000c101522 */
[----:B------:R-:W-:-:S03]  /*68ea0*/  ISETP.LT.AND P0, PT, R28, UR4, !P4 ;  /* 0x000000041c007c0c */ /* 0x000fc6000e701270 */
[----:B------:R-:W3:Y:S01]  /*68eb0*/  LDL.LU R15, [R1+0x1a8] ;  /* 0x0001a800010f7983 */ /* 0x000ee20000300800 */
[----:B-1----:R-:W-:-:S09]  /*68ec0*/  IMAD.WIDE R12, R29, 0x2, R4 ;  /* 0x000000021d0c7825 */ /* 0x002fd200078e0204 */
[----:B------:R1:W-:Y:S01]  /*68ed0*/  @P0 STG.E.U16 desc[UR34][R12.64], R0 ;  /* 0x000000000c000986 */ /* 0x0003e2000c101522 */
[----:B------:R-:W-:Y:S02]  /*68ee0*/  PRMT R3, R0, 0x7632, R3 ;  /* 0x0000763200037816 */ /* 0x000fe40000000003 */
[----:B------:R-:W-:Y:S01]  /*68ef0*/  ISETP.LT.AND P0, PT, R25, UR4, !P4 ;  /* 0x0000000419007c0c */ /* 0x000fe2000e701270 */
[----:B-1----:R-:W3:Y:S01]  /*68f00*/  LDL.LU R0, [R1+0x748] ;  /* 0x0007480001007983 */ /* 0x002ee20000300800 */
[----:B------:R-:W-:-:S03]  /*68f10*/  IMAD.WIDE R12, R29, 0x2, R8 ;  /* 0x000000021d0c7825 */ /* 0x000fc600078e0208 */
[----:B------:R-:W3:Y:S08]  /*68f20*/  LDL.LU R14, [R1+0x738] ;  /* 0x00073800010e7983 */ /* 0x000ef00000300800 */
[----:B------:R1:W-:Y:S01]  /*68f30*/  @P0 STG.E.U16 desc[UR34][R12.64], R3 ;  /* 0x000000030c000986 */ /* 0x0003e2000c101522 */
[----:B------:R-:W-:Y:S01]  /*68f40*/  ISETP.LT.AND P0, PT, R27, UR4, !P4 ;  /* 0x000000041b007c0c */ /* 0x000fe2000e701270 */
[----:B-1----:R-:W-:Y:S01]  /*68f50*/  IMAD.WIDE R12, R29, 0x2, R10 ;  /* 0x000000021d0c7825 */ /* 0x002fe200078e020a */
[----:B------:R-:W-:-:S11]  /*68f60*/  LOP3.LUT P5, RZ, R6, 0x100000, RZ, 0xc0, !PT ;  /* 0x0010000006ff7812 */ /* 0x000fd600078ac0ff */
[----:B----4-:R1:W-:Y:S01]  /*68f70*/  @P0 STG.E.U16 desc[UR34][R12.64], R26 ;  /* 0x0000001a0c000986 */ /* 0x0103e2000c101522 */
[----:B------:R-:W-:Y:S02]  /*68f80*/  ISETP.LT.AND P0, PT, R22, UR4, !P4 ;  /* 0x0000000416007c0c */ /* 0x000fe4000e701270 */
[----:B------:R-:W-:Y:S01]  /*68f90*/  PRMT R3, R26, 0x7632, R3 ;  /* 0x000076321a037816 */ /* 0x000fe20000000003 */
[----:B-1----:R-:W-:Y:S02]  /*68fa0*/  IMAD.WIDE R12, R29, 0x2, R16 ;  /* 0x000000021d0c7825 */ /* 0x002fe400078e0210 */
[----:B------:R-:W4:Y:S08]  /*68fb0*/  LDL.LU R29, [R1+0x128] ;  /* 0x00012800011d7983 */ /* 0x000f300000300800 */
[----:B------:R1:W-:Y:S01]  /*68fc0*/  @P0 STG.E.U16 desc[UR34][R12.64], R3 ;  /* 0x000000030c000986 */ /* 0x0003e2000c101522 */
[----:B------:R-:W-:Y:S01]  /*68fd0*/  ISETP.LT.AND P0, PT, R28, UR4, !P5 ;  /* 0x000000041c007c0c */ /* 0x000fe2000ef01270 */
[----:B-1----:R-:W-:-:S12]  /*68fe0*/  IMAD.WIDE R12, R24, 0x2, R4 ;  /* 0x00000002180c7825 */ /* 0x002fd800078e0204 */
[----:B--2---:R1:W-:Y:S01]  /*68ff0*/  @P0 STG.E.U16 desc[UR34][R12.64], R23 ;  /* 0x000000170c000986 */ /* 0x0043e2000c101522 */
[----:B------:R-:W-:-:S03]  /*69000*/  PRMT R3, R23, 0x7632, R3 ;  /* 0x0000763217037816 */ /* 0x000fc60000000003 */
[----:B-1----:R-:W2:Y:S04]  /*69010*/  LDL.LU R23, [R1+0x76c] ;  /* 0x00076c0001177983 */ /* 0x002ea80000300800 */
[----:B------:R-:W2:Y:S01]  /*69020*/  LDL.LU R26, [R1+0x75c] ;  /* 0x00075c00011a7983 */ /* 0x000ea20000300800 */
[----:B------:R-:W-:Y:S01]  /*69030*/  ISETP.LT.AND P0, PT, R25, UR4, !P5 ;  /* 0x0000000419007c0c */ /* 0x000fe2000ef01270 */
[----:B------:R-:W-:-:S12]  /*69040*/  IMAD.WIDE R12, R24, 0x2, R8 ;  /* 0x00000002180c7825 */ /* 0x000fd800078e0208 */
[----:B------:R1:W-:Y:S01]  /*69050*/  @P0 STG.E.U16 desc[UR34][R12.64], R3 ;  /* 0x000000030c000986 */ /* 0x0003e2000c101522 */
[----:B------:R-:W-:Y:S01]  /*69060*/  ISETP.LT.AND P0, PT, R27, UR4, !P5 ;  /* 0x000000041b007c0c */ /* 0x000fe2000ef01270 */
[----:B-1----:R-:W-:Y:S01]  /*69070*/  IMAD.WIDE R12, R24, 0x2, R10 ;  /* 0x00000002180c7825 */ /* 0x002fe200078e020a */
[----:B---3--:R-:W-:-:S11]  /*69080*/  PRMT R3, R21, 0x7632, R3 ;  /* 0x0000763215037816 */ /* 0x008fd60000000003 */
[----:B------:R1:W-:Y:S01]  /*69090*/  @P0 STG.E.U16 desc[UR34][R12.64], R21 ;  /* 0x000000150c000986 */ /* 0x0003e2000c101522 */
[----:B------:R-:W-:Y:S02]  /*690a0*/  ISETP.LT.AND P0, PT, R22, UR4, !P5 ;  /* 0x0000000416007c0c */ /* 0x000fe4000ef01270 */
[----:B------:R-:W-:Y:S01]  /*690b0*/  LOP3.LUT P6, RZ, R6, 0x200000, RZ, 0xc0, !PT ;  /* 0x0020000006ff7812 */ /* 0x000fe200078cc0ff */
[----:B-1----:R-:W3:Y:S01]  /*690c0*/  LDL.LU R21, [R1+0x74c] ;  /* 0x00074c0001157983 */ /* 0x002ee20000300800 */
[----:B------:R-:W-:-:S03]  /*690d0*/  IMAD.WIDE R12, R24, 0x2, R16 ;  /* 0x00000002180c7825 */ /* 0x000fc600078e0210 */
[----:B------:R-:W3:Y:S06]  /*690e0*/  LDL.LU R24, [R1+0x73c] ;  /* 0x00073c0001187983 */ /* 0x000eec0000300800 */
[----:B------:R1:W-:Y:S01]  /*690f0*/  @P0 STG.E.U16 desc[UR34][R12.64], R3 ;  /* 0x000000030c000986 */ /* 0x0003e2000c101522 */
[----:B------:R-:W-:Y:S01]  /*69100*/  ISETP.LT.AND P0, PT, R28, UR4, !P6 ;  /* 0x000000041c007c0c */ /* 0x000fe2000f701270 */
[----:B-1----:R-:W-:-:S12]  /*69110*/  IMAD.WIDE R12, R15, 0x2, R4 ;  /* 0x000000020f0c7825 */ /* 0x002fd800078e0204 */
[----:B------:R1:W-:Y:S01]  /*69120*/  @P0 STG.E.U16 desc[UR34][R12.64], R0 ;  /* 0x000000000c000986 */ /* 0x0003e2000c101522 */
[----:B------:R-:W-:Y:S02]  /*69130*/  ISETP.LT.AND P0, PT, R25, UR4, !P6 ;  /* 0x0000000419007c0c */ /* 0x000fe4000f701270 */
[----:B------:R-:W-:Y:S01]  /*69140*/  PRMT R3, R0, 0x7632, R3 ;  /* 0x0000763200037816 */ /* 0x000fe20000000003 */
[----:B-1----:R-:W-:Y:S01]  /*69150*/  IMAD.WIDE R12, R15, 0x2, R8 ;  /* 0x000000020f0c7825 */ /* 0x002fe200078e0208 */
[----:B------:R-:W3:Y:S09]  /*69160*/  LDL.LU R0, [R1+0x1a7c] ;  /* 0x001a7c0001007983 */ /* 0x000ef20000300800 */
[----:B------:R1:W-:Y:S01]  /*69170*/  @P0 STG.E.U16 desc[UR34][R12.64], R3 ;  /* 0x000000030c000986 */ /* 0x0003e2000c101522 */
[----:B------:R-:W-:Y:S01]  /*69180*/  ISETP.LT.AND P0, PT, R27, UR4, !P6 ;  /* 0x000000041b007c0c */ /* 0x000fe2000f701270 */
[----:B-1----:R-:W-:-:S12]  /*69190*/  IMAD.WIDE R12, R15, 0x2, R10 ;  /* 0x000000020f0c7825 */ /* 0x002fd800078e020a */
[----:B------:R1:W-:Y:S01]  /*691a0*/  @P0 STG.E.U16 desc[UR34][R12.64], R14 ;  /* 0x0000000e0c000986 */ /* 0x0003e2000c101522 */
[----:B------:R-:W-:Y:S02]  /*691b0*/  ISETP.LT.AND P0, PT, R22, UR4, !P6 ;  /* 0x0000000416007c0c */ /* 0x000fe4000f701270 */
[----:B------:R-:W-:Y:S01]  /*691c0*/  PRMT R3, R14, 0x7632, R3 ;  /* 0x000076320e037816 */ /* 0x000fe20000000003 */
[----:B-1----:R-:W-:Y:S02]  /*691d0*/  IMAD.WIDE R12, R15, 0x2, R16 ;  /* 0x000000020f0c7825 */ /* 0x002fe400078e0210 */
[----:B------:R-:W3:Y:S01]  /*691e0*/  LDL.LU R15, [R1+0x780] ;  /* 0x00078000010f7983 */ /* 0x000ee20000300800 */
[----:B------:R-:W-:-:S07]  /*691f0*/  LOP3.LUT P4, RZ, R6, 0x400000, RZ, 0xc0, !PT ;  /* 0x0040000006ff7812 */ /* 0x000fce000788c0ff */
[----:B------:R4:W-:Y:S01]  /*69200*/  @P0 STG.E.U16 desc[UR34][R12.64], R3 ;  /* 0x000000030c000986 */ /* 0x0009e2000c101522 */
[----:B------:R-:W-:Y:S01]  /*69210*/  ISETP.LT.AND P0, PT, R28, UR4, !P4 ;  /* 0x000000041c007c0c */ /* 0x000fe2000e701270 */
[----:B----4-:R-:W-:-:S12]  /*69220*/  IMAD.WIDE R12, R29, 0x2, R4 ;  /* 0x000000021d0c7825 */ /* 0x010fd800078e0204 */
[----:B--2---:R1:W-:Y:S01]  /*69230*/  @P0 STG.E.U16 desc[UR34][R12.64], R23 ;  /* 0x000000170c000986 */ /* 0x0043e2000c101522 */
[----:B------:R-:W-:Y:S02]  /*69240*/  PRMT R3, R23, 0x7632, R3 ;  /* 0x0000763217037816 */ /* 0x000fe40000000003 */
[----:B------:R-:W-:Y:S01]  /*69250*/  ISETP.LT.AND P0, PT, R25, UR4, !P4 ;  /* 0x0000000419007c0c */ /* 0x000fe2000e701270 */
[----:B-1----:R-:W2:Y:S01]  /*69260*/  LDL.LU R23, [R1+0x770] ;  /* 0x0007700001177983 */ /* 0x002ea20000300800 */
[----:B------:R-:W-:-:S11]  /*69270*/  IMAD.WIDE R12, R29, 0x2, R8 ;  /* 0x000000021d0c7825 */ /* 0x000fd600078e0208 */
[----:B------:R1:W-:Y:S01]  /*69280*/  @P0 STG.E.U16 desc[UR34][R12.64], R3 ;  /* 0x000000030c000986 */ /* 0x0003e2000c101522 */
[----:B------:R-:W-:Y:S01]  /*69290*/  ISETP.LT.AND P0, PT, R27, UR4, !P4 ;  /* 0x000000041b007c0c */ /* 0x000fe2000e701270 */
[----:B-1----:R-:W-:-:S12]  /*692a0*/  IMAD.WIDE R12, R29, 0x2, R10 ;  /* 0x000000021d0c7825 */ /* 0x002fd800078e020a */
[----:B------:R1:W-:Y:S02]  /*692b0*/  @P0 STG.E.U16 desc[UR34][R12.64], R26 ;  /* 0x0000001a0c000986 */ /* 0x0003e4000c101522 */
[----:B-1----:R-:W-:Y:S02]  /*692c0*/  IMAD.WIDE R12, R29, 0x2, R16 ;  /* 0x000000021d0c7825 */ /* 0x002fe400078e0210 */
[----:B------:R-:W4:Y:S01]  /*692d0*/  LDL.LU R29, [R1+0x790] ;  /* 0x00079000011d7983 */ /* 0x000f220000300800 */
[----:B------:R-:W-:Y:S02]  /*692e0*/  ISETP.LT.AND P0, PT, R22, UR4, !P4 ;  /* 0x0000000416007c0c */ /* 0x000fe4000e701270 */
[----:B------:R-:W-:Y:S02]  /*692f0*/  PRMT R3, R26, 0x7632, R3 ;  /* 0x000076321a037816 */ /* 0x000fe40000000003 */
[----:B------:R-:W-:-:S09]  /*69300*/  LOP3.LUT P5, RZ, R6, 0x800000, RZ, 0xc0, !PT ;  /* 0x0080000006ff7812 */ /* 0x000fd200078ac0ff */
[----:B------:R1:W-:Y:S01]  /*69310*/  @P0 STG.E.U16 desc[UR34][R12.64], R3 ;  /* 0x000000030c000986 */ /* 0x0003e2000c101522 */
[----:B------:R-:W-:Y:S01]  /*69320*/  ISETP.LT.AND P0, PT, R28, UR4, !P5 ;  /* 0x000000041c007c0c */ /* 0x000fe2000ef01270 */
[----:B-1----:R-:W-:-:S12]  /*69330*/  IMAD.WIDE R12, R2, 0x2, R4 ;  /* 0x00000002020c7825 */ /* 0x002fd800078e0204 */
[----:B---3--:R1:W-:Y:S01]  /*69340*/  @P0 STG.E.U16 desc[UR34][R12.64], R21 ;  /* 0x000000150c000986 */ /* 0x0083e2000c101522 */
[----:B------:R-:W-:Y:S02]  /*69350*/  ISETP.LT.AND P0, PT, R25, UR4, !P5 ;  /* 0x0000000419007c0c */ /* 0x000fe4000ef01270 */
[----:B------:R-:W-:Y:S01]  /*69360*/  PRMT R3, R21, 0x7632, R3 ;  /* 0x0000763215037816 */ /* 0x000fe20000000003 */
[----:B-1----:R-:W-:Y:S01]  /*69370*/  IMAD.WIDE R12, R2, 0x2, R8 ;  /* 0x00000002020c7825 */ /* 0x002fe200078e0208 */
[----:B------:R-:W-:Y:S01]  /*69380*/  LOP3.LUT P6, RZ, R6, 0x1000000, RZ, 0xc0, !PT ;  /* 0x0100000006ff7812 */ /* 0x000fe200078cc0ff */
[----:B------:R-:W3:Y:S08]  /*69390*/  LDL.LU R21, [R1+0x1b4] ;  /* 0x0001b40001157983 */ /* 0x000ef00000300800 */
[----:B------:R1:W-:Y:S01]  /*693a0*/  @P0 STG.E.U16 desc[UR34][R12.64], R3 ;  /* 0x000000030c000986 */ /* 0x0003e2000c101522 */
[----:B------:R-:W-:Y:S01]  /*693b0*/  ISETP.LT.AND P0, PT, R27, UR4, !P5 ;  /* 0x000000041b007c0c */ /* 0x000fe2000ef01270 */
[----:B-1----:R-:W-:-:S12]  /*693c0*/  IMAD.WIDE R12, R2, 0x2, R10 ;  /* 0x00000002020c7825 */ /* 0x002fd800078e020a */
[----:B------:R1:W-:Y:S01]  /*693d0*/  @P0 STG.E.U16 desc[UR34][R12.64], R24 ;  /* 0x000000180c000986 */ /* 0x0003e2000c101522 */
[----:B------:R-:W-:Y:S01]  /*693e0*/  ISETP.LT.AND P0, PT, R22, UR4, !P5 ;  /* 0x0000000416007c0c */ /* 0x000fe2000ef01270 */
[----:B------:R-:W-:Y:S01]  /*693f0*/  IMAD.WIDE R2, R2, 0x2, R16 ;  /* 0x0000000202027825 */ /* 0x000fe200078e0210 */
[----:B-1----:R-:W-:Y:S02]  /*69400*/  PRMT R12, R24, 0x7632, R12 ;  /* 0x00007632180c7816 */ /* 0x002fe4000000000c */
[----:B------:R-:W-:Y:S01]  /*69410*/  LOP3.LUT P4, RZ, R6, 0x2000000, RZ, 0xc0, !PT ;  /* 0x0200000006ff7812 */ /* 0x000fe2000788c0ff */
[----:B------:R-:W3:Y:S08]  /*69420*/  LDL.LU R24, [R1+0x1bc] ;  /* 0x0001bc0001187983 */ /* 0x000ef00000300800 */
[----:B------:R1:W-:Y:S01]  /*69430*/  @P0 STG.E.U16 desc[UR34][R2.64], R12 ;  /* 0x0000000c02000986 */ /* 0x0003e2000c101522 */
[----:B------:R-:W-:-:S03]  /*69440*/  ISETP.LT.AND P0, PT, R28, UR4, !P6 ;  /* 0x000000041c007c0c */ /* 0x000fc6000f701270 */
[----:B------:R-:W3:Y:S01]  /*69450*/  LDL.LU R26, [R1+0x774] ;  /* 0x00077400011a7983 */ /* 0x000ee20000300800 */
[----:B-1----:R-:W-:-:S09]  /*69460*/  IMAD.WIDE R2, R7, 0x2, R4 ;  /* 0x0000000207027825 */ /* 0x002fd200078e0204 */
[----:B------:R1:W-:Y:S01]  /*69470*/  @P0 STG.E.U16 desc[UR34][R2.64], R15 ;  /* 0x0000000f02000986 */ /* 0x0003e2000c101522 */
[----:B------:R-:W-:Y:S02]  /*69480*/  ISETP.LT.AND P0, PT, R25, UR4, !P6 ;  /* 0x0000000419007c0c */ /* 0x000fe4000f701270 */
[----:B------:R-:W-:Y:S01]  /*69490*/  PRMT R12, R15, 0x7632, R12 ;  /* 0x000076320f0c7816 */ /* 0x000fe2000000000c */
[----:B-1----:R-:W-:-:S10]  /*694a0*/  IMAD.WIDE R2, R7, 0x2, R8 ;  /* 0x0000000207027825 */ /* 0x002fd400078e0208 */
[----:B------:R1:W-:Y:S01]  /*694b0*/  @P0 STG.E.U16 desc[UR34][R2.64], R12 ;  /* 0x0000000c02000986 */ /* 0x0003e2000c101522 */
[----:B------:R-:W-:Y:S01]  /*694c0*/  ISETP.LT.AND P0, PT, R27, UR4, !P6 ;  /* 0x000000041b007c0c */ /* 0x000fe2000f701270 */
[----:B-1----:R-:W-:-:S12]  /*694d0*/  IMAD.WIDE R2, R7, 0x2, R10 ;  /* 0x0000000207027825 */ /* 0x002fd800078e020a */
[----:B--2---:R1:W-:Y:S01]  /*694e0*/  @P0 STG.E.U16 desc[UR34][R2.64], R23 ;  /* 0x0000001702000986 */ /* 0x0043e2000c101522 */
[----:B------:R-:W-:Y:S02]  /*694f0*/  ISETP.LT.AND P0, PT, R22, UR4, !P6 ;  /* 0x0000000416007c0c */ /* 0x000fe4000f701270 */
[----:B------:R-:W-:Y:S01]  /*69500*/  PRMT R12, R23, 0x7632, R12 ;  /* 0x00007632170c7816 */ /* 0x000fe2000000000c */
[----:B-1----:R-:W-:-:S10]  /*69510*/  IMAD.WIDE R2, R7, 0x2, R16 ;  /* 0x0000000207027825 */ /* 0x002fd400078e0210 */
[----:B------:R1:W-:Y:S01]  /*69520*/  @P0 STG.E.U16 desc[UR34][R2.64], R12 ;  /* 0x0000000c02000986 */ /* 0x0003e2000c101522 */
[----:B------:R-:W-:-:S03]  /*69530*/  ISETP.LT.AND P0, PT, R28, UR4, !P4 ;  /* 0x000000041c007c0c */ /* 0x000fc6000e701270 */
[----:B------:R-:W2:Y:S01]  /*69540*/  LDS.128 R12, [R0] ;  /* 0x00000000000c7984 */ /* 0x000ea20000000c00 */
[----:B0-----:R-:W-:-:S04]  /*69550*/  VIADD R23, R7, UR5 ;  /* 0x0000000507177c36 */ /* 0x001fc80008000000 */
[----:B-1----:R-:W-:-:S05]  /*69560*/  IMAD.WIDE R2, R23, 0x2, R4 ;  /* 0x0000000217027825 */ /* 0x002fca00078e0204 */
[----:B----4-:R0:W-:Y:S01]  /*69570*/  @P0 STG.E.U16 desc[UR34][R2.64], R29 ;  /* 0x0000001d02000986 */ /* 0x0101e2000c101522 */
[----:B------:R-:W-:Y:S02]  /*69580*/  ISETP.LT.AND P0, PT, R25, UR4, !P4 ;  /* 0x0000000419007c0c */ /* 0x000fe4000e701270 */
[----:B------:R-:W-:Y:S01]  /*69590*/  PRMT R7, R29, 0x7632, R7 ;  /* 0x000076321d077816 */ /* 0x000fe20000000007 */
[----:B0-----:R-:W-:Y:S01]  /*695a0*/  IMAD.WIDE R2, R23, 0x2, R8 ;  /* 0x0000000217027825 */ /* 0x001fe200078e0208 */
[----:B------:R-:W4:Y:S09]  /*695b0*/  LDL.LU R29, [R1+0x794] ;  /* 0x00079400011d7983 */ /* 0x000f320000300800 */
[----:B------:R0:W-:Y:S01]  /*695c0*/  @P0 STG.E.U16 desc[UR34][R2.64], R7 ;  /* 0x0000000702000986 */ /* 0x0001e2000c101522 */
[----:B------:R-:W-:Y:S01]  /*695d0*/  ISETP.LT.AND P0, PT, R27, UR4, !P4 ;  /* 0x000000041b007c0c */ /* 0x000fe2000e701270 */
[----:B0-----:R-:W-:Y:S01]  /*695e0*/  IMAD.WIDE R2, R23, 0x2, R10 ;  /* 0x0000000217027825 */ /* 0x001fe200078e020a */
[----:B--2---:R-:W-:-:S11]  /*695f0*/  PRMT R7, R12, 0x7632, R7 ;  /* 0x000076320c077816 */ /* 0x004fd60000000007 */
[----:B------:R0:W-:Y:S04]  /*69600*/  @P0 STG.E.U16 desc[UR34][R2.64], R12 ;  /* 0x0000000c02000986 */ /* 0x0001e8000c101522 */
[----:B0-----:R-:W2:Y:S01]  /*69610*/  LDL.LU R12, [R1+0x784] ;  /* 0x00078400010c7983 */ /* 0x001ea20000300800 */
[----:B------:R-:W-:Y:S01]  /*69620*/  ISETP.LT.AND P0, PT, R22, UR4, !P4 ;  /* 0x0000000416007c0c */ /* 0x000fe2000e701270 */
[----:B------:R-:W-:Y:S01]  /*69630*/  IMAD.WIDE R2, R23, 0x2, R16 ;  /* 0x0000000217027825 */ /* 0x000fe200078e0210 */
[----:B------:R-:W-:Y:S01]  /*69640*/  LOP3.LUT P5, RZ, R6, 0x4000000, RZ, 0xc0, !PT ;  /* 0x0400000006ff7812 */ /* 0x000fe200078ac0ff */
[----:B------:R-:W4:Y:S10]  /*69650*/  LDL.LU R23, [R1+0x1c4] ;  /* 0x0001c40001177983 */ /* 0x000f340000300800 */
[----:B------:R3:W-:Y:S01]  /*69660*/  @P0 STG.E.U16 desc[UR34][R2.64], R7 ;  /* 0x0000000702000986 */ /* 0x0007e2000c101522 */
[----:B------:R-:W-:Y:S01]  /*69670*/  ISETP.LT.AND P0, PT, R28, UR4, !P5 ;  /* 0x000000041c007c0c */ /* 0x000fe2000ef01270 */
[----:B---3--:R-:W-:Y:S01]  /*69680*/  IMAD.WIDE R2, R21, 0x2, R4 ;  /* 0x0000000215027825 */ /* 0x008fe200078e0204 */
[----:B------:R-:W-:-:S11]  /*69690*/  LOP3.LUT P6, RZ, R6, 0x8000000, RZ, 0xc0, !PT ;  /* 0x0800000006ff7812 */ /* 0x000fd600078cc0ff */
[----:B--2---:R0:W-:Y:S01]  /*696a0*/  @P0 STG.E.U16 desc[UR34][R2.64], R12 ;  /* 0x0000000c02000986 */ /* 0x0041e2000c101522 */
[----:B------:R-:W-:Y:S02]  /*696b0*/  PRMT R7, R12, 0x7632, R7 ;  /* 0x000076320c077816 */ /* 0x000fe40000000007 */
[----:B------:R-:W-:Y:S01]  /*696c0*/  ISETP.LT.AND P0, PT, R25, UR4, !P5 ;  /* 0x0000000419007c0c */ /* 0x000fe2000ef01270 */
[----:B0-----:R-:W2:Y:S01]  /*696d0*/  LDL.LU R12, [R1+0x788] ;  /* 0x00078800010c7983 */ /* 0x001ea20000300800 */
[----:B------:R-:W-:-:S11]  /*696e0*/  IMAD.WIDE R2, R21, 0x2, R8 ;  /* 0x0000000215027825 */ /* 0x000fd600078e0208 */
[----:B------:R0:W-:Y:S01]  /*696f0*/  @P0 STG.E.U16 desc[UR34][R2.64], R7 ;  /* 0x0000000702000986 */ /* 0x0001e2000c101522 */
[----:B------:R-:W-:Y:S01]  /*69700*/  ISETP.LT.AND P0, PT, R27, UR4, !P5 ;  /* 0x000000041b007c0c */ /* 0x000fe2000ef01270 */
[----:B0-----:R-:W-:Y:S01]  /*69710*/  IMAD.WIDE R2, R21, 0x2, R10 ;  /* 0x0000000215027825 */ /* 0x001fe200078e020a */
[----:B------:R-:W-:-:S11]  /*69720*/  PRMT R7, R26, 0x7632, R7 ;  /* 0x000076321a077816 */ /* 0x000fd60000000007 */
[----:B------:R0:W-:Y:S04]  /*69730*/  @P0 STG.E.U16 desc[UR34][R2.64], R26 ;  /* 0x0000001a02000986 */ /* 0x0001e8000c101522 */
[----:B0-----:R-:W3:Y:S01]  /*69740*/  LDL.LU R26, [R1+0x778] ;  /* 0x00077800011a7983 */ /* 0x001ee20000300800 */
[----:B------:R-:W-:Y:S01]  /*69750*/  ISETP.LT.AND P0, PT, R22, UR4, !P5 ;  /* 0x0000000416007c0c */ /* 0x000fe2000ef01270 */
[----:B------:R-:W-:Y:S02]  /*69760*/  IMAD.WIDE R2, R21, 0x2, R16 ;  /* 0x0000000215027825 */ /* 0x000fe400078e0210 */
[----:B------:R-:W3:Y:S10]  /*69770*/  LDL.LU R21, [R1+0x1c8] ;  /* 0x0001c80001157983 */ /* 0x000ef40000300800 */
[----:B------:R0:W-:Y:S01]  /*69780*/  @P0 STG.E.U16 desc[UR34][R2.64], R7 ;  /* 0x0000000702000986 */ /* 0x0001e2000c101522 */
[----:B------:R-:W-:Y:S01]  /*69790*/  ISETP.LT.AND P0, PT, R28, UR4, !P6 ;  /* 0x000000041c007c0c */ /* 0x000fe2000f701270 */
[----:B0-----:R-:W-:Y:S01]  /*697a0*/  IMAD.WIDE R2, R24, 0x2, R4 ;  /* 0x0000000218027825 */ /* 0x001fe200078e0204 */
[----:B----4-:R-:W-:-:S11]  /*697b0*/  PRMT R7, R29, 0x7632, R7 ;  /* 0x000076321d077816 */ /* 0x010fd60000000007 */
[----:B------:R0:W-:Y:S01]  /*697c0*/  @P0 STG.E.U16 desc[UR34][R2.64], R29 ;  /* 0x0000001d02000986 */ /* 0x0001e2000c101522 */
[----:B------:R-:W-:-:S03]  /*697d0*/  ISETP.LT.AND P0, PT, R25, UR4, !P6 ;  /* 0x0000000419007c0c */ /* 0x000fc6000f701270 */
[----:B0-----:R-:W4:Y:S01]  /*697e0*/  LDL.LU R29, [R1+0x798] ;  /* 0x00079800011d7983 */ /* 0x001f220000300800 */
[----:B------:R-:W-:-:S09]  /*697f0*/  IMAD.WIDE R2, R24, 0x2, R8 ;  /* 0x0000000218027825 */ /* 0x000fd200078e0208 */
[----:B------:R0:W-:Y:S01]  /*69800*/  @P0 STG.E.U16 desc[UR34][R2.64], R7 ;  /* 0x0000000702000986 */ /* 0x0001e2000c101522 */
[----:B------:R-:W-:Y:S01]  /*69810*/  ISETP.LT.AND P0, PT, R27, UR4, !P6 ;  /* 0x000000041b007c0c */ /* 0x000fe2000f701270 */
[----:B0-----:R-:W-:-:S12]  /*69820*/  IMAD.WIDE R2, R24, 0x2, R10 ;  /* 0x0000000218027825 */ /* 0x001fd800078e020a */
[----:B------:R0:W-:Y:S01]  /*69830*/  @P0 STG.E.U16 desc[UR34][R2.64], R13 ;  /* 0x0000000d02000986 */ /* 0x0001e2000c101522 */
[----:B------:R-:W-:Y:S02]  /*69840*/  ISETP.LT.AND P0, PT, R22, UR4, !P6 ;  /* 0x0000000416007c0c */ /* 0x000fe4000f701270 */
[----:B------:R-:W-:Y:S02]  /*69850*/  PRMT R7, R13, 0x7632, R7 ;  /* 0x000076320d077816 */ /* 0x000fe40000000007 */
[----:B------:R-:W-:Y:S01]  /*69860*/  LOP3.LUT P4, RZ, R6, 0x10000000, RZ, 0xc0, !PT ;  /* 0x1000000006ff7812 */ /* 0x000fe2000788c0ff */
[----:B0-----:R-:W-:Y:S01]  /*69870*/  IMAD.WIDE R2, R24, 0x2, R16 ;  /* 0x0000000218027825 */ /* 0x001fe200078e0210 */
[----:B------:R-:W4:Y:S07]  /*69880*/  LDL.LU R13, [R1+0x720] ;  /* 0x00072000010d7983 */ /* 0x000f2e0000300800 */
[----:B------:R0:W-:Y:S01]  /*69890*/  @P0 STG.E.U16 desc[UR34][R2.64], R7 ;  /* 0x0000000702000986 */ /* 0x0001e2000c101522 */
[----:B------:R-:W-:-:S03]  /*698a0*/  ISETP.LT.AND P0, PT, R28, UR4, !P4 ;  /* 0x000000041c007c0c */ /* 0x000fc6000e701270 */
[----:B------:R-:W4:Y:S01]  /*698b0*/  LDL.LU R24, [R1+0x1c0] ;  /* 0x0001c00001187983 */ /* 0x000f220000300800 */
[----:B0-----:R-:W-:Y:S01]  /*698c0*/  IMAD.WIDE R2, R23, 0x2, R4 ;  /* 0x0000000217027825 */ /* 0x001fe200078e0204 */
[C---:B------:R-:W-:Y:S02]  /*698d0*/  LOP3.LUT P5, RZ, R6.reuse, 0x20000000, RZ, 0xc0, !PT ;  /* 0x2000000006ff7812 */ /* 0x040fe400078ac0ff */
[----:B------:R-:W-:-:S06]  /*698e0*/  LOP3.LUT P6, RZ, R6, 0x40000000, RZ, 0xc0, !PT ;  /* 0x4000000006ff7812 */ /* 0x000fcc00078cc0ff */
[----:B--2---:R0:W-:Y:S01]  /*698f0*/  @P0 STG.E.U16 desc[UR34][R2.64], R12 ;  /* 0x0000000c02000986 */ /* 0x0041e2000c101522 */
[----:B------:R-:W-:Y:S02]  /*69900*/  ISETP.LT.AND P0, PT, R25, UR4, !P4 ;  /* 0x0000000419007c0c */ /* 0x000fe4000e701270 */
[----:B------:R-:W-:Y:S02]  /*69910*/  PRMT R7, R12, 0x7632, R7 ;  /* 0x000076320c077816 */ /* 0x000fe40000000007 */
[----:B0-----:R-:W2:Y:S01]  /*69920*/  LDL.LU R12, [R1+0x78c] ;  /* 0x00078c00010c7983 */ /* 0x001ea20000300800 */
[----:B------:R-:W-:-:S08]  /*69930*/  IMAD.WIDE R2, R23, 0x2, R8 ;  /* 0x0000000217027825 */ /* 0x000fd000078e0208 */
[----:B------:R0:W-:Y:S01]  /*69940*/  @P0 STG.E.U16 desc[UR34][R2.64], R7 ;  /* 0x0000000702000986 */ /* 0x0001e2000c101522 */
[----:B------:R-:W-:Y:S01]  /*69950*/  ISETP.LT.AND P0, PT, R27, UR4, !P4 ;  /* 0x000000041b007c0c */ /* 0x000fe2000e701270 */
[----:B0-----:R-:W-:-:S12]  /*69960*/  IMAD.WIDE R2, R23, 0x2, R10 ;  /* 0x0000000217027825 */ /* 0x001fd800078e020a */
[----:B---3--:R0:W-:Y:S01]  /*69970*/  @P0 STG.E.U16 desc[UR34][R2.64], R26 ;  /* 0x0000001a02000986 */ /* 0x0081e2000c101522 */
[----:B------:R-:W-:Y:S02]  /*69980*/  ISETP.LT.AND P0, PT, R22, UR4, !P4 ;  /* 0x0000000416007c0c */ /* 0x000fe4000e701270 */
[----:B------:R-:W-:Y:S02]  /*69990*/  LOP3.LUT P4, RZ, R6, 0x80000000, RZ, 0xc0, !PT ;  /* 0x8000000006ff7812 */ /* 0x000fe4000788c0ff */
[----:B------:R-:W-:Y:S02]  /*699a0*/  PRMT R6, R26, 0x7632, R6 ;  /* 0x000076321a067816 */ /* 0x000fe40000000006 */
[----:B0-----:R-:W3:Y:S01]  /*699b0*/  LDL.LU R26, [R1+0x77c] ;  /* 0x00077c00011a7983 */ /* 0x001ee20000300800 */
[----:B------:R-:W-:-:S03]  /*699c0*/  IMAD.WIDE R2, R23, 0x2, R16 ;  /* 0x0000000217027825 */ /* 0x000fc600078e0210 */
[----:B------:R-:W3:Y:S04]  /*699d0*/  LDL.LU R23, [R1+0x1b8] ;  /* 0x0001b80001177983 */ /* 0x000ee80000300800 */
[----:B------:R0:W-:Y:S01]  /*699e0*/  @P0 STG.E.U16 desc[UR34][R2.64], R6 ;  /* 0x0000000602000986 */ /* 0x0001e2000c101522 */
[----:B------:R-:W-:Y:S01]  /*699f0*/  ISETP.LT.AND P0, PT, R28, UR4, !P5 ;  /* 0x000000041c007c0c */ /* 0x000fe2000ef01270 */
[----:B0-----:R-:W-:-:S12]  /*69a00*/  IMAD.WIDE R2, R21, 0x2, R4 ;  /* 0x0000000215027825 */ /* 0x001fd800078e0204 */
[----:B----4-:R0:W-:Y:S01]  /*69a10*/  @P0 STG.E.U16 desc[UR34][R2.64], R29 ;  /* 0x0000001d02000986 */ /* 0x0101e2000c101522 */
[----:B------:R-:W-:Y:S02]  /*69a20*/  PRMT R6, R29, 0x7632, R6 ;  /* 0x000076321d067816 */ /* 0x000fe40000000006 */
[----:B------:R-:W-:Y:S01]  /*69a30*/  ISETP.LT.AND P0, PT, R25, UR4, !P5 ;  /* 0x0000000419007c0c */ /* 0x000fe2000ef01270 */
[----:B0-----:R-:W4:Y:S01]  /*69a40*/  LDL.LU R29, [R1+0x79c] ;  /* 0x00079c00011d7983 */ /* 0x001f220000300800 */
[----:B------:R-:W-:-:S11]  /*69a50*/  IMAD.WIDE R2, R21, 0x2, R8 ;  /* 0x0000000215027825 */ /* 0x000fd600078e0208 */
[----:B------:R0:W-:Y:S01]  /*69a60*/  @P0 STG.E.U16 desc[UR34][R2.64], R6 ;  /* 0x0000000602000986 */ /* 0x0001e2000c101522 */
[----:B------:R-:W-:Y:S01]  /*69a70*/  ISETP.LT.AND P0, PT, R27, UR4, !P5 ;  /* 0x000000041b007c0c */ /* 0x000fe2000ef01270 */
[----:B0-----:R-:W-:-:S12]  /*69a80*/  IMAD.WIDE R2, R21, 0x2, R10 ;  /* 0x0000000215027825 */ /* 0x001fd800078e020a */
[----:B------:R0:W-:Y:S01]  /*69a90*/  @P0 STG.E.U16 desc[UR34][R2.64], R14 ;  /* 0x0000000e02000986 */ /* 0x0001e2000c101522 */
[----:B------:R-:W-:Y:S02]  /*69aa0*/  ISETP.LT.AND P0, PT, R22, UR4, !P5 ;  /* 0x0000000416007c0c */ /* 0x000fe4000ef01270 */
[----:B------:R-:W-:Y:S01]  /*69ab0*/  PRMT R6, R14, 0x7632, R6 ;  /* 0x000076320e067816 */ /* 0x000fe20000000006 */
[----:B0-----:R-:W-:Y:S02]  /*69ac0*/  IMAD.WIDE R2, R21, 0x2, R16 ;  /* 0x0000000215027825 */ /* 0x001fe400078e0210 */
[----:B------:R-:W4:Y:S08]  /*69ad0*/  LDL.LU R21, [R1+0x1ac] ;  /* 0x0001ac0001157983 */ /* 0x000f300000300800 */
[----:B------:R0:W-:Y:S01]  /*69ae0*/  @P0 STG.E.U16 desc[UR34][R2.64], R6 ;  /* 0x0000000602000986 */ /* 0x0001e2000c101522 */
[----:B------:R-:W-:Y:S01]  /*69af0*/  ISETP.LT.AND P0, PT, R28, UR4, !P6 ;  /* 0x000000041c007c0c */ /* 0x000fe2000f701270 */
[----:B0-----:R-:W-:-:S12]  /*69b00*/  IMAD.WIDE R2, R24, 0x2, R4 ;  /* 0x0000000218027825 */ /* 0x001fd800078e0204 */
[----:B--2---:R0:W-:Y:S01]  /*69b10*/  @P0 STG.E.U16 desc[UR34][R2.64], R12 ;  /* 0x0000000c02000986 */ /* 0x0041e2000c101522 */
[----:B------:R-:W-:Y:S02]  /*69b20*/  PRMT R6, R12, 0x7632, R6 ;  /* 0x000076320c067816 */ /* 0x000fe40000000006 */
[----:B------:R-:W-:Y:S01]  /*69b30*/  ISETP.LT.AND P0, PT, R25, UR4, !P6 ;  /* 0x0000000419007c0c */ /* 0x000fe2000f701270 */
[----:B0-----:R-:W2:Y:S01]  /*69b40*/  LDL.LU R12, [R1+0x7c0] ;  /* 0x0007c000010c7983 */ /* 0x001ea20000300800 */
[----:B------:R-:W-:-:S11]  /*69b50*/  IMAD.WIDE R2, R24, 0x2, R8 ;  /* 0x0000000218027825 */ /* 0x000fd600078e0208 */
[----:B------:R0:W-:Y:S01]  /*69b60*/  @P0 STG.E.U16 desc[UR34][R2.64], R6 ;  /* 0x0000000602000986 */ /* 0x0001e2000c101522 */
[----:B------:R-:W-:Y:S01]  /*69b70*/  ISETP.LT.AND P0, PT, R27, UR4, !P6 ;  /* 0x000000041b007c0c */ /* 0x000fe2000f701270 */
[----:B0-----:R-:W-:-:S12]  /*69b80*/  IMAD.WIDE R2, R24, 0x2, R10 ;  /* 0x0000000218027825 */ /* 0x001fd800078e020a */
[----:B---3--:R0:W-:Y:S01]  /*69b90*/  @P0 STG.E.U16 desc[UR34][R2.64], R26 ;  /* 0x0000001a02000986 */ /* 0x0081e2000c101522 */
[----:B------:R-:W-:-:S03]  /*69ba0*/  PRMT R6, R26, 0x7632, R6 ;  /* 0x000076321a067816 */ /* 0x000fc60000000006 */
[----:B0-----:R-:W3:Y:S01]  /*69bb0*/  LDL.LU R26, [R1+0x7b0] ;  /* 0x0007b000011a7983 */ /* 0x001ee20000300800 */
[----:B------:R-:W-:Y:S01]  /*69bc0*/  ISETP.LT.AND P0, PT, R22, UR4, !P6 ;  /* 0x0000000416007c0c */ /* 0x000fe2000f701270 */
[----:B------:R-:W-:Y:S02]  /*69bd0*/  IMAD.WIDE R2, R24, 0x2, R16 ;  /* 0x0000000218027825 */ /* 0x000fe400078e0210 */
[----:B------:R-:W3:Y:S10]  /*69be0*/  LDL.LU R24, [R1+0x1d8] ;  /* 0x0001d80001187983 */ /* 0x000ef40000300800 */
        /* <DEDUP_REMOVED lines=13> */
[----:B------:R-:W-:Y:S02]  /*69cc0*/  PRMT R6, R15, 0x7632, R6 ;  /* 0x000076320f067816 */ /* 0x000fe40000000006 */
[----:B------:R-:W-:Y:S01]  /*69cd0*/  LOP3.LUT P5, RZ, R13, 0x1, RZ, 0xc0, !PT ;  /* 0x000000010dff7812 */ /* 0x000fe200078ac0ff */
[----:B0-----:R-:W-:Y:S02]  /*69ce0*/  IMAD.WIDE R2, R23, 0x2, R16 ;  /* 0x0000000217027825 */ /* 0x001fe400078e0210 */
[----:B------:R-:W4:Y:S06]  /*69cf0*/  LDL.LU R23, [R1+0x1d4] ;  /* 0x0001d40001177983 */ /* 0x000f2c0000300800 */
[----:B------:R0:W-:Y:S01]  /*69d00*/  @P0 STG.E.U16 desc[UR34][R2.64], R6 ;  /* 0x0000000602000986 */ /* 0x0001e2000c101522 */
[----:B------:R-:W-:-:S03]  /*69d10*/  ISETP.LT.AND P0, PT, R28, UR4, !P5 ;  /* 0x000000041c007c0c */ /* 0x000fc6000ef01270 */
[----:B------:R-:W4:Y:S01]  /*69d20*/  LDL.LU R7, [R1+0x7c4] ;  /* 0x0007c40001077983 */ /* 0x000f220000300800 */
[----:B0-----:R-:W-:-:S09]  /*69d30*/  IMAD.WIDE R2, R21, 0x2, R4 ;  /* 0x0000000215027825 */ /* 0x001fd200078e0204 */
[----:B--2---:R0:W-:Y:S01]  /*69d40*/  @P0 STG.E.U16 desc[UR34][R2.64], R12 ;  /* 0x0000000c02000986 */ /* 0x0041e2000c101522 */
[----:B------:R-:W-:Y:S02]  /*69d50*/  ISETP.LT.AND P0, PT, R25, UR4, !P5 ;  /* 0x0000000419007c0c */ /* 0x000fe4000ef01270 */
[----:B------:R-:W-:Y:S01]  /*69d60*/  PRMT R6, R12, 0x7632, R6 ;  /* 0x000076320c067816 */ /* 0x000fe20000000006 */
[----:B0-----:R-:W-:-:S10]  /*69d70*/  IMAD.WIDE R2, R21, 0x2, R8 ;  /* 0x0000000215027825 */ /* 0x001fd400078e0208 */
[----:B------:R0:W-:Y:S01]  /*69d80*/  @P0 STG.E.U16 desc[UR34][R2.64], R6 ;  /* 0x0000000602000986 */ /* 0x0001e2000c101522 */
[----:B------:R-:W-:Y:S01]  /*69d90*/  ISETP.LT.AND P0, PT, R27, UR4, !P5 ;  /* 0x000000041b007c0c */ /* 0x000fe2000ef01270 */
[----:B0-----:R-:W-:-:S12]  /*69da0*/  IMAD.WIDE R2, R21, 0x2, R10 ;  /* 0x0000000215027825 */ /* 0x001fd800078e020a */
[----:B---3--:R0:W-:Y:S01]  /*69db0*/  @P0 STG.E.U16 desc[UR34][R2.64], R26 ;  /* 0x0000001a02000986 */ /* 0x0081e2000c101522 */
[----:B------:R-:W-:-:S03]  /*69dc0*/  PRMT R6, R26, 0x7632, R6 ;  /* 0x000076321a067816 */ /* 0x000fc60000000006 */
[----:B0-----:R-:W2:Y:S01]  /*69dd0*/  LDL.LU R26, [R1+0x7b4] ;  /* 0x0007b400011a7983 */ /* 0x001ea20000300800 */
[----:B------:R-:W-:Y:S01]  /*69de0*/  ISETP.LT.AND P0, PT, R22, UR4, !P5 ;  /* 0x0000000416007c0c */ /* 0x000fe2000ef01270 */
[----:B------:R-:W-:Y:S01]  /*69df0*/  IMAD.WIDE R2, R21, 0x2, R16 ;  /* 0x0000000215027825 */ /* 0x000fe200078e0210 */
[----:B------:R-:W-:Y:S01]  /*69e00*/  LOP3.LUT P6, RZ, R13, 0x2, RZ, 0xc0, !PT ;  /* 0x000000020dff7812 */ /* 0x000fe200078cc0ff */
[----:B------:R-:W3:Y:S04]  /*69e10*/  LDL.LU R21, [R1+0x1e0] ;  /* 0x0001e00001157983 */ /* 0x000ee80000300800 */
[----:B------:R-:W0:Y:S06]  /*69e20*/  LDS.128 R12, [R0+0x400] ;  /* 0x00040000000c7984 */ /* 0x000e2c0000000c00 */
[----:B------:R1:W-:Y:S01]  /*69e30*/  @P0 STG.E.U16 desc[UR34][R2.64], R6 ;  /* 0x0000000602000986 */ /* 0x0003e2000c101522 */
[----:B------:R-:W-:Y:S01]  /*69e40*/  ISETP.LT.AND P0, PT, R28, UR4, !P6 ;  /* 0x000000041c007c0c */ /* 0x000fe2000f701270 */
[----:B-1----:R-:W-:-:S12]  /*69e50*/  IMAD.WIDE R2, R24, 0x2, R4 ;  /* 0x0000000218027825 */ /* 0x002fd800078e0204 */
[----:B----4-:R1:W-:Y:S01]  /*69e60*/  @P0 STG.E.U16 desc[UR34][R2.64], R29 ;  /* 0x0000001d02000986 */ /* 0x0103e2000c101522 */
[----:B------:R-:W-:Y:S02]  /*69e70*/  ISETP.LT.AND P0, PT, R25, UR4, !P6 ;  /* 0x0000000419007c0c */ /* 0x000fe4000f701270 */
[----:B------:R-:W-:Y:S01]  /*69e80*/  PRMT R6, R29, 0x7632, R6 ;  /* 0x000076321d067816 */ /* 0x000fe20000000006 */
[C---:B-1----:R-:W-:Y:S01]  /*69e90*/  IMAD.WIDE R2, R24.reuse, 0x2, R8 ;  /* 0x0000000218027825 */ /* 0x042fe200078e0208 */
[----:B------:R-:W4:Y:S09]  /*69ea0*/  LDL.LU R29, [R1+0x7a4] ;  /* 0x0007a400011d7983 */ /* 0x000f320000300800 */
[----:B------:R1:W-:Y:S01]  /*69eb0*/  @P0 STG.E.U16 desc[UR34][R2.64], R6 ;  /* 0x0000000602000986 */ /* 0x0003e2000c101522 */
[----:B------:R-:W-:Y:S01]  /*69ec0*/  ISETP.LT.AND P0, PT, R27, UR4, !P6 ;  /* 0x000000041b007c0c */ /* 0x000fe2000f701270 */
[----:B-1----:R-:W-:-:S12]  /*69ed0*/  IMAD.WIDE R2, R24, 0x2, R10 ;  /* 0x0000000218027825 */ /* 0x002fd800078e020a */
[----:B0-----:R0:W-:Y:S01]  /*69ee0*/  @P0 STG.E.U16 desc[UR34][R2.64], R12 ;  /* 0x0000000c02000986 */ /* 0x0011e2000c101522 */
[----:B------:R-:W-:Y:S02]  /*69ef0*/  ISETP.LT.AND P0, PT, R22, UR4, !P6 ;  /* 0x0000000416007c0c */ /* 0x000fe4000f701270 */
[----:B0-----:R-:W-:Y:S01]  /*69f00*/  PRMT R12, R12, 0x7632, R12 ;  /* 0x000076320c0c7816 */ /* 0x001fe2000000000c */
[----:B------:R-:W-:Y:S01]  /*69f10*/  IMAD.WIDE R2, R24, 0x2, R16 ;  /* 0x0000000218027825 */ /* 0x000fe200078e0210 */
[----:B------:R-:W-:Y:S01]  /*69f20*/  PRMT R0, R7, 0x7632, R0 ;  /* 0x0000763207007816 */ /* 0x000fe20000000000 */
[----:B------:R-:W4:Y:S08]  /*69f30*/  LDL.LU R24, [R1+0x1dc] ;  /* 0x0001dc0001187983 */ /* 0x000f300000300800 */
[----:B------:R0:W-:Y:S01]  /*69f40*/  @P0 STG.E.U16 desc[UR34][R2.64], R12 ;  /* 0x0000000c02000986 */ /* 0x0001e2000c101522 */
[----:B------:R-:W-:Y:S01]  /*69f50*/  ISETP.LT.AND P0, PT, R28, UR4, !P1 ;  /* 0x000000041c007c0c */ /* 0x000fe2000cf01270 */
[----:B0-----:R-:W-:-:S12]  /*69f60*/  IMAD.WIDE R2, R23, 0x2, R4 ;  /* 0x0000000217027825 */ /* 0x001fd800078e0204 */
[----:B------:R0:W-:Y:S01]  /*69f70*/  @P0 STG.E.U16 desc[UR34][R2.64], R7 ;  /* 0x0000000702000986 */ /* 0x0001e2000c101522 */
[----:B------:R-:W-:Y:S01]  /*69f80*/  ISETP.LT.AND P0, PT, R25, UR4, !P1 ;  /* 0x0000000419007c0c */ /* 0x000fe2000cf01270 */
[----:B0-----:R-:W-:-:S12]  /*69f90*/  IMAD.WIDE R2, R23, 0x2, R8 ;  /* 0x0000000217027825 */ /* 0x001fd800078e0208 */
[----:B------:R0:W-:Y:S01]  /*69fa0*/  @P0 STG.E.U16 desc[UR34][R2.64], R0 ;  /* 0x0000000002000986 */ /* 0x0001e2000c101522 */
[----:B------:R-:W-:Y:S02]  /*69fb0*/  ISETP.LT.AND P0, PT, R27, UR4, !P1 ;  /* 0x000000041b007c0c */ /* 0x000fe4000cf01270 */
[----:B------:R-:W-:Y:S02]  /*69fc0*/  ISETP.NE.AND P5, PT, R19, RZ, PT ;  /* 0x000000ff1300720c */ /* 0x000fe40003fa5270 */
[----:B------:R-:W4:Y:S01]  /*69fd0*/  LDL.LU R19, [R1+0x7c8] ;  /* 0x0007c80001137983 */ /* 0x000f220000300800 */
[----:B0-----:R-:W-:Y:S01]  /*69fe0*/  IMAD.WIDE R2, R23, 0x2, R10 ;  /* 0x0000000217027825 */ /* 0x001fe200078e020a */
[----:B------:R-:W-:-:S07]  /*69ff0*/  ISETP.NE.AND P4, PT, R18, RZ, PT ;  /* 0x000000ff1200720c */ /* 0x000fce0003f85270 */
[----:B--2---:R0:W-:Y:S01]  /*6a000*/  @P0 STG.E.U16 desc[UR34][R2.64], R26 ;  /* 0x0000001a02000986 */ /* 0x0041e2000c101522 */
[----:B------:R-:W-:Y:S01]  /*6a010*/  PRMT R0, R26, 0x7632, R0 ;  /* 0x000076321a007816 */ /* 0x000fe20000000000 */
[----:B0-----:R-:W-:Y:S02]  /*6a020*/  IMAD.WIDE R2, R23, 0x2, R16 ;  /* 0x0000000217027825 */ /* 0x001fe400078e0210 */
[----:B------:R-:W2:Y:S04]  /*6a030*/  LDL.LU R23, [R1+0x7b8] ;  /* 0x0007b80001177983 */ /* 0x000ea80000300800 */
[----:B------:R-:W2:Y:S04]  /*6a040*/  LDL.LU R26, [R1+0x1d0] ;  /* 0x0001d000011a7983 */ /* 0x000ea80000300800 */
[----:B------:R-:W2:Y:S01]  /*6a050*/  LDL.LU R18, [R1+0x7a8] ;  /* 0x0007a80001127983 */ /* 0x000ea20000300800 */
[----:B------:R-:W-:-:S02]  /*6a060*/  ISETP.LT.AND P1, PT, R22, UR4, !P1 ;  /* 0x0000000416007c0c */ /* 0x000fc4000cf21270 */
[----:B------:R-:W-:Y:S01]  /*6a070*/  ISETP.LT.AND P0, PT, R28, UR4, !P2 ;  /* 0x000000041c007c0c */ /* 0x000fe2000d701270 */
[----:B---3--:R-:W-:-:S10]  /*6a080*/  IMAD.WIDE R6, R21, 0x2, R4 ;  /* 0x0000000215067825 */ /* 0x008fd400078e0204 */
[----:B------:R0:W-:Y:S01]  /*6a090*/  @P1 STG.E.U16 desc[UR34][R2.64], R0 ;  /* 0x0000000002001986 */ /* 0x0001e2000c101522 */
[----:B------:R-:W-:-:S03]  /*6a0a0*/  ISETP.LT.AND P1, PT, R25, UR4, !P2 ;  /* 0x0000000419007c0c */ /* 0x000fc6000d721270 */
[----:B----4-:R1:W-:Y:S01]  /*6a0b0*/  @P0 STG.E.U16 desc[UR34][R6.64], R29 ;  /* 0x0000001d06000986 */ /* 0x0103e2000c101522 */
[----:B------:R-:W-:Y:S02]  /*6a0c0*/  ISETP.LT.AND P0, PT, R27, UR4, !P2 ;  /* 0x000000041b007c0c */ /* 0x000fe4000d701270 */
[----:B------:R-:W-:Y:S01]  /*6a0d0*/  ISETP.LT.AND P2, PT, R22, UR4, !P2 ;  /* 0x0000000416007c0c */ /* 0x000fe2000d741270 */
[----:B0-----:R-:W-:Y:S01]  /*6a0e0*/  IMAD.WIDE R2, R21, 0x2, R8 ;  /* 0x0000000215027825 */ /* 0x001fe200078e0208 */
[----:B------:R-:W-:-:S03]  /*6a0f0*/  PRMT R0, R29, 0x7632, R0 ;  /* 0x000076321d007816 */ /* 0x000fc60000000000 */
[----:B-1----:R-:W-:Y:S02]  /*6a100*/  IMAD.WIDE R6, R21, 0x2, R10 ;  /* 0x0000000215067825 */ /* 0x002fe400078e020a */
[----:B------:R0:W-:Y:S01]  /*6a110*/  @P1 STG.E.U16 desc[UR34][R2.64], R0 ;  /* 0x0000000002001986 */ /* 0x0001e2000c101522 */
[----:B------:R-:W-:-:S03]  /*6a120*/  ISETP.LT.AND P1, PT, R25, UR4, !P3 ;  /* 0x0000000419007c0c */ /* 0x000fc6000df21270 */
[----:B------:R1:W-:Y:S01]  /*6a130*/  @P0 STG.E.U16 desc[UR34][R6.64], R13 ;  /* 0x0000000d06000986 */ /* 0x0003e2000c101522 */
[----:B------:R-:W-:-:S03]  /*6a140*/  ISETP.LT.AND P0, PT, R28, UR4, !P3 ;  /* 0x000000041c007c0c */ /* 0x000fc6000df01270 */
[----:B------:R-:W3:Y:S01]  /*6a150*/  LDL.LU R29, [R1+0x7cc] ;  /* 0x0007cc00011d7983 */ /* 0x000ee20000300800 */
[----:B0-----:R-:W-:Y:S01]  /*6a160*/  PRMT R0, R13, 0x7632, R0 ;  /* 0x000076320d007816 */ /* 0x001fe20000000000 */
[----:B------:R-:W-:Y:S02]  /*6a170*/  IMAD.WIDE R2, R21, 0x2, R16 ;  /* 0x0000000215027825 */ /* 0x000fe400078e0210 */
[----:B------:R-:W4:Y:S04]  /*6a180*/  LDL.LU R21, [R1+0x1cc] ;  /* 0x0001cc0001157983 */ /* 0x000f280000300800 */
[----:B------:R0:W-:Y:S01]  /*6a190*/  @P2 STG.E.U16 desc[UR34][R2.64], R0 ;  /* 0x0000000002002986 */ /* 0x0001e2000c101522 */
[----:B------:R-:W-:Y:S02]  /*6a1a0*/  ISETP.LT.AND P2, PT, R27, UR4, !P3 ;  /* 0x000000041b007c0c */ /* 0x000fe4000df41270 */
[----:B------:R-:W-:Y:S01]  /*6a1b0*/  ISETP.LT.AND P3, PT, R22, UR4, !P3 ;  /* 0x0000000416007c0c */ /* 0x000fe2000df61270 */
[----:B-1----:R-:W-:-:S04]  /*6a1c0*/  IMAD.WIDE R6, R24, 0x2, R8 ;  /* 0x0000000218067825 */ /* 0x002fc800078e0208 */
[----:B0-----:R-:W-:Y:S01]  /*6a1d0*/  IMAD.WIDE R2, R24, 0x2, R4 ;  /* 0x0000000218027825 */ /* 0x001fe200078e0204 */
[----:B------:R-:W-:Y:S02]  /*6a1e0*/  ISETP.NE.AND P6, PT, R20, RZ, PT ;  /* 0x000000ff1400720c */ /* 0x000fe40003fc5270 */
[----:B------:R-:W-:Y:S02]  /*6a1f0*/  PRMT R12, R19, 0x7632, R12 ;  /* 0x00007632130c7816 */ /* 0x000fe4000000000c */
[----:B------:R0:W-:Y:S01]  /*6a200*/  @P0 STG.E.U16 desc[UR34][R2.64], R19 ;  /* 0x0000001302000986 */ /* 0x0001e2000c101522 */
[----:B------:R-:W-:-:S03]  /*6a210*/  ISETP.LT.AND P0, PT, R28, UR4, !P4 ;  /* 0x000000041c007c0c */ /* 0x000fc6000e701270 */
[----:B------:R1:W-:Y:S01]  /*6a220*/  @P1 STG.E.U16 desc[UR34][R6.64], R12 ;  /* 0x0000000c06001986 */ /* 0x0003e2000c101522 */
[----:B0-----:R-:W-:-:S04]  /*6a230*/  IMAD.WIDE R2, R24, 0x2, R10 ;  /* 0x0000000218027825 */ /* 0x001fc800078e020a */
[----:B-1----:R-:W-:Y:S02]  /*6a240*/  IMAD.WIDE R6, R24, 0x2, R16 ;  /* 0x0000000218067825 */ /* 0x002fe400078e0210 */
[----:B------:R-:W3:Y:S01]  /*6a250*/  LDL.LU R24, [R1+0x7ac] ;  /* 0x0007ac0001187983 */ /* 0x000ee20000300800 */
[----:B--2---:R-:W-:-:S03]  /*6a260*/  PRMT R0, R23, 0x7632, R0 ;  /* 0x0000763217007816 */ /* 0x004fc60000000000 */
[----:B------:R0:W-:Y:S04]  /*6a270*/  @P2 STG.E.U16 desc[UR34][R2.64], R23 ;  /* 0x0000001702002986 */ /* 0x0001e8000c101522 */
[----:B------:R1:W-:Y:S01]  /*6a280*/  @P3 STG.E.U16 desc[UR34][R6.64], R0 ;  /* 0x0000000006003986 */ /* 0x0003e2000c101522 */
[----:B------:R-:W-:-:S03]  /*6a290*/  ISETP.LT.AND P3, PT, R28, UR4, !P5 ;  /* 0x000000041c007c0c */ /* 0x000fc6000ef61270 */
[----:B0-----:R-:W2:Y:S01]  /*6a2a0*/  LDL.LU R23, [R1+0x7bc] ;  /* 0x0007bc0001177983 */ /* 0x001ea20000300800 */
[----:B-1----:R-:W-:-:S05]  /*6a2b0*/  IMAD.WIDE R6, R26, 0x2, R4 ;  /* 0x000000021a067825 */ /* 0x002fca00078e0204 */
[----:B------:R0:W-:Y:S01]  /*6a2c0*/  @P0 STG.E.U16 desc[UR34][R6.64], R18 ;  /* 0x0000001206000986 */ /* 0x0001e2000c101522 */
[----:B------:R-:W-:-:S03]  /*6a2d0*/  ISETP.LT.AND P0, PT, R28, UR4, !P6 ;  /* 0x000000041c007c0c */ /* 0x000fc6000f701270 */
[----:B------:R-:W2:Y:S01]  /*6a2e0*/  LDL.LU R28, [R1+0x1a78] ;  /* 0x001a7800011c7983 */ /* 0x000ea20000300800 */
[----:B------:R-:W-:Y:S02]  /*6a2f0*/  ISETP.LT.AND P1, PT, R25, UR4, !P4 ;  /* 0x0000000419007c0c */ /* 0x000fe4000e721270 */
[----:B------:R-:W-:Y:S02]  /*6a300*/  ISETP.LT.AND P2, PT, R27, UR4, !P4 ;  /* 0x000000041b007c0c */ /* 0x000fe4000e741270 */
[----:B------:R-:W-:Y:S01]  /*6a310*/  ISETP.LT.AND P4, PT, R22, UR4, !P4 ;  /* 0x0000000416007c0c */ /* 0x000fe2000e781270 */
[----:B------:R-:W-:Y:S01]  /*6a320*/  IMAD.WIDE R2, R26, 0x2, R8 ;  /* 0x000000021a027825 */ /* 0x000fe200078e0208 */
[----:B------:R-:W-:-:S03]  /*6a330*/  PRMT R12, R18, 0x7632, R12 ;  /* 0x00007632120c7816 */ /* 0x000fc6000000000c */
[----:B0-----:R-:W-:Y:S01]  /*6a340*/  IMAD.WIDE R6, R26, 0x2, R10 ;  /* 0x000000021a067825 */ /* 0x001fe200078e020a */
[----:B------:R-:W-:-:S03]  /*6a350*/  PRMT R13, R14, 0x7632, R13 ;  /* 0x000076320e0d7816 */ /* 0x000fc6000000000d */
[----:B------:R0:W-:Y:S01]  /*6a360*/  @P1 STG.E.U16 desc[UR34][R2.64], R12 ;  /* 0x0000000c02001986 */ /* 0x0001e2000c101522 */
[----:B------:R-:W-:-:S03]  /*6a370*/  ISETP.LT.AND P1, PT, R25, UR4, !P5 ;  /* 0x0000000419007c0c */ /* 0x000fc6000ef21270 */
[----:B------:R4:W-:Y:S01]  /*6a380*/  @P2 STG.E.U16 desc[UR34][R6.64], R14 ;  /* 0x0000000e06002986 */ /* 0x0009e2000c101522 */
[----:B0-----:R-:W-:Y:S01]  /*6a390*/  IMAD.WIDE R2, R26, 0x2, R16 ;  /* 0x000000021a027825 */ /* 0x001fe200078e0210 */
[----:B------:R-:W-:-:S04]  /*6a3a0*/  ISETP.LT.AND P2, PT, R25, UR4, !P6 ;  /* 0x0000000419007c0c */ /* 0x000fc8000f741270 */
[----:B------:R0:W-:Y:S01]  /*6a3b0*/  @P4 STG.E.U16 desc[UR34][R2.64], R13 ;  /* 0x0000000d02004986 */ /* 0x0001e2000c101522 */
[----:B----4-:R-:W-:Y:S01]  /*6a3c0*/  IMAD.WIDE R6, R21, 0x2, R4 ;  /* 0x0000000215067825 */ /* 0x010fe200078e0204 */
[C---:B------:R-:W-:Y:S02]  /*6a3d0*/  ISETP.LT.AND P4, PT, R27.reuse, UR4, !P5 ;  /* 0x000000041b007c0c */ /* 0x040fe4000ef81270 */
[C---:B------:R-:W-:Y:S02]  /*6a3e0*/  ISETP.LT.AND P5, PT, R22.reuse, UR4, !P5 ;  /* 0x0000000416007c0c */ /* 0x040fe4000efa1270 */
[----:B---3--:R1:W-:Y:S01]  /*6a3f0*/  @P3 STG.E.U16 desc[UR34][R6.64], R29 ;  /* 0x0000001d06003986 */ /* 0x0083e2000c101522 */
[----:B------:R-:W-:Y:S02]  /*6a400*/  ISETP.LT.AND P3, PT, R27, UR4, !P6 ;  /* 0x000000041b007c0c */ /* 0x000fe4000f761270 */
[----:B------:R-:W-:Y:S01]  /*6a410*/  ISETP.LT.AND P6, PT, R22, UR4, !P6 ;  /* 0x0000000416007c0c */ /* 0x000fe2000f7c1270 */
[----:B------:R-:W-:Y:S01]  /*6a420*/  IMAD.WIDE R18, R21, 0x2, R10 ;  /* 0x0000000215127825 */ /* 0x000fe200078e020a */
[----:B------:R-:W-:-:S03]  /*6a430*/  PRMT R0, R29, 0x7632, R0 ;  /* 0x000076321d007816 */ /* 0x000fc60000000000 */
[----:B0-----:R-:W-:-:S04]  /*6a440*/  IMAD.WIDE R12, R21, 0x2, R8 ;  /* 0x00000002150c7825 */ /* 0x001fc800078e0208 */
[----:B------:R-:W-:Y:S01]  /*6a450*/  IMAD.WIDE R20, R21, 0x2, R16 ;  /* 0x0000000215147825 */ /* 0x000fe200078e0210 */
[----:B------:R1:W-:Y:S01]  /*6a460*/  @P1 STG.E.U16 desc[UR34][R12.64], R0 ;  /* 0x000000000c001986 */ /* 0x0003e2000c101522 */
[----:B------:R-:W-:Y:S02]  /*6a470*/  PRMT R3, R24, 0x7632, R3 ;  /* 0x0000763218037816 */ /* 0x000fe40000000003 */
[----:B--2---:R-:W-:Y:S01]  /*6a480*/  PRMT R2, R23, 0x7632, R2 ;  /* 0x0000763217027816 */ /* 0x004fe20000000002 */
[----:B------:R1:W-:Y:S04]  /*6a490*/  @P4 STG.E.U16 desc[UR34][R18.64], R23 ;  /* 0x0000001712004986 */ /* 0x0003e8000c101522 */
[----:B------:R1:W-:Y:S01]  /*6a4a0*/  @P5 STG.E.U16 desc[UR34][R20.64], R2 ;  /* 0x0000000214005986 */ /* 0x0003e2000c101522 */
[----:B------:R-:W-:-:S04]  /*6a4b0*/  IMAD.WIDE R4, R28, 0x2, R4 ;  /* 0x000000021c047825 */ /* 0x000fc800078e0204 */
[C---:B------:R-:W-:Y:S01]  /*6a4c0*/  IMAD.WIDE R8, R28.reuse, 0x2, R8 ;  /* 0x000000021c087825 */ /* 0x040fe200078e0208 */
[----:B------:R1:W-:Y:S03]  /*6a4d0*/  @P0 STG.E.U16 desc[UR34][R4.64], R24 ;  /* 0x0000001804000986 */ /* 0x0003e6000c101522 */
[C---:B------:R-:W-:Y:S01]  /*6a4e0*/  IMAD.WIDE R10, R28.reuse, 0x2, R10 ;  /* 0x000000021c0a7825 */ /* 0x040fe200078e020a */
[----:B------:R1:W-:Y:S04]  /*6a4f0*/  @P2 STG.E.U16 desc[UR34][R8.64], R3 ;  /* 0x0000000308002986 */ /* 0x0003e8000c101522 */
[----:B------:R1:W-:Y:S01]  /*6a500*/  @P3 STG.E.U16 desc[UR34][R10.64], R15 ;  /* 0x0000000f0a003986 */ /* 0x0003e2000c101522 */
[----:B------:R-:W-:Y:S01]  /*6a510*/  IMAD.WIDE R16, R28, 0x2, R16 ;  /* 0x000000021c107825 */ /* 0x000fe200078e0210 */
[----:B------:R-:W-:Y:S06]  /*6a520*/  @!P6 EXIT ;  /* 0x000000000000e94d */ /* 0x000fec0003800000 */
[----:B-1----:R-:W-:-:S05]  /*6a530*/  PRMT R8, R15, 0x7632, R8 ;  /* 0x000076320f087816 */ /* 0x002fca0000000008 */
[----:B------:R-:W-:Y:S01]  /*6a540*/  STG.E.U16 desc[UR34][R16.64], R8 ;  /* 0x0000000810007986 */ /* 0x000fe2000c101522 */
[----:B------:R-:W-:Y:S05]  /*6a550*/  EXIT ;  /* 0x000000000000794d */ /* 0x000fea0003800000 */
.L_x_2:
[----:B------:R-:W-:-:S00]  /*6a560*/  BRA `(.L_x_2) ;  /* 0xfffffffc00fc7947 */ /* 0x000fc0000383ffff */
[----:B------:R-:W-:-:S00]  /*6a570*/  NOP ;  /* 0x0000000000007918 */ /* 0x000fc00000000000 */
        /* <DEDUP_REMOVED lines=8> */
.L_x_3:


//--------------------- .nv.shared.matmul_kernel  --------------------------
	.section	.nv.shared.matmul_kernel,"aw",@nobits
	.sectionflags	@""
	.align	16
	.zero		1024


//--------------------- .nv.shared.reserved.0     --------------------------
	.section	.nv.shared.reserved.0,"aw",@nobits
	.weak		__nv_reservedSMEM_offset_0_alias
	.size		__nv_reservedSMEM_offset_0_alias, 0, 64
	.other		__nv_reservedSMEM_offset_0_alias,@"STO_CUDA_RESERVED_SHARED STV_DEFAULT"
__nv_reservedSMEM_offset_0_alias:
	.zero		0
	.zero		64


//--------------------- .nv.constant0.matmul_kernel --------------------------
	.section	.nv.constant0.matmul_kernel,"a",@progbits
	.sectionflags	@""
	.align	4
.nv.constant0.matmul_kernel:
	.zero		976


//--------------------- SYMBOLS --------------------------

	.type		.nv.reservedSmem.offset0,@object
	.size		.nv.reservedSmem.offset0,0x4
	.type		.nv.reservedSmem.cap,@object
	.size		.nv.reservedSmem.cap,0x4
